def matmul_kernel(
    a_ptr,
    b_ptr,
    c_ptr,
    M,
    N,
    K,
    stride_am,
    stride_ak,
    stride_bk,
    stride_bn,
    stride_cm,
    stride_cn,
    BLOCK_M: tl.constexpr,
    BLOCK_N: tl.constexpr,
    BLOCK_K: tl.constexpr,
    GROUP_M: tl.constexpr,
):
    pid = tl.program_id(axis=0)
    num_pid_m = tl.cdiv(M, BLOCK_M)
    num_pid_n = tl.cdiv(N, BLOCK_N)
    num_pid_in_group = GROUP_M * num_pid_n
    group_id = pid // num_pid_in_group
    first_pid_m = group_id * GROUP_M
    group_size_m = min(num_pid_m - first_pid_m, GROUP_M)
    pid_m = first_pid_m + ((pid % num_pid_in_group) % group_size_m)
    pid_n = (pid % num_pid_in_group) // group_size_m

    offs_am = (pid_m * BLOCK_M + tl.arange(0, BLOCK_M)) % M
    offs_bn = (pid_n * BLOCK_N + tl.arange(0, BLOCK_N)) % N
    offs_k = tl.arange(0, BLOCK_K)
    a_ptrs = a_ptr + offs_am[:, None] * stride_am + offs_k[None, :] * stride_ak
    b_ptrs = b_ptr + offs_k[:, None] * stride_bk + offs_bn[None, :] * stride_bn

    acc = tl.zeros((BLOCK_M, BLOCK_N), dtype=tl.float32)
    for kk in range(0, tl.cdiv(K, BLOCK_K)):
        a = tl.load(a_ptrs, mask=offs_k[None, :] < K - kk * BLOCK_K, other=0.0)
        b = tl.load(b_ptrs, mask=offs_k[:, None] < K - kk * BLOCK_K, other=0.0)
        acc = tl.dot(a, b, acc)
        a_ptrs += BLOCK_K * stride_ak
        b_ptrs += BLOCK_K * stride_bk

    c = acc.to(c_ptr.dtype.element_ty)
    offs_cm = pid_m * BLOCK_M + tl.arange(0, BLOCK_M)
    offs_cn = pid_n * BLOCK_N + tl.arange(0, BLOCK_N)
    c_ptrs = c_ptr + offs_cm[:, None] * stride_cm + offs_cn[None, :] * stride_cn
    mask = (offs_cm[:, None] < M) & (offs_cn[None, :] < N)
    tl.store(c_ptrs, c, mask=mask)

# config = {"BLOCK_K": 256, "BLOCK_M": 256, "BLOCK_N": 16, "GROUP_M": 8, "arch": "sm_100", "dtype": "fp16", "num_ctas": 1, "num_stages": 3, "num_warps": 4}
# arch = sm_100


// ===== COMPILED SASS (sm_100a) =====

	.target	sm_100a

	.elftype	@"ET_EXEC"


//--------------------- .note.nv.tkinfo           --------------------------
	.section	.note.nv.tkinfo,"",@"SHT_NOTE"
	.sectionflags	@"SHF_NOTE_NV_TKINFO"
	.tkinfo
        /*0018*/ 	.word	0x00000081
        /*0030*/ 	.string	""
        /*0030*/ 	.string	"ptxas-blackwell"
        /*0030*/ 	.string	"Cuda compilation tools, release 12.9, V12.9.86"
        /*0030*/ 	.string	"Build cuda_12.9.r12.9/compiler.36037853_0"
        /*0030*/ 	.string	"-v  -suppress-debug-info  -lineinfo  -arch sm_100a "



//--------------------- .note.nv.cuver            --------------------------
	.section	.note.nv.cuver,"",@"SHT_NOTE"
	.sectionflags	@"SHF_NOTE_NV_CUVER"
        /*0018*/ 	.short	0x0001
        /*001a*/ 	.short	0x0064
        /*001c*/ 	.short	0x0001
        /*001e*/ 	.short	0x0000
        /*0020*/ 	.short	0x0001
        /*0022*/ 	.short	0x0000


//--------------------- .nv.info                  --------------------------
	.section	.nv.info,"",@"SHT_CUDA_INFO"
	.align	4


	//----- nvinfo : EIATTR_REGCOUNT
	.align		4
        /*0000*/ 	.byte	0x04, 0x2f
        /*0002*/ 	.short	(.L_4 - .L_3)
	.align		4
.L_3:
        /*0004*/ 	.word	index@(matmul_kernel)
        /*0008*/ 	.word	0x00000038


	//----- nvinfo : EIATTR_FRAME_SIZE
	.align		4
.L_4:
        /*000c*/ 	.byte	0x04, 0x11
        /*000e*/ 	.short	(.L_6 - .L_5)
	.align		4
.L_5:
        /*0010*/ 	.word	index@($__internal_2_$__cuda_sm10x_tcgen05_guardrail_trap_unallocated_columns_being_dealloced)
        /*0014*/ 	.word	0x000028d0


	//----- nvinfo : EIATTR_FRAME_SIZE
	.align		4
.L_6:
        /*0018*/ 	.byte	0x04, 0x11
        /*001a*/ 	.short	(.L_8 - .L_7)
	.align		4
.L_7:
        /*001c*/ 	.word	index@($__internal_1_$__cuda_sm10x_tcgen05_guardrail_trap_phase_invalid_during_alloc)
        /*0020*/ 	.word	0x000028d0


	//----- nvinfo : EIATTR_FRAME_SIZE
	.align		4
.L_8:
        /*0024*/ 	.byte	0x04, 0x11
        /*0026*/ 	.short	(.L_10 - .L_9)
	.align		4
.L_9:
        /*0028*/ 	.word	index@($__internal_0_$__cuda_sm10x_tcgen05_guardrail_trap_col_being_dealloced_not_returned_by_alloc)
        /*002c*/ 	.word	0x000028d0


	//----- nvinfo : EIATTR_FRAME_SIZE
	.align		4
.L_10:
        /*0030*/ 	.byte	0x04, 0x11
        /*0032*/ 	.short	(.L_12 - .L_11)
	.align		4
.L_11:
        /*0034*/ 	.word	index@(matmul_kernel)
        /*0038*/ 	.word	0x000028d0


	//----- nvinfo : EIATTR_MIN_STACK_SIZE
	.align		4
.L_12:
        /*003c*/ 	.byte	0x04, 0x12
        /*003e*/ 	.short	(.L_14 - .L_13)
	.align		4
.L_13:
        /*0040*/ 	.word	index@(matmul_kernel)
        /*0044*/ 	.word	0x000028d0
.L_14:


//--------------------- .nv.info.matmul_kernel    --------------------------
	.section	.nv.info.matmul_kernel,"",@"SHT_CUDA_INFO"
	.sectionflags	@""
	.align	4


	//----- nvinfo : EIATTR_CUDA_API_VERSION
	.align		4
        /*0000*/ 	.byte	0x04, 0x37
        /*0002*/ 	.short	(.L_16 - .L_15)
.L_15:
        /*0004*/ 	.word	0x00000081


	//----- nvinfo : EIATTR_KPARAM_INFO
	.align		4
.L_16:
        /*0008*/ 	.byte	0x04, 0x17
        /*000a*/ 	.short	(.L_18 - .L_17)
.L_17:
        /*000c*/ 	.word	0x00000000
        /*0010*/ 	.short	0x000d
        /*0012*/ 	.short	0x0048
        /*0014*/ 	.byte	0x00, 0xf4, 0x21, 0x00


	//----- nvinfo : EIATTR_KPARAM_INFO
	.align		4
.L_18:
        /*0018*/ 	.byte	0x04, 0x17
        /*001a*/ 	.short	(.L_20 - .L_19)
.L_19:
        /*001c*/ 	.word	0x00000000
        /*0020*/ 	.short	0x000c
        /*0022*/ 	.short	0x0040
        /*0024*/ 	.byte	0x00, 0xf4, 0x21, 0x00


	//----- nvinfo : EIATTR_KPARAM_INFO
	.align		4
.L_20:
        /*0028*/ 	.byte	0x04, 0x17
        /*002a*/ 	.short	(.L_22 - .L_21)
.L_21:
        /*002c*/ 	.word	0x00000000
        /*0030*/ 	.short	0x000b
        /*0032*/ 	.short	0x0038
        /*0034*/ 	.byte	0x00, 0xf0, 0x11, 0x00


	//----- nvinfo : EIATTR_KPARAM_INFO
	.align		4
.L_22:
        /*0038*/ 	.byte	0x04, 0x17
        /*003a*/ 	.short	(.L_24 - .L_23)
.L_23:
        /*003c*/ 	.word	0x00000000
        /*0040*/ 	.short	0x000a
        /*0042*/ 	.short	0x0034
        /*0044*/ 	.byte	0x00, 0xf0, 0x11, 0x00


	//----- nvinfo : EIATTR_KPARAM_INFO
	.align		4
.L_24:
        /*0048*/ 	.byte	0x04, 0x17
        /*004a*/ 	.short	(.L_26 - .L_25)
.L_25:
        /*004c*/ 	.word	0x00000000
        /*0050*/ 	.short	0x0009
        /*0052*/ 	.short	0x0030
        /*0054*/ 	.byte	0x00, 0xf0, 0x11, 0x00


	//----- nvinfo : EIATTR_KPARAM_INFO
	.align		4
.L_26:
        /*0058*/ 	.byte	0x04, 0x17
        /*005a*/ 	.short	(.L_28 - .L_27)
.L_27:
        /*005c*/ 	.word	0x00000000
        /*0060*/ 	.short	0x0008
        /*0062*/ 	.short	0x002c
        /*0064*/ 	.byte	0x00, 0xf0, 0x11, 0x00


	//----- nvinfo : EIATTR_KPARAM_INFO
	.align		4
.L_28:
        /*0068*/ 	.byte	0x04, 0x17
        /*006a*/ 	.short	(.L_30 - .L_29)
.L_29:
        /*006c*/ 	.word	0x00000000
        /*0070*/ 	.short	0x0007
        /*0072*/ 	.short	0x0028
        /*0074*/ 	.byte	0x00, 0xf0, 0x11, 0x00


	//----- nvinfo : EIATTR_KPARAM_INFO
	.align		4
.L_30:
        /*0078*/ 	.byte	0x04, 0x17
        /*007a*/ 	.short	(.L_32 - .L_31)
.L_31:
        /*007c*/ 	.word	0x00000000
        /*0080*/ 	.short	0x0006
        /*0082*/ 	.short	0x0024
        /*0084*/ 	.byte	0x00, 0xf0, 0x11, 0x00


	//----- nvinfo : EIATTR_KPARAM_INFO
	.align		4
.L_32:
        /*0088*/ 	.byte	0x04, 0x17
        /*008a*/ 	.short	(.L_34 - .L_33)
.L_33:
        /*008c*/ 	.word	0x00000000
        /*0090*/ 	.short	0x0005
        /*0092*/ 	.short	0x0020
        /*0094*/ 	.byte	0x00, 0xf0, 0x11, 0x00


	//----- nvinfo : EIATTR_KPARAM_INFO
	.align		4
.L_34:
        /*0098*/ 	.byte	0x04, 0x17
        /*009a*/ 	.short	(.L_36 - .L_35)
.L_35:
        /*009c*/ 	.word	0x00000000
        /*00a0*/ 	.short	0x0004
        /*00a2*/ 	.short	0x001c
        /*00a4*/ 	.byte	0x00, 0xf0, 0x11, 0x00


	//----- nvinfo : EIATTR_KPARAM_INFO
	.align		4
.L_36:
        /*00a8*/ 	.byte	0x04, 0x17
        /*00aa*/ 	.short	(.L_38 - .L_37)
.L_37:
        /*00ac*/ 	.word	0x00000000
        /*00b0*/ 	.short	0x0003
        /*00b2*/ 	.short	0x0018
        /*00b4*/ 	.byte	0x00, 0xf0, 0x11, 0x00


	//----- nvinfo : EIATTR_KPARAM_INFO
	.align		4
.L_38:
        /*00b8*/ 	.byte	0x04, 0x17
        /*00ba*/ 	.short	(.L_40 - .L_39)
.L_39:
        /*00bc*/ 	.word	0x00000000
        /*00c0*/ 	.short	0x0002
        /*00c2*/ 	.short	0x0010
        /*00c4*/ 	.byte	0x00, 0xf4, 0x21, 0x00


	//----- nvinfo : EIATTR_KPARAM_INFO
	.align		4
.L_40:
        /*00c8*/ 	.byte	0x04, 0x17
        /*00ca*/ 	.short	(.L_42 - .L_41)
.L_41:
        /*00cc*/ 	.word	0x00000000
        /*00d0*/ 	.short	0x0001
        /*00d2*/ 	.short	0x0008
        /*00d4*/ 	.byte	0x00, 0xf4, 0x21, 0x00


	//----- nvinfo : EIATTR_KPARAM_INFO
	.align		4
.L_42:
        /*00d8*/ 	.byte	0x04, 0x17
        /*00da*/ 	.short	(.L_44 - .L_43)
.L_43:
        /*00dc*/ 	.word	0x00000000
        /*00e0*/ 	.short	0x0000
        /*00e2*/ 	.short	0x0000
        /*00e4*/ 	.byte	0x00, 0xf4, 0x21, 0x00


	//----- nvinfo : EIATTR_AT_ENTRY_FRAGMENTS
	.align		4
.L_44:
        /*00e8*/ 	.byte	0x04, 0x4f
        /*00ea*/ 	.short	(.L_46 - .L_45)


	//   ....[0]....
.L_45:
        /*00ec*/ 	.word	0x00000004


	//----- nvinfo : EIATTR_RESERVED_SMEM_USED
	.align		4
.L_46:
        /*00f0*/ 	.byte	0x01, 0x41
	.zero		2


	//----- nvinfo : EIATTR_SPARSE_MMA_MASK
	.align		4
        /*00f4*/ 	.byte	0x03, 0x50
        /*00f6*/ 	.short	0x0000


	//----- nvinfo : EIATTR_TCGEN05_1CTA_USED
	.align		4
        /*00f8*/ 	.byte	0x01, 0x51
	.zero		2


	//----- nvinfo : EIATTR_MAXREG_COUNT
	.align		4
        /*00fc*/ 	.byte	0x03, 0x1b
        /*00fe*/ 	.short	0x00ff


	//----- nvinfo : EIATTR_NUM_BARRIERS
	.align		4
        /*0100*/ 	.byte	0x02, 0x4c
        /*0102*/ 	.byte	0x01
	.zero		1


	//----- nvinfo : EIATTR_ANNOTATIONS
	.align		4
        /*0104*/ 	.byte	0x04, 0x55
        /*0106*/ 	.short	(.L_48 - .L_47)


	//   ....[0]....
.L_47:
        /*0108*/ 	.word	0x00000001
        /*010c*/ 	.byte	0x10, 0x09, 0x00, 0x00, 0x01, 0x00, 0x00, 0x00, 0xb0, 0x09, 0x00, 0x00, 0x01, 0x00, 0x00, 0x00
        /* <DEDUP_REMOVED lines=4056> */
        /*fe9c*/ 	.byte	0xc0, 0xd4, 0x03, 0x00


	//----- nvinfo : EIATTR_INT_WARP_WIDE_INSTR_OFFSETS
	.align		4
.L_48:
        /*fea0*/ 	.byte	0x04, 0x31
        /*fea2*/ 	.short	(.L_50 - .L_49)


	//   ....[0]....
.L_49:
        /*fea4*/ 	.word	0x00001b20


	//   ....[1]....
        /*fea8*/ 	.word	0x00001b30


	//   ....[2]....
        /*feac*/ 	.word	0x00008170


	//   ....[3]....
        /*feb0*/ 	.word	0x0003e290


	//   ....[4]....
        /*feb4*/ 	.word	0x0003e2d0


	//----- nvinfo : EIATTR_COOP_GROUP_MASK_REGIDS
	.align		4
.L_50:
        /*feb8*/ 	.byte	0x04, 0x29
        /*feba*/ 	.short	(.L_52 - .L_51)


	//   ....[0]....
.L_51:
        /*febc*/ 	.word	0xffffffff


	//   ....[1]....
        /*fec0*/ 	.word	0xffffffff


	//   ....[2]....
        /*fec4*/ 	.word	0xffffffff


	//   ....[3]....
        /*fec8*/ 	.word	0xffffffff


	//----- nvinfo : EIATTR_COOP_GROUP_INSTR_OFFSETS
	.align		4
.L_52:
        /*fecc*/ 	.byte	0x04, 0x28
        /*fece*/ 	.short	(.L_54 - .L_53)


	//   ....[0]....
.L_53:
        /*fed0*/ 	.word	0x00000060


	//   ....[1]....
        /*fed4*/ 	.word	0x00000310


	//   ....[2]....
        /*fed8*/ 	.word	0x0003e120


	//   ....[3]....
        /*fedc*/ 	.word	0x0003e380


	//----- nvinfo : EIATTR_VRC_CTA_INIT_COUNT
	.align		4
.L_54:
        /*fee0*/ 	.byte	0x02, 0x4a
        /*fee2*/ 	.byte	0x80
	.zero		1


	//----- nvinfo : EIATTR_MBARRIER_INSTR_OFFSETS
	.align		4
        /*fee4*/ 	.byte	0x04, 0x39
        /*fee6*/ 	.short	(.L_56 - .L_55)


	//   ....[0]....
.L_55:
        /*fee8*/ 	.word	0x00001f30
        /*feec*/ 	.word	0x000000ff
        /*fef0*/ 	.word	0x00000000
        /*fef4*/ 	.short	0x0100
        /*fef6*/ 	.byte	0x04
	.zero		1


	//   ....[1]....
        /*fef8*/ 	.word	0x000081a0
        /*fefc*/ 	.word	0x000000ff
        /*ff00*/ 	.word	0x00044008
        /*ff04*/ 	.short	0x0100
        /*ff06*/ 	.byte	0x4c
	.zero		1


	//   ....[2]....
        /*ff08*/ 	.word	0x00020fc0
        /*ff0c*/ 	.word	0x000000ff
        /*ff10*/ 	.word	0x00000000
        /*ff14*/ 	.short	0x010a
        /*ff16*/ 	.byte	0x04
	.zero		1


	//   ....[3]....
        /*ff18*/ 	.word	0x0003d460
        /*ff1c*/ 	.word	0x000000ff
        /*ff20*/ 	.word	0x00000000
        /*ff24*/ 	.short	0x010a
        /*ff26*/ 	.byte	0x04
	.zero		1


	//   ....[4]....
        /*ff28*/ 	.word	0x0003d4e0
        /*ff2c*/ 	.word	0x000000ff
        /*ff30*/ 	.word	0x00044000
        /*ff34*/ 	.short	0x0108
        /*ff36*/ 	.byte	0x4c
	.zero		1


	//   ....[5]....
        /*ff38*/ 	.word	0x0003d500
        /*ff3c*/ 	.word	0x000000ff
        /*ff40*/ 	.word	0x00044008
        /*ff44*/ 	.short	0x0108
        /*ff46*/ 	.byte	0x4c
	.zero		1


	//   ....[6]....
        /*ff48*/ 	.word	0x0003e3a0
        /*ff4c*/ 	.word	0x000000ff
        /*ff50*/ 	.word	0x00000000
        /*ff54*/ 	.short	0x010a
        /*ff56*/ 	.byte	0x04
	.zero		1


	//   ....[7]....
        /*ff58*/ 	.word	0x0003e3d0
        /*ff5c*/ 	.word	0x000000ff
        /*ff60*/ 	.word	0x00000000
        /*ff64*/ 	.short	0x010a
        /*ff66*/ 	.byte	0x04
	.zero		1


	//----- nvinfo : EIATTR_NUM_MBARRIERS
	.align		4
.L_56:
        /*ff68*/ 	.byte	0x03, 0x38
        /*ff6a*/ 	.short	0x0002


	//----- nvinfo : EIATTR_EXIT_INSTR_OFFSETS
	.align		4
        /*ff6c*/ 	.byte	0x04, 0x1c
        /*ff6e*/ 	.short	(.L_58 - .L_57)


	//   ....[0]....
.L_57:
        /*ff70*/ 	.word	0x0003e390


	//----- nvinfo : EIATTR_REQNTID
	.align		4
.L_58:
        /*ff74*/ 	.byte	0x04, 0x10
        /*ff76*/ 	.short	(.L_60 - .L_59)
.L_59:
        /*ff78*/ 	.word	0x00000080
        /*ff7c*/ 	.word	0x00000001
        /*ff80*/ 	.word	0x00000001


	//----- nvinfo : EIATTR_CRS_STACK_SIZE
	.align		4
.L_60:
        /*ff84*/ 	.byte	0x04, 0x1e
        /*ff86*/ 	.short	(.L_62 - .L_61)
.L_61:
        /*ff88*/ 	.word	0x00000000


	//----- nvinfo : EIATTR_CBANK_PARAM_SIZE
	.align		4
.L_62:
        /*ff8c*/ 	.byte	0x03, 0x19
        /*ff8e*/ 	.short	0x0050


	//----- nvinfo : EIATTR_PARAM_CBANK
	.align		4
        /*ff90*/ 	.byte	0x04, 0x0a
        /*ff92*/ 	.short	(.L_64 - .L_63)
	.align		4
.L_63:
        /*ff94*/ 	.word	index@(.nv.constant0.matmul_kernel)
        /*ff98*/ 	.short	0x0380
        /*ff9a*/ 	.short	0x0050


	//----- nvinfo : EIATTR_SW_WAR
	.align		4
.L_64:
        /*ff9c*/ 	.byte	0x04, 0x36
        /*ff9e*/ 	.short	(.L_66 - .L_65)
.L_65:
        /*ffa0*/ 	.word	0x00000008
.L_66:


//--------------------- .nv.compat                --------------------------
	.section	.nv.compat,"",@"SHT_CUDA_COMPAT_INFO"
	.align	4
        /*0000*/ 	.byte	0x02, 0x02, 0x02, 0x00, 0x02, 0x05, 0x05, 0x00, 0x02, 0x03, 0x00, 0x00, 0x02, 0x06, 0x01, 0x00


//--------------------- .nv.callgraph             --------------------------
	.section	.nv.callgraph,"",@"SHT_CUDA_CALLGRAPH"
	.align	4
	.sectionentsize	8
	.align		4
        /*0000*/ 	.word	0x00000000
	.align		4
        /*0004*/ 	.word	0xffffffff
	.align		4
        /*0008*/ 	.word	0x00000000
	.align		4
        /*000c*/ 	.word	0xfffffffe
	.align		4
        /*0010*/ 	.word	0x00000000
	.align		4
        /*0014*/ 	.word	0xfffffffd
	.align		4
        /*0018*/ 	.word	0x00000000
	.align		4
        /*001c*/ 	.word	0xfffffffc


//--------------------- .text.matmul_kernel       --------------------------
	.section	.text.matmul_kernel,"ax",@progbits
	.align	128
        .global         matmul_kernel
        .type           matmul_kernel,@function
        .size           matmul_kernel,(.L_x_20 - matmul_kernel)
        .other          matmul_kernel,@"STO_CUDA_ENTRY STV_DEFAULT"
matmul_kernel:
.text.matmul_kernel:
[----:B------:R-:W0:Y:S01]  /*0000*/  LDC R1, c[0x0][0x37c] ;  /* 0x0000df00ff017b82 */ /* 0x000e220000000800 */
[----:B------:R-:W1:Y:S01]  /*0010*/  S2R R0, SR_TID.X ;  /* 0x0000000000007919 */ /* 0x000e620000002100 */
[----:B0-----:R-:W-:Y:S01]  /*0020*/  VIADD R1, R1, 0xffffd730 ;  /* 0xffffd73001017836 */ /* 0x001fe20000000000 */
[----:B-1----:R-:W-:-:S13]  /*0030*/  ISETP.GE.U32.AND P5, PT, R0, 0x20, PT ;  /* 0x000000200000780c */ /* 0x002fda0003fa6070 */
[----:B------:R-:W-:Y:S05]  /*0040*/  @P5 BRA `(.L_x_0) ;  /* 0x0000000000b45947 */ /* 0x000fea0003800000 */
[----:B------:R-:W0:Y:S01]  /*0050*/  S2R R7, SR_CgaCtaId ;  /* 0x0000000000077919 */ /* 0x000e220000008800 */
[----:B------:R-:W-:Y:S01]  /*0060*/  NOP ;  /* 0x0000000000007918 */ /* 0x000fe20000000000 */
[----:B------:R-:W-:-:S04]  /*0070*/  MOV R0, 0x40 ;  /* 0x0000004000007802 */ /* 0x000fc80000000f00 */
[----:B0-----:R-:W-:Y:S02]  /*0080*/  LEA R2, R7, R0, 0x18 ;  /* 0x0000000007027211 */ /* 0x001fe400078ec0ff */
[----:B------:R-:W-:-:S04]  /*0090*/  MOV R0, 0x400 ;  /* 0x0000040000007802 */ /* 0x000fc80000000f00 */
[----:B------:R-:W0:Y:S01]  /*00a0*/  LDS.U8 R2, [R2] ;  /* 0x0000000002027984 */ /* 0x000e220000000000 */
[----:B------:R-:W-:Y:S02]  /*00b0*/  LEA R0, R7, R0, 0x18 ;  /* 0x0000000007007211 */ /* 0x000fe400078ec0ff */
[----:B0-----:R-:W-:-:S13]  /*00c0*/  ISETP.NE.AND P0, PT, R2, RZ, PT ;  /* 0x000000ff0200720c */ /* 0x001fda0003f05270 */
[----:B------:R-:W-:Y:S05]  /*00d0*/  @P0 BRA `(.L_x_1) ;  /* 0x0000000000780947 */ /* 0x000fea0003800000 */
[----:B------:R-:W-:-:S13]  /*00e0*/  ELECT P0, URZ, PT ;  /* 0x0000000000ff782f */ /* 0x000fda0003800000 */
[----:B------:R-:W-:Y:S05]  /*00f0*/  @!P0 BRA `(.L_x_2) ;  /* 0x0000000000808947 */ /* 0x000fea0003800000 */
[----:B------:R-:W-:Y:S01]  /*0100*/  UMOV UR4, 0x1 ;  /* 0x0000000100047882 */ /* 0x000fe20000000000 */
[----:B------:R-:W-:-:S04]  /*0110*/  IMAD.MOV.U32 R9, RZ, RZ, 0x1 ;  /* 0x00000001ff097424 */ /* 0x000fc800078e00ff */
[----:B------:R-:W-:Y:S04]  /*0120*/  DEPBAR.LE SB0, 0x36 ;  /* 0x00008d800000791a */ /* 0x000fe80000000000 */
[----:B------:R-:W0:Y:S02]  /*0130*/  UTCATOMSWS.FIND_AND_SET.ALIGN UP0, UR4, UR4 ;  /* 0x00000004000475e3 */ /* 0x000e240008000800 */
[----:B0-----:R-:W-:-:S04]  /*0140*/  PLOP3.LUT P0, PT, PT, PT, UP0, 0x80, 0x8 ;  /* 0x000000000008781c */ /* 0x001fc80003f0f008 */
[----:B------:R-:W-:-:S04]  /*0150*/  SEL R2, RZ, 0xffffffff, !P0 ;  /* 0xffffffffff027807 */ /* 0x000fc80004000000 */
[----:B------:R-:W-:Y:S01]  /*0160*/  ISETP.NE.AND P0, PT, R2, RZ, PT ;  /* 0x000000ff0200720c */ /* 0x000fe20003f05270 */
[----:B------:R-:W-:-:S12]  /*0170*/  IMAD.U32 R2, RZ, RZ, UR4 ;  /* 0x00000004ff027e24 */ /* 0x000fd8000f8e00ff */
[----:B------:R-:W-:Y:S05]  /*0180*/  @P0 BRA `(.L_x_3) ;  /* 0x0000000000240947 */ /* 0x000fea0003800000 */
.L_x_4:
[----:B------:R-:W-:Y:S05]  /*0190*/  NANOSLEEP 0x64 ;  /* 0x000000640000795d */ /* 0x000fea0003800000 */
[----:B------:R-:W-:-:S05]  /*01a0*/  UMOV UR4, 0x1 ;  /* 0x0000000100047882 */ /* 0x000fca0000000000 */
[----:B------:R-:W-:Y:S04]  /*01b0*/  DEPBAR.LE SB0, 0x36 ;  /* 0x00008d800000791a */ /* 0x000fe80000000000 */
[----:B------:R-:W0:Y:S02]  /*01c0*/  UTCATOMSWS.FIND_AND_SET.ALIGN UP0, UR4, UR4 ;  /* 0x00000004000475e3 */ /* 0x000e240008000800 */
[----:B0-----:R-:W-:-:S04]  /*01d0*/  PLOP3.LUT P0, PT, PT, PT, UP0, 0x80, 0x8 ;  /* 0x000000000008781c */ /* 0x001fc80003f0f008 */
[----:B------:R-:W-:-:S04]  /*01e0*/  SEL R2, RZ, 0xffffffff, !P0 ;  /* 0xffffffffff027807 */ /* 0x000fc80004000000 */
[----:B------:R-:W-:Y:S01]  /*01f0*/  ISETP.NE.AND P0, PT, R2, RZ, PT ;  /* 0x000000ff0200720c */ /* 0x000fe20003f05270 */
[----:B------:R-:W-:-:S12]  /*0200*/  IMAD.U32 R2, RZ, RZ, UR4 ;  /* 0x00000004ff027e24 */ /* 0x000fd8000f8e00ff */
[----:B------:R-:W-:Y:S05]  /*0210*/  @!P0 BRA `(.L_x_4) ;  /* 0xfffffffc00dc8947 */ /* 0x000fea000383ffff */
.L_x_3:
[C---:B------:R-:W-:Y:S01]  /*0220*/  VIADD R4, R2.reuse, 0x10 ;  /* 0x0000001002047836 */ /* 0x040fe20000000000 */
[C---:B------:R-:W-:Y:S02]  /*0230*/  SHF.L.U32 R3, R9.reuse, R2, RZ ;  /* 0x0000000209037219 */ /* 0x040fe400000006ff */
[----:B------:R-:W-:Y:S02]  /*0240*/  MOV R5, 0x50 ;  /* 0x0000005000057802 */ /* 0x000fe40000000f00 */
[----:B------:R-:W-:Y:S02]  /*0250*/  SHF.L.U32 R4, R9, R4, RZ ;  /* 0x0000000409047219 */ /* 0x000fe400000006ff */
[----:B------:R-:W-:Y:S01]  /*0260*/  LEA R6, R7, R5, 0x18 ;  /* 0x0000000507067211 */ /* 0x000fe200078ec0ff */
[----:B------:R-:W-:Y:S01]  /*0270*/  IMAD.SHL.U32 R5, R2, 0x20, RZ ;  /* 0x0000002002057824 */ /* 0x000fe200078e00ff */
[----:B------:R-:W-:-:S05]  /*0280*/  LOP3.LUT R3, R4, R3, RZ, 0xfc, !PT ;  /* 0x0000000304037212 */ /* 0x000fca00078efcff */
[----:B------:R0:W-:Y:S04]  /*0290*/  ATOMS.OR RZ, [R6], R3 ;  /* 0x0000000306ff738c */ /* 0x0001e80003000000 */
[----:B------:R0:W-:Y:S01]  /*02a0*/  STS [R0], R5 ;  /* 0x0000000500007388 */ /* 0x0001e20000000800 */
[----:B------:R-:W-:Y:S05]  /*02b0*/  BRA `(.L_x_2) ;  /* 0x0000000000107947 */ /* 0x000fea0003800000 */
.L_x_1:
[----:B------:R-:W-:Y:S01]  /*02c0*/  IMAD.MOV.U32 R3, RZ, RZ, -0x1 ;  /* 0xffffffffff037424 */ /* 0x000fe200078e00ff */
[----:B------:R-:W-:-:S04]  /*02d0*/  MOV R2, 0x300 ;  /* 0x0000030000027802 */ /* 0x000fc80000000f00 */
[----:B------:R0:W-:Y:S03]  /*02e0*/  STS [R0], R3 ;  /* 0x0000000300007388 */ /* 0x0001e60000000800 */
[----:B0-----:R-:W-:Y:S05]  /*02f0*/  CALL.REL.NOINC `($__internal_1_$__cuda_sm10x_tcgen05_guardrail_trap_phase_invalid_during_alloc) ;  /* 0x000003e0004c7944 */ /* 0x001fea0003c00000 */
.L_x_2:
[----:B------:R-:W-:Y:S05]  /*0300*/  WARPSYNC.ALL ;  /* 0x0000000000007948 */ /* 0x000fea0003800000 */
[----:B------:R-:W-:Y:S01]  /*0310*/  NOP ;  /* 0x0000000000007918 */ /* 0x000fe20000000000 */
.L_x_0:
[----:B0-----:R-:W0:Y:S01]  /*0320*/  LDC.64 R2, c[0x0][0x398] ;  /* 0x0000e600ff027b82 */ /* 0x001e220000000a00 */
[----:B------:R-:W1:Y:S01]  /*0330*/  S2R R10, SR_CTAID.X ;  /* 0x00000000000a7919 */ /* 0x000e620000002500 */
[----:B------:R-:W2:Y:S06]  /*0340*/  S2R R50, SR_TID.X ;  /* 0x0000000000327919 */ /* 0x000eac0000002100 */
[----:B------:R-:W3:Y:S01]  /*0350*/  S2UR UR4, SR_CgaCtaId ;  /* 0x00000000000479c3 */ /* 0x000ee20000008800 */
[----:B0-----:R-:W-:-:S05]  /*0360*/  VIADD R0, R3, 0xf ;  /* 0x0000000f03007836 */ /* 0x001fca0000000000 */
[----:B------:R-:W-:-:S04]  /*0370*/  SHF.R.S32.HI R5, RZ, 0x1f, R0 ;  /* 0x0000001fff057819 */ /* 0x000fc80000011400 */
[----:B------:R-:W-:Y:S02]  /*0380*/  LEA.HI R5, R5, R0, RZ, 0x4 ;  /* 0x0000000005057211 */ /* 0x000fe400078f20ff */
[----:B-1----:R-:W-:Y:S02]  /*0390*/  IABS R8, R10 ;  /* 0x0000000a00087213 */ /* 0x002fe40000000000 */
[----:B------:R-:W-:Y:S02]  /*03a0*/  SHF.R.S32.HI R5, RZ, 0x4, R5 ;  /* 0x00000004ff057819 */ /* 0x000fe40000011405 */
[----:B--2---:R-:W-:-:S03]  /*03b0*/  LOP3.LUT R48, R50, 0x7f, RZ, 0xc0, !PT ;  /* 0x0000007f32307812 */ /* 0x004fc600078ec0ff */
[----:B------:R-:W-:-:S05]  /*03c0*/  IMAD.SHL.U32 R7, R5, 0x8, RZ ;  /* 0x0000000805077824 */ /* 0x000fca00078e00ff */
[-C--:B------:R-:W-:Y:S02]  /*03d0*/  IABS R9, R7.reuse ;  /* 0x0000000700097213 */ /* 0x080fe40000000000 */
[----:B------:R-:W-:Y:S02]  /*03e0*/  IABS R12, R7 ;  /* 0x00000007000c7213 */ /* 0x000fe40000000000 */
[----:B------:R-:W0:Y:S08]  /*03f0*/  I2F.RP R0, R9 ;  /* 0x0000000900007306 */ /* 0x000e300000209400 */
[----:B0-----:R-:W0:Y:S02]  /*0400*/  MUFU.RCP R0, R0 ;  /* 0x0000000000007308 */ /* 0x001e240000001000 */
[----:B0-----:R-:W-:-:S02]  /*0410*/  VIADD R4, R0, 0xffffffe ;  /* 0x0ffffffe00047836 */ /* 0x001fc40000000000 */
[----:B------:R-:W-:Y:S01]  /*0420*/  IMAD.MOV R0, RZ, RZ, -R12 ;  /* 0x000000ffff007224 */ /* 0x000fe200078e0a0c */
[----:B------:R-:W-:-:S03]  /*0430*/  IABS R12, R2 ;  /* 0x00000002000c7213 */ /* 0x000fc60000000000 */
[----:B------:R0:W1:Y:S02]  /*0440*/  F2I.FTZ.U32.TRUNC.NTZ R5, R4 ;  /* 0x0000000400057305 */ /* 0x000064000021f000 */
[----:B0-----:R-:W-:Y:S02]  /*0450*/  IMAD.MOV.U32 R4, RZ, RZ, RZ ;  /* 0x000000ffff047224 */ /* 0x001fe400078e00ff */
[----:B-1----:R-:W-:-:S04]  /*0460*/  IMAD.MOV R6, RZ, RZ, -R5 ;  /* 0x000000ffff067224 */ /* 0x002fc800078e0a05 */
[----:B------:R-:W-:Y:S02]  /*0470*/  IMAD R11, R6, R9, RZ ;  /* 0x00000009060b7224 */ /* 0x000fe400078e02ff */
[----:B------:R-:W-:Y:S02]  /*0480*/  IMAD.MOV.U32 R6, RZ, RZ, R8 ;  /* 0x000000ffff067224 */ /* 0x000fe400078e0008 */
[----:B------:R-:W-:-:S06]  /*0490*/  IMAD.HI.U32 R5, R5, R11, R4 ;  /* 0x0000000b05057227 */ /* 0x000fcc00078e0004 */
[----:B------:R-:W-:-:S04]  /*04a0*/  IMAD.HI.U32 R5, R5, R6, RZ ;  /* 0x0000000605057227 */ /* 0x000fc800078e00ff */
[----:B------:R-:W-:Y:S01]  /*04b0*/  IMAD R0, R5, R0, R6 ;  /* 0x0000000005007224 */ /* 0x000fe200078e0206 */
[----:B------:R-:W-:Y:S04]  /*04c0*/  BAR.SYNC.DEFER_BLOCKING 0x0 ;  /* 0x0000000000007b1d */ /* 0x000fe80000010000 */
[----:B------:R-:W-:-:S13]  /*04d0*/  ISETP.GT.U32.AND P1, PT, R9, R0, PT ;  /* 0x000000000900720c */ /* 0x000fda0003f24070 */
[----:B------:R-:W-:Y:S02]  /*04e0*/  @!P1 IMAD.IADD R0, R0, 0x1, -R9 ;  /* 0x0000000100009824 */ /* 0x000fe400078e0a09 */
[----:B------:R-:W-:Y:S01]  /*04f0*/  @!P1 VIADD R5, R5, 0x1 ;  /* 0x0000000105059836 */ /* 0x000fe20000000000 */
[----:B------:R-:W-:Y:S02]  /*0500*/  ISETP.NE.AND P1, PT, R7, RZ, PT ;  /* 0x000000ff0700720c */ /* 0x000fe40003f25270 */
[----:B------:R-:W-:Y:S02]  /*0510*/  ISETP.GE.U32.AND P0, PT, R0, R9, PT ;  /* 0x000000090000720c */ /* 0x000fe40003f06070 */
[----:B------:R-:W-:-:S04]  /*0520*/  LOP3.LUT R0, R10, R7, RZ, 0x3c, !PT ;  /* 0x000000070a007212 */ /* 0x000fc800078e3cff */
[----:B------:R-:W-:Y:S01]  /*0530*/  ISETP.GE.AND P2, PT, R0, RZ, PT ;  /* 0x000000ff0000720c */ /* 0x000fe20003f46270 */
[----:B------:R-:W-:-:S06]  /*0540*/  VIADD R0, R2, 0xff ;  /* 0x000000ff02007836 */ /* 0x000fcc0000000000 */
[----:B------:R-:W-:-:S04]  /*0550*/  @P0 VIADD R5, R5, 0x1 ;  /* 0x0000000105050836 */ /* 0x000fc80000000000 */
[----:B------:R-:W-:Y:S01]  /*0560*/  IMAD.MOV.U32 R4, RZ, RZ, R5 ;  /* 0x000000ffff047224 */ /* 0x000fe200078e0005 */
[----:B------:R-:W-:-:S03]  /*0570*/  SHF.R.S32.HI R5, RZ, 0x1f, R0 ;  /* 0x0000001fff057819 */ /* 0x000fc60000011400 */
[----:B------:R-:W-:Y:S01]  /*0580*/  @!P2 IMAD.MOV R4, RZ, RZ, -R4 ;  /* 0x000000ffff04a224 */ /* 0x000fe200078e0a04 */
[----:B------:R-:W-:Y:S02]  /*0590*/  @!P1 LOP3.LUT R4, RZ, R7, RZ, 0x33, !PT ;  /* 0x00000007ff049212 */ /* 0x000fe400078e33ff */
[----:B------:R-:W-:-:S03]  /*05a0*/  LEA.HI R5, R5, R0, RZ, 0x8 ;  /* 0x0000000005057211 */ /* 0x000fc600078f40ff */
[----:B------:R-:W-:-:S05]  /*05b0*/  IMAD.SHL.U32 R6, R4, 0x8, RZ ;  /* 0x0000000804067824 */ /* 0x000fca00078e00ff */
[----:B------:R-:W-:-:S04]  /*05c0*/  LEA.HI.SX32 R5, R5, -R6, 0x18 ;  /* 0x8000000605057211 */ /* 0x000fc800078fc2ff */
[----:B------:R-:W-:Y:S01]  /*05d0*/  VIMNMX R16, PT, PT, R5, 0x8, PT ;  /* 0x0000000805107848 */ /* 0x000fe20003fe0100 */
[----:B------:R-:W-:Y:S02]  /*05e0*/  IMAD.MOV R5, RZ, RZ, -R4 ;  /* 0x000000ffff057224 */ /* 0x000fe400078e0a04 */
[----:B------:R-:W-:Y:S01]  /*05f0*/  IMAD.MOV.U32 R4, RZ, RZ, R12 ;  /* 0x000000ffff047224 */ /* 0x000fe200078e000c */
[----:B------:R-:W-:Y:S01]  /*0600*/  IABS R14, R16 ;  /* 0x00000010000e7213 */ /* 0x000fe20000000000 */
[----:B------:R-:W-:Y:S02]  /*0610*/  IMAD R13, R7, R5, R10 ;  /* 0x00000005070d7224 */ /* 0x000fe400078e020a */
[----:B------:R-:W0:Y:S03]  /*0620*/  I2F.RP R7, R4 ;  /* 0x0000000400077306 */ /* 0x000e260000209400 */
[----:B------:R-:W-:-:S05]  /*0630*/  IABS R10, R13 ;  /* 0x0000000d000a7213 */ /* 0x000fca0000000000 */
[----:B------:R-:W1:Y:S08]  /*0640*/  I2F.RP R0, R14 ;  /* 0x0000000e00007306 */ /* 0x000e700000209400 */
[----:B0-----:R-:W-:Y:S08]  /*0650*/  MUFU.RCP R7, R7 ;  /* 0x0000000700077308 */ /* 0x001ff00000001000 */
[----:B-1----:R-:W0:Y:S02]  /*0660*/  MUFU.RCP R0, R0 ;  /* 0x0000000000007308 */ /* 0x002e240000001000 */
[----:B0-----:R-:W-:Y:S01]  /*0670*/  VIADD R8, R0, 0xffffffe ;  /* 0x0ffffffe00087836 */ /* 0x001fe20000000000 */
[----:B------:R-:W-:-:S05]  /*0680*/  IABS R0, R3 ;  /* 0x0000000300007213 */ /* 0x000fca0000000000 */
[----:B------:R0:W1:Y:S08]  /*0690*/  F2I.FTZ.U32.TRUNC.NTZ R9, R8 ;  /* 0x0000000800097305 */ /* 0x000070000021f000 */
[----:B------:R-:W2:Y:S01]  /*06a0*/  I2F.RP R12, R0 ;  /* 0x00000000000c7306 */ /* 0x000ea20000209400 */
[----:B0-----:R-:W-:Y:S02]  /*06b0*/  IMAD.MOV.U32 R8, RZ, RZ, RZ ;  /* 0x000000ffff087224 */ /* 0x001fe400078e00ff */
[----:B-1----:R-:W-:-:S04]  /*06c0*/  IMAD.MOV R11, RZ, RZ, -R9 ;  /* 0x000000ffff0b7224 */ /* 0x002fc800078e0a09 */
[----:B------:R-:W-:Y:S01]  /*06d0*/  IMAD R5, R11, R14, RZ ;  /* 0x0000000e0b057224 */ /* 0x000fe200078e02ff */
[----:B------:R-:W-:-:S03]  /*06e0*/  IABS R11, R16 ;  /* 0x00000010000b7213 */ /* 0x000fc60000000000 */
[----:B------:R-:W-:Y:S01]  /*06f0*/  IMAD.HI.U32 R8, R9, R5, R8 ;  /* 0x0000000509087227 */ /* 0x000fe200078e0008 */
[----:B------:R-:W-:Y:S01]  /*0700*/  MOV R5, R10 ;  /* 0x0000000a00057202 */ /* 0x000fe20000000f00 */
[----:B--2---:R-:W0:Y:S02]  /*0710*/  MUFU.RCP R12, R12 ;  /* 0x0000000c000c7308 */ /* 0x004e240000001000 */
[----:B------:R-:W-:Y:S02]  /*0720*/  IMAD.MOV R9, RZ, RZ, -R11 ;  /* 0x000000ffff097224 */ /* 0x000fe400078e0a0b */
[----:B------:R-:W-:-:S04]  /*0730*/  IMAD.HI.U32 R8, R8, R5, RZ ;  /* 0x0000000508087227 */ /* 0x000fc800078e00ff */
[----:B------:R-:W-:Y:S02]  /*0740*/  IMAD R5, R8, R9, R5 ;  /* 0x0000000908057224 */ /* 0x000fe400078e0205 */
[----:B------:R-:W-:-:S03]  /*0750*/  VIADD R9, R7, 0xffffffe ;  /* 0x0ffffffe07097836 */ /* 0x000fc60000000000 */
[----:B------:R-:W-:-:S03]  /*0760*/  ISETP.GT.U32.AND P1, PT, R14, R5, PT ;  /* 0x000000050e00720c */ /* 0x000fc60003f24070 */
[----:B------:R-:W1:Y:S01]  /*0770*/  F2I.FTZ.U32.TRUNC.NTZ R9, R9 ;  /* 0x0000000900097305 */ /* 0x000e62000021f000 */
[----:B0-----:R-:W-:-:S07]  /*0780*/  VIADD R10, R12, 0xffffffe ;  /* 0x0ffffffe0c0a7836 */ /* 0x001fce0000000000 */
[----:B------:R0:W2:Y:S02]  /*0790*/  F2I.FTZ.U32.TRUNC.NTZ R11, R10 ;  /* 0x0000000a000b7305 */ /* 0x0000a4000021f000 */
[----:B------:R-:W-:Y:S02]  /*07a0*/  @!P1 IMAD.IADD R5, R5, 0x1, -R14 ;  /* 0x0000000105059824 */ /* 0x000fe400078e0a0e */
[----:B------:R-:W-:Y:S01]  /*07b0*/  @!P1 VIADD R8, R8, 0x1 ;  /* 0x0000000108089836 */ /* 0x000fe20000000000 */
[----:B------:R-:W-:Y:S02]  /*07c0*/  ISETP.NE.AND P1, PT, R16, RZ, PT ;  /* 0x000000ff1000720c */ /* 0x000fe40003f25270 */
[----:B------:R-:W-:Y:S01]  /*07d0*/  ISETP.GE.U32.AND P0, PT, R5, R14, PT ;  /* 0x0000000e0500720c */ /* 0x000fe20003f06070 */
[----:B-1----:R-:W-:Y:S01]  /*07e0*/  IMAD.MOV R15, RZ, RZ, -R9 ;  /* 0x000000ffff0f7224 */ /* 0x002fe200078e0a09 */
[----:B------:R-:W-:Y:S01]  /*07f0*/  LOP3.LUT R5, R13, R16, RZ, 0x3c, !PT ;  /* 0x000000100d057212 */ /* 0x000fe200078e3cff */
[----:B0-----:R-:W-:-:S03]  /*0800*/  IMAD.MOV.U32 R10, RZ, RZ, RZ ;  /* 0x000000ffff0a7224 */ /* 0x001fc600078e00ff */
[----:B------:R-:W-:Y:S02]  /*0810*/  ISETP.GE.AND P2, PT, R5, RZ, PT ;  /* 0x000000ff0500720c */ /* 0x000fe40003f46270 */
[----:B------:R-:W-:Y:S01]  /*0820*/  MOV R5, 0x400 ;  /* 0x0000040000057802 */ /* 0x000fe20000000f00 */
[----:B--2---:R-:W-:-:S03]  /*0830*/  IMAD.MOV R17, RZ, RZ, -R11 ;  /* 0x000000ffff117224 */ /* 0x004fc600078e0a0b */
[----:B------:R-:W-:Y:S01]  /*0840*/  R2UR UR76, R5 ;  /* 0x00000000054c72ca */ /* 0x000fe200000e0000 */
[----:B------:R-:W-:Y:S02]  /*0850*/  @P0 VIADD R8, R8, 0x1 ;  /* 0x0000000108080836 */ /* 0x000fe40000000000 */
[----:B------:R-:W-:Y:S02]  /*0860*/  IMAD R5, R15, R4, RZ ;  /* 0x000000040f057224 */ /* 0x000fe400078e02ff */
[----:B------:R-:W-:Y:S02]  /*0870*/  IMAD.MOV.U32 R12, RZ, RZ, R8 ;  /* 0x000000ffff0c7224 */ /* 0x000fe400078e0008 */
[----:B------:R-:W-:Y:S02]  /*0880*/  IMAD.MOV.U32 R8, RZ, RZ, RZ ;  /* 0x000000ffff087224 */ /* 0x000fe400078e00ff */
[----:B------:R-:W-:Y:S01]  /*0890*/  @!P2 IMAD.MOV R12, RZ, RZ, -R12 ;  /* 0x000000ffff0ca224 */ /* 0x000fe200078e0a0c */
[----:B------:R-:W-:Y:S01]  /*08a0*/  @!P1 LOP3.LUT R12, RZ, R16, RZ, 0x33, !PT ;  /* 0x00000010ff0c9212 */ /* 0x000fe200078e33ff */
[----:B------:R-:W-:-:S02]  /*08b0*/  IMAD.HI.U32 R8, R9, R5, R8 ;  /* 0x0000000509087227 */ /* 0x000fc400078e0008 */
[----:B---3--:R-:W-:Y:S02]  /*08c0*/  ULEA UR76, UR4, UR76, 0x18 ;  /* 0x0000004c044c7291 */ /* 0x008fe4000f8ec0ff */
[----:B------:R-:W-:Y:S02]  /*08d0*/  IMAD.MOV R7, RZ, RZ, -R12 ;  /* 0x000000ffff077224 */ /* 0x000fe400078e0a0c */
[----:B------:R-:W-:Y:S02]  /*08e0*/  IMAD.SHL.U32 R49, R12, 0x10, RZ ;  /* 0x000000100c317824 */ /* 0x000fe400078e00ff */
[----:B------:R-:W-:Y:S02]  /*08f0*/  IMAD R7, R16, R7, R13 ;  /* 0x0000000710077224 */ /* 0x000fe400078e020d */
[----:B------:R-:W-:Y:S01]  /*0900*/  IMAD R13, R17, R0, RZ ;  /* 0x00000000110d7224 */ /* 0x000fe200078e02ff */
[----:B------:R0:W-:Y:S01]  /*0910*/  STL [R1+0x1b84], R49 ;  /* 0x001b843101007387 */ /* 0x0001e20000100800 */
[----:B------:R-:W-:-:S02]  /*0920*/  IMAD.IADD R7, R6, 0x1, R7 ;  /* 0x0000000106077824 */ /* 0x000fc400078e0207 */
[----:B------:R-:W-:Y:S01]  /*0930*/  VIADD R19, R49, 0x1 ;  /* 0x0000000131137836 */ /* 0x000fe20000000000 */
[----:B------:R-:W1:Y:S01]  /*0940*/  S2R R17, SR_CgaCtaId ;  /* 0x0000000000117919 */ /* 0x000e620000008800 */
[----:B------:R-:W-:Y:S01]  /*0950*/  IMAD.SHL.U32 R6, R7, 0x100, RZ ;  /* 0x0000010007067824 */ /* 0x000fe200078e00ff */
[----:B------:R-:W-:Y:S01]  /*0960*/  PRMT R28, R48, 0x6540, R7 ;  /* 0x00006540301c7816 */ /* 0x000fe20000000007 */
[----:B------:R-:W-:Y:S01]  /*0970*/  VIADD R16, R49, 0x2 ;  /* 0x0000000231107836 */ /* 0x000fe20000000000 */
[----:B------:R-:W2:Y:S01]  /*0980*/  LDS R14, [UR76] ;  /* 0x0000004cff0e7984 */ /* 0x000ea20008000800 */
[----:B------:R-:W-:Y:S01]  /*0990*/  IMAD.HI.U32 R5, R11, R13, R10 ;  /* 0x0000000d0b057227 */ /* 0x000fe200078e000a */
[----:B------:R-:W-:Y:S02]  /*09a0*/  LOP3.LUT R27, R6, 0x80, R48, 0xfe, !PT ;  /* 0x00000080061b7812 */ /* 0x000fe400078efe30 */
[----:B------:R0:W-:Y:S01]  /*09b0*/  STL [R1+0x1f6c], R28 ;  /* 0x001f6c1c01007387 */ /* 0x0001e20000100800 */
[----:B------:R-:W-:-:S02]  /*09c0*/  IABS R13, R28 ;  /* 0x0000001c000d7213 */ /* 0x000fc40000000000 */
[----:B------:R-:W-:Y:S01]  /*09d0*/  IABS R11, R19 ;  /* 0x00000013000b7213 */ /* 0x000fe20000000000 */
[----:B------:R0:W-:Y:S01]  /*09e0*/  STL [R1+0x1f70], R27 ;  /* 0x001f701b01007387 */ /* 0x0001e20000100800 */
[----:B------:R-:W-:Y:S01]  /*09f0*/  IABS R12, R16 ;  /* 0x00000010000c7213 */ /* 0x000fe20000000000 */
[----:B------:R-:W-:Y:S01]  /*0a00*/  IMAD.HI.U32 R6, R8, R13, RZ ;  /* 0x0000000d08067227 */ /* 0x000fe200078e00ff */
[----:B------:R-:W-:-:S03]  /*0a10*/  IABS R15, R27 ;  /* 0x0000001b000f7213 */ /* 0x000fc60000000000 */
[----:B------:R-:W-:-:S04]  /*0a20*/  IMAD.HI.U32 R7, R5, R11, RZ ;  /* 0x0000000b05077227 */ /* 0x000fc800078e00ff */
[----:B------:R-:W-:-:S04]  /*0a30*/  IMAD.HI.U32 R9, R5, R12, RZ ;  /* 0x0000000c05097227 */ /* 0x000fc800078e00ff */
[----:B------:R-:W-:Y:S01]  /*0a40*/  IMAD.HI.U32 R8, R8, R15, RZ ;  /* 0x0000000f08087227 */ /* 0x000fe200078e00ff */
[----:B------:R-:W-:Y:S06]  /*0a50*/  BAR.SYNC.DEFER_BLOCKING 0x0 ;  /* 0x0000000000007b1d */ /* 0x000fec0000010000 */
[----:B0-----:R-:W-:Y:S05]  /*0a60*/  @P5 BRA `(.L_x_5) ;  /* 0x0000000000185947 */ /* 0x001fea0003800000 */
[----:B------:R-:W-:Y:S01]  /*0a70*/  ELECT P0, URZ, PT ;  /* 0x0000000000ff782f */ /* 0x000fe20003800000 */
[----:B------:R-:W-:Y:S01]  /*0a80*/  IMAD.MOV.U32 R10, RZ, RZ, 0x1 ;  /* 0x00000001ff0a7424 */ /* 0x000fe200078e00ff */
[----:B------:R-:W-:Y:S11]  /*0a90*/  UVIRTCOUNT.DEALLOC.SMPOOL 0x80 ;  /* 0x000000800000784c */ /* 0x000ff60000000000 */
[----:B------:R-:W-:-:S04]  /*0aa0*/  @P0 MOV R18, 0x40 ;  /* 0x0000004000120802 */ /* 0x000fc80000000f00 */
[----:B-1----:R-:W-:-:S05]  /*0ab0*/  @P0 LEA R17, R17, R18, 0x18 ;  /* 0x0000001211110211 */ /* 0x002fca00078ec0ff */
[----:B------:R0:W-:Y:S02]  /*0ac0*/  @P0 STS.U8 [R17], R10 ;  /* 0x0000000a11000388 */ /* 0x0001e40000000000 */
.L_x_5:
[----:B------:R-:W-:Y:S01]  /*0ad0*/  IMAD.MOV R8, RZ, RZ, -R8 ;  /* 0x000000ffff087224 */ /* 0x000fe200078e0a08 */
[----:B------:R-:W-:Y:S01]  /*0ae0*/  IADD3 R26, PT, PT, R49, 0x4, RZ ;  /* 0x00000004311a7810 */ /* 0x000fe20007ffe0ff */
[----:B------:R-:W-:Y:S01]  /*0af0*/  IMAD.MOV R6, RZ, RZ, -R6 ;  /* 0x000000ffff067224 */ /* 0x000fe200078e0a06 */
[----:B------:R-:W-:Y:S01]  /*0b00*/  ISETP.GE.AND P3, PT, R19, RZ, PT ;  /* 0x000000ff1300720c */ /* 0x000fe20003f66270 */
[C---:B------:R-:W-:Y:S01]  /*0b10*/  IMAD R15, R4.reuse, R8, R15 ;  /* 0x00000008040f7224 */ /* 0x040fe200078e020f */
[----:B------:R-:W-:Y:S01]  /*0b20*/  IABS R19, R26 ;  /* 0x0000001a00137213 */ /* 0x000fe20000000000 */
[C---:B------:R-:W-:Y:S01]  /*0b30*/  IMAD R13, R4.reuse, R6, R13 ;  /* 0x00000006040d7224 */ /* 0x040fe200078e020d */
[----:B------:R-:W-:Y:S01]  /*0b40*/  ISETP.GE.AND P4, PT, R27, RZ, PT ;  /* 0x000000ff1b00720c */ /* 0x000fe20003f86270 */
[C---:B------:R-:W-:Y:S01]  /*0b50*/  VIADD R24, R49.reuse, 0x3 ;  /* 0x0000000331187836 */ /* 0x040fe20000000000 */
[C---:B------:R-:W-:Y:S01]  /*0b60*/  ISETP.GT.U32.AND P1, PT, R4.reuse, R15, PT ;  /* 0x0000000f0400720c */ /* 0x040fe20003f24070 */
[C---:B------:R-:W-:Y:S01]  /*0b70*/  VIADD R6, R49.reuse, 0xf ;  /* 0x0000000f31067836 */ /* 0x040fe20000000000 */
[----:B------:R-:W-:Y:S01]  /*0b80*/  ISETP.GT.U32.AND P0, PT, R4, R13, PT ;  /* 0x0000000d0400720c */ /* 0x000fe20003f04070 */
[C---:B------:R-:W-:Y:S01]  /*0b90*/  VIADD R25, R49.reuse, 0x5 ;  /* 0x0000000531197836 */ /* 0x040fe20000000000 */
[----:B01----:R-:W-:Y:S01]  /*0ba0*/  IABS R17, R24 ;  /* 0x0000001800117213 */ /* 0x003fe20000000000 */
[----:B------:R-:W-:Y:S01]  /*0bb0*/  VIADD R18, R49, 0x6 ;  /* 0x0000000631127836 */ /* 0x000fe20000000000 */
[----:B------:R-:W-:Y:S01]  /*0bc0*/  ISETP.GE.AND P2, PT, R6, RZ, PT ;  /* 0x000000ff0600720c */ /* 0x000fe20003f46270 */
[----:B------:R-:W-:Y:S01]  /*0bd0*/  IMAD.MOV R7, RZ, RZ, -R7 ;  /* 0x000000ffff077224 */ /* 0x000fe200078e0a07 */
[----:B------:R-:W-:Y:S01]  /*0be0*/  IABS R23, R6 ;  /* 0x0000000600177213 */ /* 0x000fe20000000000 */
[----:B------:R-:W-:Y:S01]  /*0bf0*/  IMAD.MOV R9, RZ, RZ, -R9 ;  /* 0x000000ffff097224 */ /* 0x000fe200078e0a09 */
[----:B------:R-:W-:Y:S01]  /*0c00*/  IABS R21, R25 ;  /* 0x0000001900157213 */ /* 0x000fe20000000000 */
[----:B------:R-:W-:Y:S01]  /*0c10*/  IMAD.HI.U32 R6, R5, R17, RZ ;  /* 0x0000001105067227 */ /* 0x000fe200078e00ff */
[----:B------:R-:W-:Y:S01]  /*0c20*/  IABS R22, R18 ;  /* 0x0000001200167213 */ /* 0x000fe20000000000 */
[----:B------:R-:W-:Y:S01]  /*0c30*/  STL [R1+0x2700], R52 ;  /* 0x0027003401007387 */ /* 0x000fe20000100800 */
[----:B------:R-:W-:Y:S01]  /*0c40*/  IABS R29, R49 ;  /* 0x00000031001d7213 */ /* 0x000fe20000000000 */
[--C-:B------:R-:W-:Y:S01]  /*0c50*/  @!P1 IMAD.IADD R15, R15, 0x1, -R4.reuse ;  /* 0x000000010f0f9824 */ /* 0x100fe200078e0a04 */
[----:B--2---:R-:W-:Y:S01]  /*0c60*/  R2UR UR5, R14 ;  /* 0x000000000e0572ca */ /* 0x004fe200000e0000 */
[----:B------:R-:W-:Y:S01]  /*0c70*/  IMAD R11, R0, R7, R11 ;  /* 0x00000007000b7224 */ /* 0x000fe200078e020b */
[----:B------:R-:W-:Y:S01]  /*0c80*/  STL.64 [R1+0x2718], R52 ;  /* 0x0027183401007387 */ /* 0x000fe20000100a00 */
[----:B------:R-:W-:Y:S01]  /*0c90*/  @!P0 IMAD.IADD R13, R13, 0x1, -R4 ;  /* 0x000000010d0d8824 */ /* 0x000fe200078e0a04 */
[----:B------:R-:W-:Y:S01]  /*0ca0*/  ISETP.GT.U32.AND P6, PT, R4, R15, PT ;  /* 0x0000000f0400720c */ /* 0x000fe20003fc4070 */
[----:B------:R-:W-:Y:S01]  /*0cb0*/  IMAD R7, R0, R9, R12 ;  /* 0x0000000900077224 */ /* 0x000fe200078e020c */
[----:B------:R-:W-:Y:S01]  /*0cc0*/  ISETP.GE.AND P0, PT, R28, RZ, PT ;  /* 0x000000ff1c00720c */ /* 0x000fe20003f06270 */
[C---:B------:R-:W-:Y:S01]  /*0cd0*/  IMAD.HI.U32 R8, R5.reuse, R19, RZ ;  /* 0x0000001305087227 */ /* 0x040fe200078e00ff */
[----:B------:R-:W-:Y:S01]  /*0ce0*/  ISETP.GT.U32.AND P1, PT, R4, R13, PT ;  /* 0x0000000d0400720c */ /* 0x000fe20003f24070 */
[----:B------:R-:W-:Y:S01]  /*0cf0*/  STL.64 [R1+0x2738], R52 ;  /* 0x0027383401007387 */ /* 0x000fe20000100a00 */
[----:B------:R-:W-:Y:S01]  /*0d00*/  UMOV UR9, 0x1 ;  /* 0x0000000100097882 */ /* 0x000fe20000000000 */
[----:B------:R-:W-:Y:S01]  /*0d10*/  IMAD.HI.U32 R9, R5, R21, RZ ;  /* 0x0000001505097227 */ /* 0x000fe200078e00ff */
[----:B------:R-:W0:Y:S01]  /*0d20*/  LDCU.64 UR6, c[0x0][0x358] ;  /* 0x00006b00ff0677ac */ /* 0x000e220008000a00 */
[----:B------:R-:W-:Y:S02]  /*0d30*/  STL.64 [R1+0x2758], R52 ;  /* 0x0027583401007387 */ /* 0x000fe40000100a00 */
[----:B------:R-:W-:-:S02]  /*0d40*/  IMAD.MOV R6, RZ, RZ, -R6 ;  /* 0x000000ffff067224 */ /* 0x000fc400078e0a06 */
[C---:B------:R-:W-:Y:S01]  /*0d50*/  IMAD.HI.U32 R10, R5.reuse, R22, RZ ;  /* 0x00000016050a7227 */ /* 0x040fe200078e00ff */
[----:B------:R-:W-:Y:S03]  /*0d60*/  STL.64 [R1+0x2778], R52 ;  /* 0x0027783401007387 */ /* 0x000fe60000100a00 */
[----:B------:R-:W-:Y:S01]  /*0d70*/  IMAD.HI.U32 R12, R5, R23, RZ ;  /* 0x00000017050c7227 */ /* 0x000fe200078e00ff */
[----:B------:R-:W-:Y:S03]  /*0d80*/  STL.64 [R1+0x2798], R52 ;  /* 0x0027983401007387 */ /* 0x000fe60000100a00 */
[----:B------:R-:W-:Y:S01]  /*0d90*/  IMAD.MOV R20, RZ, RZ, -R8 ;  /* 0x000000ffff147224 */ /* 0x000fe200078e0a08 */
[----:B------:R-:W-:Y:S01]  /*0da0*/  STL.64 [R1+0x27b8], R52 ;  /* 0x0027b83401007387 */ /* 0x000fe20000100a00 */
[----:B------:R-:W-:-:S02]  /*0db0*/  IMAD.MOV R9, RZ, RZ, -R9 ;  /* 0x000000ffff097224 */ /* 0x000fc400078e0a09 */
[C---:B------:R-:W-:Y:S01]  /*0dc0*/  IMAD R8, R0.reuse, R6, R17 ;  /* 0x0000000600087224 */ /* 0x040fe200078e0211 */
[----:B------:R-:W-:Y:S01]  /*0dd0*/  STL.64 [R1+0x27d8], R52 ;  /* 0x0027d83401007387 */ /* 0x000fe20000100a00 */
[----:B------:R-:W-:Y:S02]  /*0de0*/  IMAD.MOV R17, RZ, RZ, -R10 ;  /* 0x000000ffff117224 */ /* 0x000fe400078e0a0a */
[----:B------:R-:W-:Y:S01]  /*0df0*/  IMAD.MOV R6, RZ, RZ, -R12 ;  /* 0x000000ffff067224 */ /* 0x000fe200078e0a0c */
[----:B------:R-:W-:Y:S01]  /*0e00*/  STL.64 [R1+0x27f8], R52 ;  /* 0x0027f83401007387 */ /* 0x000fe20000100a00 */
[C---:B------:R-:W-:Y:S02]  /*0e10*/  IMAD R12, R0.reuse, R9, R21 ;  /* 0x00000009000c7224 */ /* 0x040fe400078e0215 */
[C---:B------:R-:W-:Y:S01]  /*0e20*/  IMAD R9, R0.reuse, R17, R22 ;  /* 0x0000001100097224 */ /* 0x040fe200078e0216 */
[----:B------:R-:W-:Y:S01]  /*0e30*/  STL.64 [R1+0x26f8], R46 ;  /* 0x0026f82e01007387 */ /* 0x000fe20000100a00 */
[----:B------:R-:W-:-:S02]  /*0e40*/  IMAD R17, R0, R6, R23 ;  /* 0x0000000600117224 */ /* 0x000fc400078e0217 */
[--C-:B------:R-:W-:Y:S01]  /*0e50*/  @!P6 IMAD.IADD R15, R15, 0x1, -R4.reuse ;  /* 0x000000010f0fe824 */ /* 0x100fe200078e0a04 */
[----:B------:R-:W-:Y:S01]  /*0e60*/  STL.64 [R1+0x2728], R46 ;  /* 0x0027282e01007387 */ /* 0x000fe20000100a00 */
[----:B------:R-:W-:Y:S01]  /*0e70*/  @!P1 IMAD.IADD R13, R13, 0x1, -R4 ;  /* 0x000000010d0d9824 */ /* 0x000fe200078e0a04 */
[C---:B------:R-:W-:Y:S01]  /*0e80*/  ISETP.GT.U32.AND P6, PT, R0.reuse, R17, PT ;  /* 0x000000110000720c */ /* 0x040fe20003fc4070 */
[----:B------:R-:W-:Y:S01]  /*0e90*/  @!P4 IMAD.MOV R15, RZ, RZ, -R15 ;  /* 0x000000ffff0fc224 */ /* 0x000fe200078e0a0f */
[C---:B------:R-:W-:Y:S01]  /*0ea0*/  ISETP.GT.U32.AND P4, PT, R0.reuse, R7, PT ;  /* 0x000000070000720c */ /* 0x040fe20003f84070 */
[----:B------:R-:W-:Y:S01]  /*0eb0*/  @!P0 IMAD.MOV R13, RZ, RZ, -R13 ;  /* 0x000000ffff0d8224 */ /* 0x000fe200078e0a0d */
[C---:B------:R-:W-:Y:S01]  /*0ec0*/  ISETP.GT.U32.AND P0, PT, R0.reuse, R11, PT ;  /* 0x0000000b0000720c */ /* 0x040fe20003f04070 */
[----:B------:R-:W-:Y:S01]  /*0ed0*/  IMAD R10, R0, R20, R19 ;  /* 0x00000014000a7224 */ /* 0x000fe200078e0213 */
[----:B------:R-:W-:Y:S01]  /*0ee0*/  ISETP.NE.AND P1, PT, R2, RZ, PT ;  /* 0x000000ff0200720c */ /* 0x000fe20003f25270 */
[C---:B------:R-:W-:Y:S01]  /*0ef0*/  VIADD R20, R49.reuse, 0x7 ;  /* 0x0000000731147836 */ /* 0x040fe20000000000 */
[----:B------:R-:W-:Y:S01]  /*0f00*/  LOP3.LUT R4, RZ, R2, RZ, 0x33, !PT ;  /* 0x00000002ff047212 */ /* 0x000fe200078e33ff */
[C---:B------:R-:W-:Y:S01]  /*0f10*/  VIADD R22, R49.reuse, 0x8 ;  /* 0x0000000831167836 */ /* 0x040fe20000000000 */
[----:B------:R-:W-:Y:S01]  /*0f20*/  STL.64 [R1+0x2748], R46 ;  /* 0x0027482e01007387 */ /* 0x000fe20000100a00 */
[----:B------:R-:W-:Y:S01]  /*0f30*/  VIADD R32, R49, 0x9 ;  /* 0x0000000931207836 */ /* 0x000fe20000000000 */
[----:B------:R-:W-:Y:S01]  /*0f40*/  IABS R19, R20 ;  /* 0x0000001400137213 */ /* 0x000fe20000000000 */
[--C-:B------:R-:W-:Y:S01]  /*0f50*/  @!P6 IMAD.IADD R17, R17, 0x1, -R0.reuse ;  /* 0x000000011111e824 */ /* 0x100fe200078e0a00 */
[----:B------:R-:W-:Y:S01]  /*0f60*/  IABS R23, R22 ;  /* 0x0000001600177213 */ /* 0x000fe20000000000 */
[--C-:B------:R-:W-:Y:S01]  /*0f70*/  @!P4 IMAD.IADD R7, R7, 0x1, -R0.reuse ;  /* 0x000000010707c824 */ /* 0x100fe200078e0a00 */
[C---:B------:R-:W-:Y:S01]  /*0f80*/  ISETP.GT.U32.AND P4, PT, R0.reuse, R12, PT ;  /* 0x0000000c0000720c */ /* 0x040fe20003f84070 */
[----:B------:R-:W-:Y:S01]  /*0f90*/  @!P0 IMAD.IADD R11, R11, 0x1, -R0 ;  /* 0x000000010b0b8824 */ /* 0x000fe200078e0a00 */
[C---:B------:R-:W-:Y:S01]  /*0fa0*/  ISETP.GT.U32.AND P6, PT, R0.reuse, R17, PT ;  /* 0x000000110000720c */ /* 0x040fe20003fc4070 */
[C---:B------:R-:W-:Y:S01]  /*0fb0*/  IMAD.HI.U32 R6, R5.reuse, R19, RZ ;  /* 0x0000001305067227 */ /* 0x040fe200078e00ff */
[----:B------:R-:W-:Y:S01]  /*0fc0*/  ISETP.GT.U32.AND P0, PT, R0, R10, PT ;  /* 0x0000000a0000720c */ /* 0x000fe20003f04070 */
[----:B------:R-:W-:Y:S01]  /*0fd0*/  STL.64 [R1+0x2768], R46 ;  /* 0x0027682e01007387 */ /* 0x000fe20000100a00 */
[C---:B------:R-:W-:Y:S01]  /*0fe0*/  SEL R2, R4.reuse, R13, !P1 ;  /* 0x0000000d04027207 */ /* 0x040fe20004800000 */
[----:B------:R-:W-:Y:S01]  /*0ff0*/  IMAD.MOV R13, RZ, RZ, -R6 ;  /* 0x000000ffff0d7224 */ /* 0x000fe200078e0a06 */
[----:B------:R-:W-:Y:S01]  /*1000*/  SEL R4, R4, R15, !P1 ;  /* 0x0000000f04047207 */ /* 0x000fe20004800000 */
[----:B------:R-:W-:Y:S01]  /*1010*/  IMAD.HI.U32 R6, R5, R23, RZ ;  /* 0x0000001705067227 */ /* 0x000fe200078e00ff */
[----:B------:R-:W-:Y:S01]  /*1020*/  IABS R15, R32 ;  /* 0x00000020000f7213 */ /* 0x000fe20000000000 */
[----:B------:R-:W-:Y:S01]  /*1030*/  STL.64 [R1+0x2788], R46 ;  /* 0x0027882e01007387 */ /* 0x000fe20000100a00 */
[----:B------:R-:W-:Y:S01]  /*1040*/  ISETP.GT.U32.AND P1, PT, R0, R8, PT ;  /* 0x000000080000720c */ /* 0x000fe20003f24070 */
[----:B------:R-:W-:-:S02]  /*1050*/  @!P4 IMAD.IADD R12, R12, 0x1, -R0 ;  /* 0x000000010c0cc824 */ /* 0x000fc400078e0a00 */
[--C-:B------:R-:W-:Y:S01]  /*1060*/  @!P6 IMAD.IADD R17, R17, 0x1, -R0.reuse ;  /* 0x000000011111e824 */ /* 0x100fe200078e0a00 */
[----:B------:R-:W-:Y:S01]  /*1070*/  ISETP.GT.U32.AND P6, PT, R0, R7, PT ;  /* 0x000000070000720c */ /* 0x000fe20003fc4070 */
[----:B------:R-:W-:Y:S01]  /*1080*/  @!P0 IMAD.IADD R10, R10, 0x1, -R0 ;  /* 0x000000010a0a8824 */ /* 0x000fe200078e0a00 */
[----:B------:R-:W-:Y:S01]  /*1090*/  STL.64 [R1+0x27a8], R46 ;  /* 0x0027a82e01007387 */ /* 0x000fe20000100a00 */
[C---:B------:R-:W-:Y:S02]  /*10a0*/  IMAD R19, R0.reuse, R13, R19 ;  /* 0x0000000d00137224 */ /* 0x040fe400078e0213 */
[----:B------:R-:W-:Y:S01]  /*10b0*/  IMAD.MOV R13, RZ, RZ, -R6 ;  /* 0x000000ffff0d7224 */ /* 0x000fe200078e0a06 */
[C---:B------:R-:W-:Y:S01]  /*10c0*/  ISETP.GT.U32.AND P4, PT, R0.reuse, R10, PT ;  /* 0x0000000a0000720c */ /* 0x040fe20003f84070 */
[----:B------:R-:W-:Y:S01]  /*10d0*/  VIADD R31, R49, 0xa ;  /* 0x0000000a311f7836 */ /* 0x000fe20000000000 */
[----:B------:R-:W-:Y:S01]  /*10e0*/  MOV R6, R17 ;  /* 0x0000001100067202 */ /* 0x000fe20000000f00 */
[C---:B------:R-:W-:Y:S01]  /*10f0*/  IMAD R23, R0.reuse, R13, R23 ;  /* 0x0000000d00177224 */ /* 0x040fe200078e0217 */
[----:B------:R-:W-:Y:S01]  /*1100*/  STL.64 [R1+0x27c8], R46 ;  /* 0x0027c82e01007387 */ /* 0x000fe20000100a00 */
[----:B------:R-:W-:Y:S01]  /*1110*/  IMAD.MOV.U32 R17, RZ, RZ, R15 ;  /* 0x000000ffff117224 */ /* 0x000fe200078e000f */
[----:B------:R-:W-:Y:S01]  /*1120*/  IABS R21, R31 ;  /* 0x0000001f00157213 */ /* 0x000fe20000000000 */
[--C-:B------:R-:W-:Y:S01]  /*1130*/  @!P6 IMAD.IADD R7, R7, 0x1, -R0.reuse ;  /* 0x000000010707e824 */ /* 0x100fe200078e0a00 */
[----:B------:R-:W-:Y:S01]  /*1140*/  ISETP.GT.U32.AND P6, PT, R0, R19, PT ;  /* 0x000000130000720c */ /* 0x000fe20003fc4070 */
[C---:B------:R-:W-:Y:S01]  /*1150*/  IMAD.HI.U32 R13, R5.reuse, R17, RZ ;  /* 0x00000011050d7227 */ /* 0x040fe200078e00ff */
[----:B------:R-:W-:Y:S03]  /*1160*/  STL.64 [R1+0x27e8], R46 ;  /* 0x0027e82e01007387 */ /* 0x000fe60000100a00 */
[--C-:B------:R-:W-:Y:S01]  /*1170*/  @!P4 IMAD.IADD R10, R10, 0x1, -R0.reuse ;  /* 0x000000010a0ac824 */ /* 0x100fe200078e0a00 */
[----:B------:R-:W-:Y:S01]  /*1180*/  ISETP.GT.U32.AND P4, PT, R0, R23, PT ;  /* 0x000000170000720c */ /* 0x000fe20003f84070 */
[----:B------:R-:W-:Y:S01]  /*1190*/  IMAD.MOV R13, RZ, RZ, -R13 ;  /* 0x000000ffff0d7224 */ /* 0x000fe200078e0a0d */
[----:B------:R1:W-:Y:S01]  /*11a0*/  STL.64 [R1+0x2808], R46 ;  /* 0x0028082e01007387 */ /* 0x0003e20000100a00 */
[--C-:B------:R-:W-:Y:S01]  /*11b0*/  @!P1 IMAD.IADD R8, R8, 0x1, -R0.reuse ;  /* 0x0000000108089824 */ /* 0x100fe200078e0a00 */
[C---:B------:R-:W-:Y:S01]  /*11c0*/  ISETP.GT.U32.AND P1, PT, R0.reuse, R11, PT ;  /* 0x0000000b0000720c */ /* 0x040fe20003f24070 */
[----:B------:R-:W-:Y:S01]  /*11d0*/  IMAD.HI.U32 R15, R5, R21, RZ ;  /* 0x00000015050f7227 */ /* 0x000fe200078e00ff */
[----:B------:R-:W-:Y:S02]  /*11e0*/  STL.64 [R1+0x26f0], R44 ;  /* 0x0026f02c01007387 */ /* 0x000fe40000100a00 */
[C---:B------:R-:W-:Y:S01]  /*11f0*/  ISETP.GT.U32.AND P0, PT, R0.reuse, R8, PT ;  /* 0x000000080000720c */ /* 0x040fe20003f04070 */
[--C-:B------:R-:W-:Y:S01]  /*1200*/  @!P6 IMAD.IADD R19, R19, 0x1, -R0.reuse ;  /* 0x000000011313e824 */ /* 0x100fe200078e0a00 */
[----:B------:R-:W-:Y:S01]  /*1210*/  ISETP.GE.AND P6, PT, R25, RZ, PT ;  /* 0x000000ff1900720c */ /* 0x000fe20003fc6270 */
[C---:B------:R-:W-:Y:S01]  /*1220*/  IMAD R25, R0.reuse, R13, R17 ;  /* 0x0000000d00197224 */ /* 0x040fe200078e0211 */
[----:B------:R-:W-:Y:S01]  /*1230*/  STL.64 [R1+0x2708], R44 ;  /* 0x0027082c01007387 */ /* 0x000fe20000100a00 */
[----:B------:R-:W-:Y:S01]  /*1240*/  @!P4 IMAD.IADD R23, R23, 0x1, -R0 ;  /* 0x000000011717c824 */ /* 0x000fe200078e0a00 */
[----:B-1----:R-:W-:Y:S01]  /*1250*/  PRMT R46, RZ, 0x7610, R46 ;  /* 0x00007610ff2e7816 */ /* 0x002fe2000000002e */
[----:B------:R-:W-:Y:S01]  /*1260*/  IMAD.MOV R15, RZ, RZ, -R15 ;  /* 0x000000ffff0f7224 */ /* 0x000fe200078e0a0f */
[C---:B------:R-:W-:Y:S01]  /*1270*/  ISETP.GT.U32.AND P4, PT, R0.reuse, R25, PT ;  /* 0x000000190000720c */ /* 0x040fe20003f84070 */
[----:B------:R-:W-:Y:S01]  /*1280*/  @!P1 IMAD.IADD R11, R11, 0x1, -R0 ;  /* 0x000000010b0b9824 */ /* 0x000fe200078e0a00 */
[C---:B------:R-:W-:Y:S01]  /*1290*/  ISETP.GT.U32.AND P1, PT, R0.reuse, R9, PT ;  /* 0x000000090000720c */ /* 0x040fe20003f24070 */
[----:B------:R-:W-:Y:S01]  /*12a0*/  IMAD R21, R0, R15, R21 ;  /* 0x0000000f00157224 */ /* 0x000fe200078e0215 */
[----:B------:R1:W-:Y:S01]  /*12b0*/  STL.64 [R1+0x26e8], R42 ;  /* 0x0026e82a01007387 */ /* 0x0003e20000100a00 */
[----:B------:R-:W-:-:S02]  /*12c0*/  VIADD R28, R49, 0xc ;  /* 0x0000000c311c7836 */ /* 0x000fc40000000000 */
[----:B------:R-:W-:Y:S01]  /*12d0*/  @!P2 IMAD.MOV R6, RZ, RZ, -R6 ;  /* 0x000000ffff06a224 */ /* 0x000fe200078e0a06 */
[----:B------:R-:W-:Y:S01]  /*12e0*/  ISETP.GT.U32.AND P2, PT, R0, R12, PT ;  /* 0x0000000c0000720c */ /* 0x000fe20003f44070 */
[--C-:B------:R-:W-:Y:S01]  /*12f0*/  @!P0 IMAD.IADD R8, R8, 0x1, -R0.reuse ;  /* 0x0000000108088824 */ /* 0x100fe200078e0a00 */
[----:B------:R-:W-:Y:S01]  /*1300*/  ISETP.GE.AND P0, PT, R16, RZ, PT ;  /* 0x000000ff1000720c */ /* 0x000fe20003f06270 */
[----:B------:R-:W-:Y:S01]  /*1310*/  VIADD R30, R49, 0xb ;  /* 0x0000000b311e7836 */ /* 0x000fe20000000000 */
[----:B------:R-:W-:Y:S01]  /*1320*/  IABS R27, R28 ;  /* 0x0000001c001b7213 */ /* 0x000fe20000000000 */
[--C-:B------:R-:W-:Y:S01]  /*1330*/  @!P4 IMAD.IADD R25, R25, 0x1, -R0.reuse ;  /* 0x000000011919c824 */ /* 0x100fe200078e0a00 */
[----:B------:R-:W-:Y:S01]  /*1340*/  ISETP.GT.U32.AND P4, PT, R0, R21, PT ;  /* 0x000000150000720c */ /* 0x000fe20003f84070 */
[----:B------:R-:W-:Y:S01]  /*1350*/  @!P1 IMAD.IADD R9, R9, 0x1, -R0 ;  /* 0x0000000109099824 */ /* 0x000fe200078e0a00 */
[----:B------:R-:W-:Y:S01]  /*1360*/  ISETP.GE.AND P1, PT, R26, RZ, PT ;  /* 0x000000ff1a00720c */ /* 0x000fe20003f26270 */
[----:B------:R-:W-:Y:S01]  /*1370*/  VIADD R26, R49, 0xd ;  /* 0x0000000d311a7836 */ /* 0x000fe20000000000 */
[----:B------:R-:W-:Y:S01]  /*1380*/  IABS R17, R30 ;  /* 0x0000001e00117213 */ /* 0x000fe20000000000 */
[----:B------:R-:W-:Y:S01]  /*1390*/  IMAD.HI.U32 R15, R5, R27, RZ ;  /* 0x0000001b050f7227 */ /* 0x000fe200078e00ff */
[----:B------:R-:W-:Y:S01]  /*13a0*/  STL.64 [R1+0x26e0], R40 ;  /* 0x0026e02801007387 */ /* 0x000fe20000100a00 */
[----:B-1----:R-:W-:-:S02]  /*13b0*/  PRMT R42, RZ, 0x7610, R42 ;  /* 0x00007610ff2a7816 */ /* 0x002fc4000000002a */
[----:B------:R-:W-:Y:S01]  /*13c0*/  IMAD.MOV R15, RZ, RZ, -R15 ;  /* 0x000000ffff0f7224 */ /* 0x000fe200078e0a0f */
[----:B------:R-:W-:Y:S01]  /*13d0*/  IABS R33, R26 ;  /* 0x0000001a00217213 */ /* 0x000fe20000000000 */
[--C-:B------:R-:W-:Y:S01]  /*13e0*/  @!P2 IMAD.IADD R12, R12, 0x1, -R0.reuse ;  /* 0x000000010c0ca824 */ /* 0x100fe200078e0a00 */
[----:B------:R-:W-:Y:S01]  /*13f0*/  ISETP.GE.AND P2, PT, R24, RZ, PT ;  /* 0x000000ff1800720c */ /* 0x000fe20003f46270 */
[----:B------:R-:W-:Y:S01]  /*1400*/  @!P4 IMAD.IADD R21, R21, 0x1, -R0 ;  /* 0x000000011515c824 */ /* 0x000fe200078e0a00 */
[C---:B------:R-:W-:Y:S01]  /*1410*/  ISETP.GT.U32.AND P4, PT, R0.reuse, R9, PT ;  /* 0x000000090000720c */ /* 0x040fe20003f84070 */
[C---:B------:R-:W-:Y:S01]  /*1420*/  IMAD R15, R0.reuse, R15, R27 ;  /* 0x0000000f000f7224 */ /* 0x040fe200078e021b */
[----:B------:R-:W-:Y:S01]  /*1430*/  STL.64 [R1+0x2710], R40 ;  /* 0x0027102801007387 */ /* 0x000fe20000100a00 */
[----:B------:R-:W-:Y:S01]  /*1440*/  @!P0 IMAD.MOV R7, RZ, RZ, -R7 ;  /* 0x000000ffff078224 */ /* 0x000fe200078e0a07 */
[----:B------:R-:W-:Y:S01]  /*1450*/  ISETP.GT.U32.AND P0, PT, R0, R19, PT ;  /* 0x000000130000720c */ /* 0x000fe20003f04070 */
[----:B------:R-:W-:Y:S01]  /*1460*/  VIADD R24, R49, 0xe ;  /* 0x0000000e31187836 */ /* 0x000fe20000000000 */
[----:B------:R-:W-:Y:S01]  /*1470*/  STL.64 [R1+0x2730], R40 ;  /* 0x0027302801007387 */ /* 0x000fe20000100a00 */
[----:B------:R-:W-:Y:S01]  /*1480*/  IMAD.HI.U32 R13, R5, R17, RZ ;  /* 0x00000011050d7227 */ /* 0x000fe200078e00ff */
[----:B------:R-:W-:-:S02]  /*1490*/  PRMT R43, RZ, 0x7610, R43 ;  /* 0x00007610ff2b7816 */ /* 0x000fc4000000002b */
[----:B------:R-:W-:Y:S01]  /*14a0*/  IABS R35, R24 ;  /* 0x0000001800237213 */ /* 0x000fe20000000000 */
[----:B------:R-:W-:Y:S01]  /*14b0*/  IMAD.HI.U32 R16, R5, R33, RZ ;  /* 0x0000002105107227 */ /* 0x000fe200078e00ff */
[----:B------:R-:W-:Y:S01]  /*14c0*/  @!P2 IADD3 R8, PT, PT, -R8, RZ, RZ ;  /* 0x000000ff0808a210 */ /* 0x000fe20007ffe1ff */
[----:B------:R-:W-:Y:S01]  /*14d0*/  STL.64 [R1+0x2750], R40 ;  /* 0x0027502801007387 */ /* 0x000fe20000100a00 */
[C---:B------:R-:W-:Y:S01]  /*14e0*/  ISETP.GT.U32.AND P2, PT, R0.reuse, R23, PT ;  /* 0x000000170000720c */ /* 0x040fe20003f44070 */
[----:B------:R-:W-:Y:S01]  /*14f0*/  @!P4 IMAD.IADD R9, R9, 0x1, -R0 ;  /* 0x000000010909c824 */ /* 0x000fe200078e0a00 */
[C---:B------:R-:W-:Y:S01]  /*1500*/  ISETP.GT.U32.AND P4, PT, R0.reuse, R15, PT ;  /* 0x0000000f0000720c */ /* 0x040fe20003f84070 */
[----:B------:R-:W-:Y:S01]  /*1510*/  IMAD.MOV R13, RZ, RZ, -R13 ;  /* 0x000000ffff0d7224 */ /* 0x000fe200078e0a0d */
[----:B------:R-:W-:Y:S01]  /*1520*/  STL.64 [R1+0x2770], R40 ;  /* 0x0027702801007387 */ /* 0x000fe20000100a00 */
[----:B------:R-:W-:Y:S02]  /*1530*/  IMAD.MOV R34, RZ, RZ, -R16 ;  /* 0x000000ffff227224 */ /* 0x000fe400078e0a10 */
[C---:B------:R-:W-:Y:S01]  /*1540*/  IMAD R17, R0.reuse, R13, R17 ;  /* 0x0000000d00117224 */ /* 0x040fe200078e0211 */
[----:B------:R-:W-:Y:S01]  /*1550*/  STL.64 [R1+0x2790], R40 ;  /* 0x0027902801007387 */ /* 0x000fe20000100a00 */
[----:B------:R-:W-:-:S02]  /*1560*/  IMAD R13, R0, R34, R33 ;  /* 0x00000022000d7224 */ /* 0x000fc400078e0221 */
[----:B------:R-:W-:Y:S01]  /*1570*/  @!P3 IMAD.MOV R11, RZ, RZ, -R11 ;  /* 0x000000ffff0bb224 */ /* 0x000fe200078e0a0b */
[C---:B------:R-:W-:Y:S01]  /*1580*/  ISETP.GT.U32.AND P3, PT, R0.reuse, R21, PT ;  /* 0x000000150000720c */ /* 0x040fe20003f64070 */
[C---:B------:R-:W-:Y:S01]  /*1590*/  IMAD.HI.U32 R16, R5.reuse, R35, RZ ;  /* 0x0000002305107227 */ /* 0x040fe200078e00ff */
[----:B------:R-:W-:Y:S03]  /*15a0*/  STL.64 [R1+0x27b0], R40 ;  /* 0x0027b02801007387 */ /* 0x000fe60000100a00 */
[----:B------:R-:W-:Y:S01]  /*15b0*/  IMAD.HI.U32 R5, R5, R29, RZ ;  /* 0x0000001d05057227 */ /* 0x000fe200078e00ff */
[----:B------:R-:W-:Y:S03]  /*15c0*/  STL.64 [R1+0x27d0], R40 ;  /* 0x0027d02801007387 */ /* 0x000fe60000100a00 */
[----:B------:R-:W-:Y:S01]  /*15d0*/  @!P6 IMAD.MOV R12, RZ, RZ, -R12 ;  /* 0x000000ffff0ce224 */ /* 0x000fe200078e0a0c */
[C---:B------:R-:W-:Y:S01]  /*15e0*/  ISETP.GT.U32.AND P6, PT, R0.reuse, R17, PT ;  /* 0x000000110000720c */ /* 0x040fe20003fc4070 */
[--C-:B------:R-:W-:Y:S01]  /*15f0*/  @!P0 IMAD.IADD R19, R19, 0x1, -R0.reuse ;  /* 0x0000000113138824 */ /* 0x100fe200078e0a00 */
[----:B------:R-:W-:Y:S01]  /*1600*/  ISETP.GT.U32.AND P0, PT, R0, R13, PT ;  /* 0x0000000d0000720c */ /* 0x000fe20003f04070 */
[----:B------:R-:W-:Y:S01]  /*1610*/  IMAD.MOV R5, RZ, RZ, -R5 ;  /* 0x000000ffff057224 */ /* 0x000fe200078e0a05 */
[----:B------:R-:W-:Y:S01]  /*1620*/  STL.64 [R1+0x27f0], R40 ;  /* 0x0027f02801007387 */ /* 0x000fe20000100a00 */
[----:B------:R-:W-:Y:S01]  /*1630*/  @!P4 IMAD.IADD R15, R15, 0x1, -R0 ;  /* 0x000000010f0fc824 */ /* 0x000fe200078e0a00 */
[----:B------:R-:W-:Y:S01]  /*1640*/  ISETP.GE.AND P4, PT, R22, RZ, PT ;  /* 0x000000ff1600720c */ /* 0x000fe20003f86270 */
[C---:B------:R-:W-:Y:S01]  /*1650*/  IMAD R29, R0.reuse, R5, R29 ;  /* 0x00000005001d7224 */ /* 0x040fe200078e021d */
[----:B------:R1:W-:Y:S01]  /*1660*/  STL.64 [R1+0x2810], R40 ;  /* 0x0028102801007387 */ /* 0x0003e20000100a00 */
[----:B------:R-:W-:Y:S01]  /*1670*/  @!P1 IMAD.MOV R10, RZ, RZ, -R10 ;  /* 0x000000ffff0a9224 */ /* 0x000fe200078e0a0a */
[C---:B------:R-:W-:Y:S01]  /*1680*/  ISETP.GT.U32.AND P1, PT, R0.reuse, R25, PT ;  /* 0x000000190000720c */ /* 0x040fe20003f24070 */
[----:B------:R-:W-:Y:S01]  /*1690*/  @!P3 IMAD.IADD R21, R21, 0x1, -R0 ;  /* 0x000000011515b824 */ /* 0x000fe200078e0a00 */
[----:B------:R-:W-:Y:S01]  /*16a0*/  ISETP.GT.U32.AND P3, PT, R0, R29, PT ;  /* 0x0000001d0000720c */ /* 0x000fe20003f64070 */
[----:B------:R-:W-:Y:S01]  /*16b0*/  IMAD.MOV R16, RZ, RZ, -R16 ;  /* 0x000000ffff107224 */ /* 0x000fe200078e0a10 */
[----:B------:R-:W-:Y:S01]  /*16c0*/  STL.64 [R1+0x26d8], R38 ;  /* 0x0026d82601007387 */ /* 0x000fe20000100a00 */
[----:B------:R-:W-:-:S02]  /*16d0*/  @!P2 IMAD.IADD R23, R23, 0x1, -R0 ;  /* 0x000000011717a824 */ /* 0x000fc400078e0a00 */
[--C-:B------:R-:W-:Y:S01]  /*16e0*/  @!P6 IMAD.IADD R17, R17, 0x1, -R0.reuse ;  /* 0x000000011111e824 */ /* 0x100fe200078e0a00 */
[----:B------:R-:W-:Y:S01]  /*16f0*/  ISETP.GE.AND P6, PT, R20, RZ, PT ;  /* 0x000000ff1400720c */ /* 0x000fe20003fc6270 */
[----:B------:R-:W-:Y:S01]  /*1700*/  @!P0 IMAD.IADD R13, R13, 0x1, -R0 ;  /* 0x000000010d0d8824 */ /* 0x000fe200078e0a00 */
[----:B------:R-:W-:Y:S01]  /*1710*/  ISETP.GE.AND P0, PT, R32, RZ, PT ;  /* 0x000000ff2000720c */ /* 0x000fe20003f06270 */
[C---:B------:R-:W-:Y:S01]  /*1720*/  IMAD R27, R0.reuse, R16, R35 ;  /* 0x00000010001b7224 */ /* 0x040fe200078e0223 */
[----:B-1----:R-:W-:Y:S01]  /*1730*/  SHF.R.U32.HI R40, RZ, 0x5, R50 ;  /* 0x00000005ff287819 */ /* 0x002fe20000011632 */
[----:B------:R-:W-:Y:S01]  /*1740*/  @!P4 IMAD.MOV R23, RZ, RZ, -R23 ;  /* 0x000000ffff17c224 */ /* 0x000fe200078e0a17 */
[C---:B------:R-:W-:Y:S01]  /*1750*/  ISETP.GT.U32.AND P4, PT, R0.reuse, R13, PT ;  /* 0x0000000d0000720c */ /* 0x040fe20003f84070 */
[--C-:B------:R-:W-:Y:S01]  /*1760*/  @!P1 IMAD.IADD R25, R25, 0x1, -R0.reuse ;  /* 0x0000000119199824 */ /* 0x100fe200078e0a00 */
[----:B------:R-:W-:Y:S01]  /*1770*/  ISETP.GT.U32.AND P2, PT, R0, R27, PT ;  /* 0x0000001b0000720c */ /* 0x000fe20003f44070 */
[--C-:B------:R-:W-:Y:S01]  /*1780*/  @!P3 IMAD.IADD R29, R29, 0x1, -R0.reuse ;  /* 0x000000011d1db824 */ /* 0x100fe200078e0a00 */
[----:B------:R-:W-:Y:S01]  /*1790*/  ISETP.GE.AND P1, PT, R18, RZ, PT ;  /* 0x000000ff1200720c */ /* 0x000fe20003f26270 */
[----:B------:R-:W-:Y:S01]  /*17a0*/  STL.64 [R1+0x2720], R38 ;  /* 0x0027202601007387 */ /* 0x000fe20000100a00 */
[C---:B------:R-:W-:Y:S01]  /*17b0*/  ISETP.GT.U32.AND P3, PT, R0.reuse, R15, PT ;  /* 0x0000000f0000720c */ /* 0x040fe20003f64070 */
[----:B------:R-:W-:Y:S01]  /*17c0*/  @!P6 IMAD.MOV R19, RZ, RZ, -R19 ;  /* 0x000000ffff13e224 */ /* 0x000fe200078e0a13 */
[----:B------:R-:W-:Y:S01]  /*17d0*/  ISETP.GT.U32.AND P6, PT, R0, R29, PT ;  /* 0x0000001d0000720c */ /* 0x000fe20003fc4070 */
[----:B------:R-:W-:Y:S01]  /*17e0*/  @!P0 IMAD.MOV R25, RZ, RZ, -R25 ;  /* 0x000000ffff198224 */ /* 0x000fe200078e0a19 */
[----:B------:R-:W-:Y:S01]  /*17f0*/  STL.64 [R1+0x2740], R38 ;  /* 0x0027402601007387 */ /* 0x000fe20000100a00 */
[----:B------:R-:W-:Y:S01]  /*1800*/  IMAD.SHL.U32 R5, R40, 0x200000, RZ ;  /* 0x0020000028057824 */ /* 0x000fe200078e00ff */
[----:B------:R-:W1:Y:S01]  /*1810*/  LDC.64 R50, c[0x0][0x380] ;  /* 0x0000e000ff327b82 */ /* 0x000e620000000a00 */
[--C-:B------:R-:W-:Y:S01]  /*1820*/  @!P4 IMAD.IADD R13, R13, 0x1, -R0.reuse ;  /* 0x000000010d0dc824 */ /* 0x100fe200078e0a00 */
[----:B------:R-:W-:Y:S01]  /*1830*/  ISETP.GE.AND P4, PT, R49, RZ, PT ;  /* 0x000000ff3100720c */ /* 0x000fe20003f86270 */
[--C-:B------:R-:W-:Y:S01]  /*1840*/  @!P2 IMAD.IADD R27, R27, 0x1, -R0.reuse ;  /* 0x000000011b1ba824 */ /* 0x100fe200078e0a00 */
[----:B------:R-:W-:Y:S01]  /*1850*/  ISETP.GE.AND P2, PT, R31, RZ, PT ;  /* 0x000000ff1f00720c */ /* 0x000fe20003f46270 */
[----:B------:R-:W-:Y:S01]  /*1860*/  @!P1 IMAD.MOV R9, RZ, RZ, -R9 ;  /* 0x000000ffff099224 */ /* 0x000fe200078e0a09 */
[C---:B------:R-:W-:Y:S01]  /*1870*/  ISETP.GT.U32.AND P1, PT, R0.reuse, R17, PT ;  /* 0x000000110000720c */ /* 0x040fe20003f24070 */
[----:B------:R-:W-:Y:S01]  /*1880*/  STL.64 [R1+0x2760], R38 ;  /* 0x0027602601007387 */ /* 0x000fe20000100a00 */
[----:B------:R-:W-:Y:S01]  /*1890*/  ISETP.GT.U32.AND P0, PT, R0, R27, PT ;  /* 0x0000001b0000720c */ /* 0x000fe20003f04070 */
[--C-:B------:R-:W-:Y:S01]  /*18a0*/  @!P6 IMAD.IADD R29, R29, 0x1, -R0.reuse ;  /* 0x000000011d1de824 */ /* 0x100fe200078e0a00 */
[----:B------:R-:W-:Y:S01]  /*18b0*/  ISETP.NE.AND P6, PT, R3, RZ, PT ;  /* 0x000000ff0300720c */ /* 0x000fe20003fc5270 */
[----:B------:R-:W-:Y:S01]  /*18c0*/  STL.64 [R1+0x2780], R38 ;  /* 0x0027802601007387 */ /* 0x000fe20000100a00 */
[----:B------:R-:W-:Y:S01]  /*18d0*/  LOP3.LUT R3, RZ, R3, RZ, 0x33, !PT ;  /* 0x00000003ff037212 */ /* 0x000fe200078e33ff */
[--C-:B------:R-:W-:Y:S01]  /*18e0*/  @!P3 IMAD.IADD R15, R15, 0x1, -R0.reuse ;  /* 0x000000010f0fb824 */ /* 0x100fe200078e0a00 */
[----:B------:R-:W-:Y:S01]  /*18f0*/  ISETP.GE.AND P3, PT, R26, RZ, PT ;  /* 0x000000ff1a00720c */ /* 0x000fe20003f66270 */
[----:B------:R-:W-:Y:S01]  /*1900*/  @!P4 IMAD.MOV R29, RZ, RZ, -R29 ;  /* 0x000000ffff1dc224 */ /* 0x000fe200078e0a1d */
[----:B------:R-:W-:Y:S01]  /*1910*/  STL.64 [R1+0x27a0], R38 ;  /* 0x0027a02601007387 */ /* 0x000fe20000100a00 */
[----:B------:R-:W-:Y:S01]  /*1920*/  @!P2 IMAD.MOV R21, RZ, RZ, -R21 ;  /* 0x000000ffff15a224 */ /* 0x000fe200078e0a15 */
[----:B------:R-:W-:Y:S01]  /*1930*/  SEL R7, R3, R7, !P6 ;  /* 0x0000000703077207 */ /* 0x000fe20007000000 */
[--C-:B------:R-:W-:Y:S01]  /*1940*/  @!P1 IMAD.IADD R17, R17, 0x1, -R0.reuse ;  /* 0x0000000111119824 */ /* 0x100fe200078e0a00 */
[----:B------:R-:W-:Y:S01]  /*1950*/  STL.64 [R1+0x27c0], R38 ;  /* 0x0027c02601007387 */ /* 0x000fe20000100a00 */
[----:B------:R-:W-:Y:S01]  /*1960*/  @!P0 IMAD.IADD R27, R27, 0x1, -R0 ;  /* 0x000000011b1b8824 */ /* 0x000fe200078e0a00 */
[C---:B------:R-:W-:Y:S01]  /*1970*/  SEL R40, R3.reuse, R29, !P6 ;  /* 0x0000001d03287207 */ /* 0x040fe20007000000 */
[----:B------:R-:W2:Y:S01]  /*1980*/  LDC R31, c[0x0][0x3a4] ;  /* 0x0000e900ff1f7b82 */ /* 0x000ea20000000800 */
[----:B------:R-:W-:Y:S01]  /*1990*/  STL.64 [R1+0x27e0], R38 ;  /* 0x0027e02601007387 */ /* 0x000fe20000100a00 */
[----:B------:R-:W-:-:S02]  /*19a0*/  SEL R0, R3, R11, !P6 ;  /* 0x0000000b03007207 */ /* 0x000fc40007000000 */
[----:B------:R-:W-:Y:S01]  /*19b0*/  ISETP.GE.AND P2, PT, R30, RZ, PT ;  /* 0x000000ff1e00720c */ /* 0x000fe20003f46270 */
[----:B------:R-:W-:Y:S01]  /*19c0*/  STL.64 [R1+0x2800], R38 ;  /* 0x0028002601007387 */ /* 0x000fe20000100a00 */
[----:B------:R-:W-:Y:S01]  /*19d0*/  ISETP.GE.AND P1, PT, R28, RZ, PT ;  /* 0x000000ff1c00720c */ /* 0x000fe20003f26270 */
[----:B------:R-:W-:Y:S01]  /*19e0*/  @!P3 IMAD.MOV R13, RZ, RZ, -R13 ;  /* 0x000000ffff0db224 */ /* 0x000fe200078e0a0d */
[----:B------:R-:W-:Y:S01]  /*19f0*/  SEL R8, R3, R8, !P6 ;  /* 0x0000000803087207 */ /* 0x000fe20007000000 */
[----:B------:R-:W-:Y:S01]  /*1a00*/  STL.64 [R1+0x26d0], R36 ;  /* 0x0026d02401007387 */ /* 0x000fe20000100a00 */
[----:B------:R-:W-:Y:S02]  /*1a10*/  ISETP.GE.AND P0, PT, R24, RZ, PT ;  /* 0x000000ff1800720c */ /* 0x000fe40003f06270 */
[----:B------:R-:W-:Y:S01]  /*1a20*/  LOP3.LUT R5, R5, 0x600000, RZ, 0xc0, !PT ;  /* 0x0060000005057812 */ /* 0x000fe200078ec0ff */
[----:B------:R-:W-:Y:S03]  /*1a30*/  STL.64 [R1+0x26c8], R34 ;  /* 0x0026c82201007387 */ /* 0x000fe60000100a00 */
[----:B------:R-:W-:Y:S01]  /*1a40*/  R2UR UR8, R5 ;  /* 0x00000000050872ca */ /* 0x000fe200000e0000 */
[----:B------:R3:W-:Y:S01]  /*1a50*/  STL [R1+0x1044], R40 ;  /* 0x0010442801007387 */ /* 0x0007e20000100800 */
[----:B------:R-:W-:Y:S01]  /*1a60*/  @!P2 IADD3 R17, PT, PT, -R17, RZ, RZ ;  /* 0x000000ff1111a210 */ /* 0x000fe20007ffe1ff */
[----:B------:R-:W-:Y:S01]  /*1a70*/  @!P1 IMAD.MOV R15, RZ, RZ, -R15 ;  /* 0x000000ffff0f9224 */ /* 0x000fe200078e0a0f */
[----:B------:R-:W-:Y:S01]  /*1a80*/  ISETP.NE.U32.AND P2, PT, R48, RZ, PT ;  /* 0x000000ff3000720c */ /* 0x000fe20003f45070 */
[----:B------:R4:W-:Y:S01]  /*1a90*/  STL [R1+0x1434], R0 ;  /* 0x0014340001007387 */ /* 0x0009e20000100800 */
[----:B------:R-:W0:Y:S01]  /*1aa0*/  LDC R5, c[0x0][0x3a0] ;  /* 0x0000e800ff057b82 */ /* 0x000e220000000800 */
[----:B------:R-:W-:-:S02]  /*1ab0*/  @!P0 IMAD.MOV R27, RZ, RZ, -R27 ;  /* 0x000000ffff1b8224 */ /* 0x000fc400078e0a1b */
[----:B------:R1:W-:Y:S01]  /*1ac0*/  STL [R1+0x1440], R7 ;  /* 0x0014400701007387 */ /* 0x0003e20000100800 */
[----:B--2---:R-:W-:Y:S02]  /*1ad0*/  IMAD R4, R4, R31, RZ ;  /* 0x0000001f04047224 */ /* 0x004fe400078e02ff */
[----:B---3--:R-:W-:Y:S01]  /*1ae0*/  IMAD.U32 R40, RZ, RZ, UR76 ;  /* 0x0000004cff287e24 */ /* 0x008fe2000f8e00ff */
[----:B------:R2:W-:Y:S01]  /*1af0*/  STL [R1+0x1448], R8 ;  /* 0x0014480801007387 */ /* 0x0005e20000100800 */
[----:B------:R-:W-:Y:S01]  /*1b00*/  UIADD3 UR12, UPT, UPT, UR5, UR8, URZ ;  /* 0x00000008050c7290 */ /* 0x000fe2000fffe0ff */
[C---:B----4-:R-:W-:Y:S02]  /*1b10*/  SEL R0, R3.reuse, R10, !P6 ;  /* 0x0000000a03007207 */ /* 0x050fe40007000000 */
[----:B------:R-:W-:Y:S01]  /*1b20*/  VOTEU.ALL UP0, P2 ;  /* 0x0000000000ff7886 */ /* 0x000fe20001000000 */
[----:B------:R-:W-:Y:S01]  /*1b30*/  VOTEU.ALL UP1, P2 ;  /* 0x0000000000ff7886 */ /* 0x000fe20001020000 */
[----:B-1----:R-:W-:Y:S01]  /*1b40*/  SEL R7, R3, R12, !P6 ;  /* 0x0000000c03077207 */ /* 0x002fe20007000000 */
[----:B------:R1:W-:Y:S02]  /*1b50*/  STL [R1+0x1450], R0 ;  /* 0x0014500001007387 */ /* 0x0003e40000100800 */
[----:B------:R-:W-:-:S04]  /*1b60*/  @!UP0 UIADD3 UR10, UPT, UPT, -UR9, 0x100000, URZ ;  /* 0x00100000090a8890 */ /* 0x000fc8000fffe1ff */
[----:B------:R-:W-:Y:S02]  /*1b70*/  @!UP0 USHF.L.U32 UR11, UR10, 0xb, URZ ;  /* 0x0000000b0a0b8899 */ /* 0x000fe400080006ff */
[----:B------:R-:W-:Y:S01]  /*1b80*/  @!UP0 USHF.L.U32 UR10, UR10, 0x1, URZ ;  /* 0x000000010a0a8899 */ /* 0x000fe200080006ff */
[C---:B--2---:R-:W-:Y:S01]  /*1b90*/  SEL R8, R3.reuse, R9, !P6 ;  /* 0x0000000903087207 */ /* 0x044fe20007000000 */
[----:B------:R2:W-:Y:S04]  /*1ba0*/  STL [R1+0x1458], R7 ;  /* 0x0014580701007387 */ /* 0x0005e80000100800 */
[----:B------:R3:W-:Y:S01]  /*1bb0*/  STL [R1+0x1460], R8 ;  /* 0x0014600801007387 */ /* 0x0007e20000100800 */
[C---:B-1----:R-:W-:Y:S01]  /*1bc0*/  SEL R0, R3.reuse, R19, !P6 ;  /* 0x0000001303007207 */ /* 0x042fe20007000000 */
[----:B------:R-:W-:Y:S01]  /*1bd0*/  STTM.x32 tmem[UR12], RZ ;  /* 0x000000ff000079ed */ /* 0x000fe200082c000c */
[----:B------:R-:W1:Y:S01]  /*1be0*/  FENCE.VIEW.ASYNC.T ;  /* 0x00000000000073c6 */ /* 0x000e620000000200 */
[----:B--2---:R-:W-:-:S02]  /*1bf0*/  SEL R7, R3, R23, !P6 ;  /* 0x0000001703077207 */ /* 0x004fc40007000000 */
[----:B------:R2:W-:Y:S01]  /*1c00*/  STL [R1+0x1468], R0 ;  /* 0x0014680001007387 */ /* 0x0005e20000100800 */
[----:B---3--:R-:W-:-:S03]  /*1c10*/  SEL R8, R3, R25, !P6 ;  /* 0x0000001903087207 */ /* 0x008fc60007000000 */
[----:B------:R3:W-:Y:S04]  /*1c20*/  STL [R1+0x1438], R7 ;  /* 0x0014380701007387 */ /* 0x0007e80000100800 */
[----:B------:R4:W-:Y:S01]  /*1c30*/  STL [R1+0x143c], R8 ;  /* 0x00143c0801007387 */ /* 0x0009e20000100800 */
[C---:B--2---:R-:W-:Y:S02]  /*1c40*/  SEL R0, R3.reuse, R21, !P6 ;  /* 0x0000001503007207 */ /* 0x044fe40007000000 */
[----:B---3--:R-:W-:-:S03]  /*1c50*/  SEL R7, R3, R17, !P6 ;  /* 0x0000001103077207 */ /* 0x008fc60007000000 */
[----:B------:R2:W-:Y:S01]  /*1c60*/  STL [R1+0x1444], R0 ;  /* 0x0014440001007387 */ /* 0x0005e20000100800 */
[----:B----4-:R-:W-:-:S03]  /*1c70*/  SEL R8, R3, R15, !P6 ;  /* 0x0000000f03087207 */ /* 0x010fc60007000000 */
[----:B------:R3:W-:Y:S04]  /*1c80*/  STL [R1+0x144c], R7 ;  /* 0x00144c0701007387 */ /* 0x0007e80000100800 */
[----:B------:R4:W-:Y:S01]  /*1c90*/  STL [R1+0x1454], R8 ;  /* 0x0014540801007387 */ /* 0x0009e20000100800 */
[C---:B--2---:R-:W-:Y:S02]  /*1ca0*/  SEL R0, R3.reuse, R13, !P6 ;  /* 0x0000000d03007207 */ /* 0x044fe40007000000 */
[----:B---3--:R-:W-:-:S03]  /*1cb0*/  SEL R7, R3, R27, !P6 ;  /* 0x0000001b03077207 */ /* 0x008fc60007000000 */
[----:B------:R2:W-:Y:S01]  /*1cc0*/  STL [R1+0x145c], R0 ;  /* 0x00145c0001007387 */ /* 0x0005e20000100800 */
[----:B------:R-:W-:Y:S01]  /*1cd0*/  SEL R3, R3, R6, !P6 ;  /* 0x0000000603037207 */ /* 0x000fe20007000000 */
[C---:B0-----:R-:W-:Y:S02]  /*1ce0*/  VIADD R6, R5.reuse, 0xffffffff ;  /* 0xffffffff05067836 */ /* 0x041fe40000000000 */
[----:B------:R0:W-:Y:S01]  /*1cf0*/  STL [R1+0x1464], R7 ;  /* 0x0014640701007387 */ /* 0x0001e20000100800 */
[----:B----4-:R-:W-:-:S03]  /*1d00*/  VIADD R8, R5, 0xffffffef ;  /* 0xffffffef05087836 */ /* 0x010fc60000000000 */
[----:B------:R3:W-:Y:S01]  /*1d10*/  STL [R1+0x146c], R3 ;  /* 0x00146c0301007387 */ /* 0x0007e20000100800 */
[----:B--2---:R-:W-:Y:S01]  /*1d20*/  IMAD R0, R2, R31, RZ ;  /* 0x0000001f02007224 */ /* 0x004fe200078e02ff */
[----:B------:R-:W-:Y:S01]  /*1d30*/  ISETP.GE.U32.AND P6, PT, R8, 0x7ffffef0, PT ;  /* 0x7ffffef00800780c */ /* 0x000fe20003fc6070 */
[----:B0-----:R-:W-:-:S03]  /*1d40*/  VIADD R7, R5, 0xfffffff7 ;  /* 0xfffffff705077836 */ /* 0x001fc60000000000 */
[-C--:B------:R-:W-:Y:S02]  /*1d50*/  LEA R48, P0, R0, R50.reuse, 0x1 ;  /* 0x0000003200307211 */ /* 0x080fe400078008ff */
[----:B------:R-:W-:Y:S01]  /*1d60*/  LEA R50, P1, R4, R50, 0x1 ;  /* 0x0000003204327211 */ /* 0x000fe200078208ff */
[----:B---3--:R-:W0:Y:S01]  /*1d70*/  LDC.64 R2, c[0x0][0x3a8] ;  /* 0x0000ea00ff027b82 */ /* 0x008e220000000a00 */
[-C--:B------:R-:W-:Y:S01]  /*1d80*/  LEA.HI.X.SX32 R49, R0, R51.reuse, 0x1, P0 ;  /* 0x0000003300317211 */ /* 0x080fe200000f0eff */
[C---:B------:R-:W-:Y:S01]  /*1d90*/  VIADD R0, R5.reuse, 0xffffffe7 ;  /* 0xffffffe705007836 */ /* 0x040fe20000000000 */
[----:B------:R-:W-:Y:S01]  /*1da0*/  LEA.HI.X.SX32 R51, R4, R51, 0x1, P1 ;  /* 0x0000003304337211 */ /* 0x000fe200008f0eff */
[----:B------:R-:W-:Y:S01]  /*1db0*/  VIADD R4, R5, 0xffffffdf ;  /* 0xffffffdf05047836 */ /* 0x000fe20000000000 */
[----:B------:R-:W-:Y:S02]  /*1dc0*/  ISETP.GE.U32.AND P3, PT, R7, 0x7ffffef8, PT ;  /* 0x7ffffef80700780c */ /* 0x000fe40003f66070 */
[----:B------:R-:W-:Y:S01]  /*1dd0*/  ISETP.GE.U32.AND P1, PT, R6, 0x7fffff00, PT ;  /* 0x7fffff000600780c */ /* 0x000fe20003f26070 */
[----:B-1----:R-:W-:Y:S01]  /*1de0*/  BAR.SYNC.DEFER_BLOCKING 0x0 ;  /* 0x0000000000007b1d */ /* 0x002fe20000010000 */
[----:B------:R-:W-:-:S02]  /*1df0*/  PRMT R6, RZ, 0x7610, R6 ;  /* 0x00007610ff067816 */ /* 0x000fc40000000006 */
[----:B------:R-:W-:Y:S01]  /*1e00*/  ISETP.GE.U32.AND P4, PT, R0, 0x7ffffee8, PT ;  /* 0x7ffffee80000780c */ /* 0x000fe20003f86070 */
[----:B------:R-:W-:Y:S01]  /*1e10*/  IMAD.U32 R0, RZ, RZ, UR12 ;  /* 0x0000000cff007e24 */ /* 0x000fe2000f8e00ff */
[----:B------:R-:W-:Y:S02]  /*1e20*/  PRMT R38, RZ, 0x7610, R38 ;  /* 0x00007610ff267816 */ /* 0x000fe40000000026 */
[----:B------:R-:W-:Y:S02]  /*1e30*/  PRMT R53, RZ, 0x7610, R53 ;  /* 0x00007610ff357816 */ /* 0x000fe40000000035 */
[----:B------:R-:W-:Y:S02]  /*1e40*/  PRMT R39, RZ, 0x7610, R39 ;  /* 0x00007610ff277816 */ /* 0x000fe40000000027 */
[----:B------:R-:W-:Y:S02]  /*1e50*/  PRMT R52, RZ, 0x7610, R52 ;  /* 0x00007610ff347816 */ /* 0x000fe40000000034 */
[----:B------:R-:W-:Y:S01]  /*1e60*/  ISETP.GE.U32.AND P0, PT, R4, 0x7ffffee0, PT ;  /* 0x7ffffee00400780c */ /* 0x000fe20003f06070 */
[----:B------:R-:W-:Y:S01]  /*1e70*/  VIADD R4, R5, 0xffffffcf ;  /* 0xffffffcf05047836 */ /* 0x000fe20000000000 */
[----:B0-----:R-:W-:Y:S01]  /*1e80*/  STL [R1+0x20d0], R3 ;  /* 0x0020d00301007387 */ /* 0x001fe20000100800 */
[----:B------:R-:W-:-:S03]  /*1e90*/  IMAD.SHL.U32 R7, R2, 0x8, RZ ;  /* 0x0000000802077824 */ /* 0x000fc600078e00ff */
[----:B------:R-:W-:Y:S01]  /*1ea0*/  STL [R1+0x24d0], R3 ;  /* 0x0024d00301007387 */ /* 0x000fe20000100800 */
[----:B------:R-:W-:-:S03]  /*1eb0*/  IMAD.WIDE R44, R7, 0x2, R48 ;  /* 0x00000002072c7825 */ /* 0x000fc600078e0230 */
[----:B------:R0:W-:Y:S02]  /*1ec0*/  STL [R1+0x1470], R40 ;  /* 0x0014702801007387 */ /* 0x0001e40000100800 */
[----:B0-----:R-:W-:-:S05]  /*1ed0*/  VIADD R40, R40, 0x44000 ;  /* 0x0004400028287836 */ /* 0x001fca0000000000 */
[----:B------:R-:W-:Y:S01]  /*1ee0*/  R2UR UR4, R40 ;  /* 0x00000000280472ca */ /* 0x000fe200000e0000 */
[----:B------:R0:W-:Y:S04]  /*1ef0*/  STL [R1+0x1040], R40 ;  /* 0x0010402801007387 */ /* 0x0001e80000100800 */
[----:B------:R1:W-:Y:S01]  /*1f00*/  STL [R1+0x1f78], R0 ;  /* 0x001f780001007387 */ /* 0x0003e20000100800 */
[----:B0-----:R-:W-:-:S03]  /*1f10*/  IMAD.WIDE R40, R7, 0x2, R50 ;  /* 0x0000000207287825 */ /* 0x001fc600078e0232 */
[----:B------:R-:W0:Y:S04]  /*1f20*/  FENCE.VIEW.ASYNC.S ;  /* 0x00000000000073c6 */ /* 0x000e280000000000 */
[----:B0-----:R0:W2:Y:S02]  /*1f30*/  @!UP1 SYNCS.EXCH.64 URZ, [UR4], UR10 ;  /* 0x0000000a04ff95b2 */ /* 0x0010a40008000100 */
[----:B--2---:R-:W-:Y:S01]  /*1f40*/  BAR.SYNC.DEFER_BLOCKING 0x0 ;  /* 0x0000000000007b1d */ /* 0x004fe20000010000 */
[----:B-1----:R-:W-:-:S05]  /*1f50*/  VIADD R0, R5, 0xffffffd7 ;  /* 0xffffffd705007836 */ /* 0x002fca0000000000 */
[----:B------:R1:W2:Y:S04]  /*1f60*/  @!P3 LDG.E.U16 R6, desc[UR6][R40.64] ;  /* 0x000000062806b981 */ /* 0x0002a8000c1e1500 */
[----:B------:R-:W3:Y:S04]  /*1f70*/  @!P1 LDG.E.U16 R46, desc[UR6][R48.64] ;  /* 0x00000006302e9981 */ /* 0x000ee8000c1e1500 */
[----:B------:R-:W4:Y:S04]  /*1f80*/  @!P3 LDG.E.U16 R42, desc[UR6][R44.64] ;  /* 0x000000062c2ab981 */ /* 0x000f28000c1e1500 */
[----:B------:R-:W4:Y:S01]  /*1f90*/  @!P1 LDG.E.U16 R43, desc[UR6][R50.64] ;  /* 0x00000006322b9981 */ /* 0x000f22000c1e1500 */
[----:B------:R-:W-:Y:S01]  /*1fa0*/  IMAD.SHL.U32 R7, R2, 0x10, RZ ;  /* 0x0000001002077824 */ /* 0x000fe200078e00ff */
[----:B------:R-:W-:-:S02]  /*1fb0*/  ISETP.GE.U32.AND P1, PT, R0, 0x7ffffed8, PT ;  /* 0x7ffffed80000780c */ /* 0x000fc40003f26070 */
[----:B------:R-:W-:Y:S04]  /*1fc0*/  STL.64 [R1+0xfc0], R44 ;  /* 0x000fc02c01007387 */ /* 0x000fe80000100a00 */
[----:B------:R1:W-:Y:S02]  /*1fd0*/  STL.64 [R1+0xfb8], R40 ;  /* 0x000fb82801007387 */ /* 0x0003e40000100a00 */
[----:B-1----:R-:W-:-:S05]  /*1fe0*/  IMAD.WIDE R40, R7, 0x2, R48 ;  /* 0x0000000207287825 */ /* 0x002fca00078e0230 */
[----:B------:R-:W4:Y:S04]  /*1ff0*/  @!P6 LDG.E.U16 R53, desc[UR6][R40.64] ;  /* 0x000000062835e981 */ /* 0x000f28000c1e1500 */
[----:B--2---:R1:W-:Y:S04]  /*2000*/  STL [R1+0x380], R6 ;  /* 0x0003800601007387 */ /* 0x0043e80000100800 */
[----:B---3--:R2:W-:Y:S04]  /*2010*/  STL [R1+0x38c], R46 ;  /* 0x00038c2e01007387 */ /* 0x0085e80000100800 */
[----:B------:R-:W-:Y:S01]  /*2020*/  STL.64 [R1+0xf40], R40 ;  /* 0x000f402801007387 */ /* 0x000fe20000100a00 */
[----:B-1----:R-:W-:-:S03]  /*2030*/  IMAD R6, R2, 0x18, RZ ;  /* 0x0000001802067824 */ /* 0x002fc600078e02ff */
[----:B----4-:R-:W-:Y:S01]  /*2040*/  STL [R1+0x384], R42 ;  /* 0x0003842a01007387 */ /* 0x010fe20000100800 */
[----:B--2---:R-:W-:-:S03]  /*2050*/  IMAD.WIDE R46, R7, 0x2, R50 ;  /* 0x00000002072e7825 */ /* 0x004fc600078e0232 */
[----:B------:R1:W-:Y:S01]  /*2060*/  STL [R1+0x388], R43 ;  /* 0x0003882b01007387 */ /* 0x0003e20000100800 */
[----:B------:R-:W-:-:S03]  /*2070*/  IMAD.WIDE R44, R6, 0x2, R48 ;  /* 0x00000002062c7825 */ /* 0x000fc600078e0230 */
[----:B------:R2:W-:Y:S04]  /*2080*/  STL.64 [R1+0xf38], R46 ;  /* 0x000f382e01007387 */ /* 0x0005e80000100a00 */
[----:B------:R3:W4:Y:S01]  /*2090*/  @!P4 LDG.E.U16 R39, desc[UR6][R44.64] ;  /* 0x000000062c27c981 */ /* 0x000722000c1e1500 */
[----:B-1----:R-:W-:-:S03]  /*20a0*/  IMAD.WIDE R42, R6, 0x2, R50 ;  /* 0x00000002062a7825 */ /* 0x002fc600078e0232 */
[----:B------:R-:W4:Y:S04]  /*20b0*/  LDL.LU.64 R40, [R1+0x2810] ;  /* 0x0028100001287983 */ /* 0x000f280000300a00 */
[----:B------:R1:W4:Y:S04]  /*20c0*/  @!P4 LDG.E.U16 R38, desc[UR6][R42.64] ;  /* 0x000000062a26c981 */ /* 0x000328000c1e1500 */
[----:B------:R-:W4:Y:S04]  /*20d0*/  @!P6 LDG.E.U16 R52, desc[UR6][R46.64] ;  /* 0x000000062e34e981 */ /* 0x000f28000c1e1500 */
[----:B--2---:R-:W2:Y:S01]  /*20e0*/  LDL.LU.64 R46, [R1+0x2808] ;  /* 0x00280800012e7983 */ /* 0x004ea20000300a00 */
[----:B------:R-:W-:Y:S01]  /*20f0*/  ISETP.GE.U32.AND P3, PT, R4, 0x7ffffed0, PT ;  /* 0x7ffffed00400780c */ /* 0x000fe20003f66070 */
[----:B------:R-:W-:-:S02]  /*2100*/  VIADD R0, R5, 0xffffffc7 ;  /* 0xffffffc705007836 */ /* 0x000fc40000000000 */
[----:B------:R-:W-:Y:S01]  /*2110*/  VIADD R4, R5, 0xffffffbf ;  /* 0xffffffbf05047836 */ /* 0x000fe20000000000 */
[----:B------:R3:W-:Y:S02]  /*2120*/  STL.64 [R1+0xec0], R44 ;  /* 0x000ec02c01007387 */ /* 0x0007e40000100a00 */
[----:B------:R-:W-:Y:S01]  /*2130*/  ISETP.GE.U32.AND P6, PT, R0, 0x7ffffec8, PT ;  /* 0x7ffffec80000780c */ /* 0x000fe20003fc6070 */
[----:B------:R-:W-:Y:S01]  /*2140*/  IMAD R0, R2, 0x28, RZ ;  /* 0x0000002802007824 */ /* 0x000fe200078e02ff */
[----:B------:R-:W-:Y:S01]  /*2150*/  ISETP.GE.U32.AND P4, PT, R4, 0x7ffffec0, PT ;  /* 0x7ffffec00400780c */ /* 0x000fe20003f86070 */
[----:B------:R1:W-:Y:S01]  /*2160*/  STL.64 [R1+0xeb8], R42 ;  /* 0x000eb82a01007387 */ /* 0x0003e20000100a00 */
[----:B------:R-:W-:Y:S02]  /*2170*/  IMAD.SHL.U32 R4, R2, 0x20, RZ ;  /* 0x0000002002047824 */ /* 0x000fe400078e00ff */
[----:B---3--:R-:W-:-:S04]  /*2180*/  IMAD.WIDE R44, R0, 0x2, R48 ;  /* 0x00000002002c7825 */ /* 0x008fc800078e0230 */
[----:B-1----:R-:W-:Y:S01]  /*2190*/  IMAD.WIDE R42, R0, 0x2, R50 ;  /* 0x00000002002a7825 */ /* 0x002fe200078e0232 */
[----:B----4-:R-:W-:Y:S01]  /*21a0*/  PRMT R40, RZ, 0x7610, R40 ;  /* 0x00007610ff287816 */ /* 0x010fe20000000028 */
[----:B------:R-:W-:Y:S01]  /*21b0*/  STL [R1+0x370], R38 ;  /* 0x0003702601007387 */ /* 0x000fe20000100800 */
[----:B------:R-:W-:-:S03]  /*21c0*/  PRMT R41, RZ, 0x7610, R41 ;  /* 0x00007610ff297816 */ /* 0x000fc60000000029 */
[----:B------:R1:W-:Y:S04]  /*21d0*/  STL [R1+0x374], R39 ;  /* 0x0003742701007387 */ /* 0x0003e80000100800 */
[----:B------:R-:W-:Y:S04]  /*21e0*/  STL [R1+0x378], R52 ;  /* 0x0003783401007387 */ /* 0x000fe80000100800 */
[----:B------:R3:W-:Y:S01]  /*21f0*/  STL [R1+0x37c], R53 ;  /* 0x00037c3501007387 */ /* 0x0007e20000100800 */
[----:B--2---:R-:W-:Y:S01]  /*2200*/  PRMT R47, RZ, 0x7610, R47 ;  /* 0x00007610ff2f7816 */ /* 0x004fe2000000002f */
[C---:B-1----:R-:W-:Y:S01]  /*2210*/  IMAD.WIDE R38, R4.reuse, 0x2, R48 ;  /* 0x0000000204267825 */ /* 0x042fe200078e0230 */
[----:B------:R-:W-:Y:S01]  /*2220*/  PRMT R46, RZ, 0x7610, R46 ;  /* 0x00007610ff2e7816 */ /* 0x000fe2000000002e */
[----:B------:R-:W2:Y:S04]  /*2230*/  @!P1 LDG.E.U16 R40, desc[UR6][R42.64] ;  /* 0x000000062a289981 */ /* 0x000ea8000c1e1500 */
[----:B------:R1:W4:Y:S01]  /*2240*/  @!P1 LDG.E.U16 R41, desc[UR6][R44.64] ;  /* 0x000000062c299981 */ /* 0x000322000c1e1500 */
[----:B---3--:R-:W-:-:S03]  /*2250*/  IMAD.WIDE R52, R4, 0x2, R50 ;  /* 0x0000000204347825 */ /* 0x008fc600078e0232 */
[----:B------:R3:W-:Y:S04]  /*2260*/  STL.64 [R1+0xe40], R38 ;  /* 0x000e402601007387 */ /* 0x0007e80000100a00 */
[----:B------:R0:W-:Y:S04]  /*2270*/  STL.64 [R1+0xe38], R52 ;  /* 0x000e383401007387 */ /* 0x0001e80000100a00 */
[----:B------:R-:W4:Y:S04]  /*2280*/  @!P0 LDG.E.U16 R47, desc[UR6][R38.64] ;  /* 0x00000006262f8981 */ /* 0x000f28000c1e1500 */
[----:B------:R-:W4:Y:S04]  /*2290*/  @!P0 LDG.E.U16 R46, desc[UR6][R52.64] ;  /* 0x00000006342e8981 */ /* 0x000f28000c1e1500 */
[----:B---3--:R-:W3:Y:S04]  /*22a0*/  LDL.LU.64 R38, [R1+0x2800] ;  /* 0x0028000001267983 */ /* 0x008ee80000300a00 */
[----:B0-----:R-:W3:Y:S01]  /*22b0*/  LDL.LU.64 R52, [R1+0x27f8] ;  /* 0x0027f80001347983 */ /* 0x001ee20000300a00 */
[----:B------:R-:W-:-:S02]  /*22c0*/  VIADD R4, R5, 0xffffffaf ;  /* 0xffffffaf05047836 */ /* 0x000fc40000000000 */
[----:B------:R-:W-:Y:S01]  /*22d0*/  IMAD R0, R2, 0x38, RZ ;  /* 0x0000003802007824 */ /* 0x000fe200078e02ff */
[----:B------:R1:W-:Y:S02]  /*22e0*/  STL.64 [R1+0xdc0], R44 ;  /* 0x000dc02c01007387 */ /* 0x0003e40000100a00 */
[----:B------:R-:W-:Y:S01]  /*22f0*/  ISETP.GE.U32.AND P1, PT, R4, 0x7ffffeb0, PT ;  /* 0x7ffffeb00400780c */ /* 0x000fe20003f26070 */
[----:B------:R-:W-:Y:S01]  /*2300*/  IMAD R4, R2, 0x30, RZ ;  /* 0x0000003002047824 */ /* 0x000fe200078e02ff */
[----:B------:R0:W-:Y:S01]  /*2310*/  STL.64 [R1+0xdb8], R42 ;  /* 0x000db82a01007387 */ /* 0x0001e20000100a00 */
[----:B-1----:R-:W-:-:S04]  /*2320*/  IMAD.WIDE R44, R0, 0x2, R48 ;  /* 0x00000002002c7825 */ /* 0x002fc800078e0230 */
[----:B0-----:R-:W-:Y:S01]  /*2330*/  IMAD.WIDE R42, R0, 0x2, R50 ;  /* 0x00000002002a7825 */ /* 0x001fe200078e0232 */
[----:B--2---:R-:W-:Y:S04]  /*2340*/  STL [R1+0x360], R40 ;  /* 0x0003602801007387 */ /* 0x004fe80000100800 */
[----:B----4-:R0:W-:Y:S02]  /*2350*/  STL [R1+0x364], R41 ;  /* 0x0003642901007387 */ /* 0x0101e40000100800 */
[----:B0-----:R-:W-:Y:S02]  /*2360*/  IMAD.WIDE R40, R4, 0x2, R48 ;  /* 0x0000000204287825 */ /* 0x001fe400078e0230 */
[----:B------:R-:W-:Y:S04]  /*2370*/  STL [R1+0x368], R46 ;  /* 0x0003682e01007387 */ /* 0x000fe80000100800 */
[----:B------:R0:W-:Y:S01]  /*2380*/  STL [R1+0x36c], R47 ;  /* 0x00036c2f01007387 */ /* 0x0001e20000100800 */
[----:B---3--:R-:W-:-:S02]  /*2390*/  PRMT R38, RZ, 0x7610, R38 ;  /* 0x00007610ff267816 */ /* 0x008fc40000000026 */
[----:B------:R-:W-:Y:S02]  /*23a0*/  PRMT R39, RZ, 0x7610, R39 ;  /* 0x00007610ff277816 */ /* 0x000fe40000000027 */
[----:B------:R-:W-:Y:S02]  /*23b0*/  PRMT R53, RZ, 0x7610, R53 ;  /* 0x00007610ff357816 */ /* 0x000fe40000000035 */
[----:B------:R-:W-:Y:S01]  /*23c0*/  PRMT R52, RZ, 0x7610, R52 ;  /* 0x00007610ff347816 */ /* 0x000fe20000000034 */
[----:B0-----:R-:W-:Y:S01]  /*23d0*/  IMAD.WIDE R46, R4, 0x2, R50 ;  /* 0x00000002042e7825 */ /* 0x001fe200078e0232 */
[----:B------:R0:W-:Y:S04]  /*23e0*/  STL.64 [R1+0xd40], R40 ;  /* 0x000d402801007387 */ /* 0x0001e80000100a00 */
[----:B------:R-:W2:Y:S04]  /*23f0*/  @!P6 LDG.E.U16 R38, desc[UR6][R42.64] ;  /* 0x000000062a26e981 */ /* 0x000ea8000c1e1500 */
[----:B------:R1:W-:Y:S04]  /*2400*/  STL.64 [R1+0xd38], R46 ;  /* 0x000d382e01007387 */ /* 0x0003e80000100a00 */
[----:B------:R-:W3:Y:S04]  /*2410*/  @!P3 LDG.E.U16 R53, desc[UR6][R40.64] ;  /* 0x000000062835b981 */ /* 0x000ee8000c1e1500 */
[----:B------:R4:W3:Y:S04]  /*2420*/  @!P6 LDG.E.U16 R39, desc[UR6][R44.64] ;  /* 0x000000062c27e981 */ /* 0x0008e8000c1e1500 */
[----:B------:R-:W3:Y:S04]  /*2430*/  @!P3 LDG.E.U16 R52, desc[UR6][R46.64] ;  /* 0x000000062e34b981 */ /* 0x000ee8000c1e1500 */
[----:B0-----:R-:W3:Y:S04]  /*2440*/  LDL.LU.64 R40, [R1+0x27f0] ;  /* 0x0027f00001287983 */ /* 0x001ee80000300a00 */
[----:B-1----:R-:W3:Y:S01]  /*2450*/  LDL.LU.64 R46, [R1+0x27e8] ;  /* 0x0027e800012e7983 */ /* 0x002ee20000300a00 */
[----:B------:R-:W-:-:S02]  /*2460*/  VIADD R6, R5, 0xffffffb7 ;  /* 0xffffffb705067836 */ /* 0x000fc40000000000 */
[----:B------:R-:W-:-:S03]  /*2470*/  VIADD R4, R5, 0xffffff9f ;  /* 0xffffff9f05047836 */ /* 0x000fc60000000000 */
[----:B------:R-:W-:Y:S01]  /*2480*/  ISETP.GE.U32.AND P0, PT, R6, 0x7ffffeb8, PT ;  /* 0x7ffffeb80600780c */ /* 0x000fe20003f06070 */
[----:B------:R4:W-:Y:S01]  /*2490*/  STL.64 [R1+0xcc0], R44 ;  /* 0x000cc02c01007387 */ /* 0x0009e20000100a00 */
[----:B------:R-:W-:Y:S01]  /*24a0*/  ISETP.GE.U32.AND P6, PT, R4, 0x7ffffea0, PT ;  /* 0x7ffffea00400780c */ /* 0x000fe20003fc6070 */
[C---:B------:R-:W-:Y:S02]  /*24b0*/  IMAD.SHL.U32 R4, R2.reuse, 0x40, RZ ;  /* 0x0000004002047824 */ /* 0x040fe400078e00ff */
[----:B------:R0:W-:Y:S01]  /*24c0*/  STL.64 [R1+0xcb8], R42 ;  /* 0x000cb82a01007387 */ /* 0x0001e20000100a00 */
[----:B------:R-:W-:-:S04]  /*24d0*/  IMAD R0, R2, 0x48, RZ ;  /* 0x0000004802007824 */ /* 0x000fc800078e02ff */
[----:B----4-:R-:W-:-:S04]  /*24e0*/  IMAD.WIDE R44, R0, 0x2, R48 ;  /* 0x00000002002c7825 */ /* 0x010fc800078e0230 */
[----:B0-----:R-:W-:Y:S01]  /*24f0*/  IMAD.WIDE R42, R0, 0x2, R50 ;  /* 0x00000002002a7825 */ /* 0x001fe200078e0232 */
[----:B--2---:R-:W-:Y:S04]  /*2500*/  STL [R1+0x350], R38 ;  /* 0x0003502601007387 */ /* 0x004fe80000100800 */
[----:B---3--:R0:W-:Y:S04]  /*2510*/  STL [R1+0x354], R39 ;  /* 0x0003542701007387 */ /* 0x0081e80000100800 */
[----:B------:R-:W-:Y:S01]  /*2520*/  STL [R1+0x358], R52 ;  /* 0x0003583401007387 */ /* 0x000fe20000100800 */
[----:B------:R-:W-:-:S03]  /*2530*/  PRMT R40, RZ, 0x7610, R40 ;  /* 0x00007610ff287816 */ /* 0x000fc60000000028 */
[----:B------:R1:W-:Y:S01]  /*2540*/  STL [R1+0x35c], R53 ;  /* 0x00035c3501007387 */ /* 0x0003e20000100800 */
[----:B------:R-:W-:Y:S01]  /*2550*/  PRMT R41, RZ, 0x7610, R41 ;  /* 0x00007610ff297816 */ /* 0x000fe20000000029 */
[C---:B0-----:R-:W-:Y:S01]  /*2560*/  IMAD.WIDE R38, R4.reuse, 0x2, R48 ;  /* 0x0000000204267825 */ /* 0x041fe200078e0230 */
[----:B------:R-:W-:Y:S01]  /*2570*/  PRMT R47, RZ, 0x7610, R47 ;  /* 0x00007610ff2f7816 */ /* 0x000fe2000000002f */
[----:B------:R-:W2:Y:S01]  /*2580*/  @!P0 LDG.E.U16 R40, desc[UR6][R42.64] ;  /* 0x000000062a288981 */ /* 0x000ea2000c1e1500 */
[----:B------:R-:W-:Y:S01]  /*2590*/  PRMT R46, RZ, 0x7610, R46 ;  /* 0x00007610ff2e7816 */ /* 0x000fe2000000002e */
[----:B-1----:R-:W-:Y:S02]  /*25a0*/  IMAD.WIDE R52, R4, 0x2, R50 ;  /* 0x0000000204347825 */ /* 0x002fe400078e0232 */
[----:B------:R0:W-:Y:S04]  /*25b0*/  STL.64 [R1+0xc40], R38 ;  /* 0x000c402601007387 */ /* 0x0001e80000100a00 */
        /* <DEDUP_REMOVED lines=11> */
[C---:B------:R-:W-:Y:S02]  /*2670*/  IMAD R4, R2.reuse, 0x50, RZ ;  /* 0x0000005002047824 */ /* 0x040fe400078e02ff */
        /* <DEDUP_REMOVED lines=50> */
[C---:B------:R-:W-:Y:S01]  /*29a0*/  IADD3 R6, PT, PT, R5.reuse, -0x79, RZ ;  /* 0xffffff8705067810 */ /* 0x040fe20007ffe0ff */
        /* <DEDUP_REMOVED lines=252> */
[----:B------:R-:W-:Y:S01]  /*3970*/  VIADD R0, R5, 0xffffffd6 ;  /* 0xffffffd605007836 */ /* 0x000fe20000000000 */
[----:B------:R4:W-:Y:S02]  /*3980*/  STL.64 [R1+0xc0], R44 ;  /* 0x0000c02c01007387 */ /* 0x0009e40000100a00 */
[----:B------:R-:W-:Y:S02]  /*3990*/  ISETP.GE.U32.AND P4, PT, R6, 0x7ffffeef, PT ;  /* 0x7ffffeef0600780c */ /* 0x000fe40003f86070 */
[----:B------:R-:W-:Y:S01]  /*39a0*/  ISETP.GE.U32.AND P3, PT, R0, 0x7ffffed7, PT ;  /* 0x7ffffed70000780c */ /* 0x000fe20003f66070 */
[----:B------:R0:W-:Y:S01]  /*39b0*/  STL.64 [R1+0xb8], R42 ;  /* 0x0000b82a01007387 */ /* 0x0001e20000100a00 */
[C---:B------:R-:W-:Y:S02]  /*39c0*/  IMAD R0, R2.reuse, 0x9, RZ ;  /* 0x0000000902007824 */ /* 0x040fe400078e02ff */
        /* <DEDUP_REMOVED lines=8> */
[C---:B0-----:R-:W-:Y:S01]  /*3a50*/  IMAD.WIDE R38, R0.reuse, 0x2, R48 ;  /* 0x0000000200267825 */ /* 0x041fe200078e0230 */
[----:B------:R-:W-:Y:S02]  /*3a60*/  PRMT R41, RZ, 0x7610, R41 ;  /* 0x00007610ff297816 */ /* 0x000fe40000000029 */
[----:B------:R-:W-:Y:S02]  /*3a70*/  PRMT R47, RZ, 0x7610, R47 ;  /* 0x00007610ff2f7816 */ /* 0x000fe4000000002f */
[----:B------:R-:W-:Y:S01]  /*3a80*/  PRMT R46, RZ, 0x7610, R46 ;  /* 0x00007610ff2e7816 */ /* 0x000fe2000000002e */
[----:B------:R-:W2:Y:S01]  /*3a90*/  @!P4 LDG.E.U16 R40, desc[UR6][R42.64] ;  /* 0x000000062a28c981 */ /* 0x000ea2000c1e1500 */
[----:B-1----:R-:W-:-:S03]  /*3aa0*/  IMAD.WIDE R52, R0, 0x2, R50 ;  /* 0x0000000200347825 */ /* 0x002fc600078e0232 */
[----:B------:R0:W-:Y:S04]  /*3ab0*/  STL.64 [R1+0xfb0], R38 ;  /* 0x000fb02601007387 */ /* 0x0001e80000100a00 */
[----:B------:R1:W-:Y:S04]  /*3ac0*/  STL.64 [R1+0xfa8], R52 ;  /* 0x000fa83401007387 */ /* 0x0003e80000100a00 */
[----:B------:R-:W3:Y:S04]  /*3ad0*/  @!P6 LDG.E.U16 R47, desc[UR6][R38.64] ;  /* 0x00000006262fe981 */ /* 0x000ee8000c1e1500 */
[----:B------:R-:W4:Y:S04]  /*3ae0*/  @!P6 LDG.E.U16 R46, desc[UR6][R52.64] ;  /* 0x00000006342ee981 */ /* 0x000f28000c1e1500 */
[----:B------:R1:W3:Y:S04]  /*3af0*/  @!P4 LDG.E.U16 R41, desc[UR6][R44.64] ;  /* 0x000000062c29c981 */ /* 0x0002e8000c1e1500 */
[----:B0-----:R-:W4:Y:S04]  /*3b00*/  LDL.LU.64 R38, [R1+0x2720] ;  /* 0x0027200001267983 */ /* 0x001f280000300a00 */
[----:B-1----:R-:W4:Y:S01]  /*3b10*/  LDL.LU.64 R52, [R1+0x2718] ;  /* 0x0027180001347983 */ /* 0x002f220000300a00 */
[----:B------:R-:W-:-:S02]  /*3b20*/  VIADD R0, R5, 0xffffffc6 ;  /* 0xffffffc605007836 */ /* 0x000fc40000000000 */
[----:B------:R-:W-:Y:S01]  /*3b30*/  VIADD R6, R5, 0xffffffde ;  /* 0xffffffde05067836 */ /* 0x000fe20000000000 */
[----:B------:R0:W-:Y:S02]  /*3b40*/  STL.64 [R1+0xf30], R44 ;  /* 0x000f302c01007387 */ /* 0x0001e40000100a00 */
[----:B------:R-:W-:Y:S01]  /*3b50*/  ISETP.GE.U32.AND P4, PT, R0, 0x7ffffec7, PT ;  /* 0x7ffffec70000780c */ /* 0x000fe20003f86070 */
[----:B------:R-:W-:Y:S01]  /*3b60*/  IMAD R0, R2, 0x19, RZ ;  /* 0x0000001902007824 */ /* 0x000fe200078e02ff */
[----:B------:R1:W-:Y:S01]  /*3b70*/  STL.64 [R1+0xf28], R42 ;  /* 0x000f282a01007387 */ /* 0x0003e20000100a00 */
[----:B------:R-:W-:Y:S01]  /*3b80*/  ISETP.GE.U32.AND P1, PT, R6, 0x7ffffedf, PT ;  /* 0x7ffffedf0600780c */ /* 0x000fe20003f26070 */
[----:B------:R-:W-:Y:S02]  /*3b90*/  IMAD R4, R2, 0x21, RZ ;  /* 0x0000002102047824 */ /* 0x000fe400078e02ff */
[----:B0-----:R-:W-:-:S04]  /*3ba0*/  IMAD.WIDE R44, R0, 0x2, R50 ;  /* 0x00000002002c7825 */ /* 0x001fc800078e0232 */
[----:B-1----:R-:W-:Y:S01]  /*3bb0*/  IMAD.WIDE R42, R4, 0x2, R50 ;  /* 0x00000002042a7825 */ /* 0x002fe200078e0232 */
[----:B--2---:R-:W-:Y:S04]  /*3bc0*/  STL [R1+0x1f0], R40 ;  /* 0x0001f02801007387 */ /* 0x004fe80000100800 */
[----:B---3--:R0:W-:Y:S04]  /*3bd0*/  STL [R1+0x1f4], R41 ;  /* 0x0001f42901007387 */ /* 0x0081e80000100800 */
[----:B----4-:R-:W-:Y:S01]  /*3be0*/  STL [R1+0x1f8], R46 ;  /* 0x0001f82e01007387 */ /* 0x010fe20000100800 */
[----:B------:R-:W-:Y:S01]  /*3bf0*/  PRMT R53, RZ, 0x7610, R53 ;  /* 0x00007610ff357816 */ /* 0x000fe20000000035 */
[----:B0-----:R-:W-:Y:S01]  /*3c00*/  IMAD.WIDE R40, R0, 0x2, R48 ;  /* 0x0000000200287825 */ /* 0x001fe200078e0230 */
[----:B------:R-:W-:Y:S01]  /*3c10*/  PRMT R52, RZ, 0x7610, R52 ;  /* 0x00007610ff347816 */ /* 0x000fe20000000034 */
[----:B------:R0:W-:Y:S04]  /*3c20*/  STL [R1+0x1fc], R47 ;  /* 0x0001fc2f01007387 */ /* 0x0001e80000100800 */
[----:B------:R1:W-:Y:S01]  /*3c30*/  STL.64 [R1+0xeb0], R40 ;  /* 0x000eb02801007387 */ /* 0x0003e20000100a00 */
[----:B------:R-:W-:-:S03]  /*3c40*/  PRMT R38, RZ, 0x7610, R38 ;  /* 0x00007610ff267816 */ /* 0x000fc60000000026 */
[----:B------:R2:W-:Y:S04]  /*3c50*/  STL.64 [R1+0xea8], R44 ;  /* 0x000ea82c01007387 */ /* 0x0005e80000100a00 */
[----:B------:R-:W3:Y:S01]  /*3c60*/  @!P0 LDG.E.U16 R53, desc[UR6][R40.64] ;  /* 0x0000000628358981 */ /* 0x000ee2000c1e1500 */
[----:B------:R-:W-:-:S03]  /*3c70*/  PRMT R39, RZ, 0x7610, R39 ;  /* 0x00007610ff277816 */ /* 0x000fc60000000027 */
[----:B------:R-:W4:Y:S01]  /*3c80*/  @!P0 LDG.E.U16 R52, desc[UR6][R44.64] ;  /* 0x000000062c348981 */ /* 0x000f22000c1e1500 */
[----:B0-----:R-:W-:-:S03]  /*3c90*/  IMAD.WIDE R46, R4, 0x2, R48 ;  /* 0x00000002042e7825 */ /* 0x001fc600078e0230 */
[----:B------:R-:W3:Y:S04]  /*3ca0*/  @!P1 LDG.E.U16 R38, desc[UR6][R42.64] ;  /* 0x000000062a269981 */ /* 0x000ee8000c1e1500 */
[----:B-1----:R-:W3:Y:S04]  /*3cb0*/  LDL.LU.64 R40, [R1+0x2710] ;  /* 0x0027100001287983 */ /* 0x002ee80000300a00 */
[----:B--2---:R-:W2:Y:S04]  /*3cc0*/  LDL.LU.64 R44, [R1+0x2708] ;  /* 0x00270800012c7983 */ /* 0x004ea80000300a00 */
[----:B------:R0:W2:Y:S01]  /*3cd0*/  @!P1 LDG.E.U16 R39, desc[UR6][R46.64] ;  /* 0x000000062e279981 */ /* 0x0000a2000c1e1500 */
[C---:B------:R-:W-:Y:S01]  /*3ce0*/  IADD3 R0, PT, PT, R5.reuse, -0x4a, RZ ;  /* 0xffffffb605007810 */ /* 0x040fe20007ffe0ff */
[----:B------:R-:W-:-:S02]  /*3cf0*/  VIADD R6, R5, 0xffffffce ;  /* 0xffffffce05067836 */ /* 0x000fc40000000000 */
[----:B------:R0:W-:Y:S01]  /*3d00*/  STL.64 [R1+0xe30], R46 ;  /* 0x000e302e01007387 */ /* 0x0001e20000100a00 */
[----:B------:R-:W-:Y:S01]  /*3d10*/  ISETP.GE.U32.AND P1, PT, R0, 0x7ffffeb7, PT ;  /* 0x7ffffeb70000780c */ /* 0x000fe20003f26070 */
[----:B------:R-:W-:Y:S02]  /*3d20*/  IMAD R0, R2, 0x29, RZ ;  /* 0x0000002902007824 */ /* 0x000fe400078e02ff */
[----:B------:R1:W-:Y:S01]  /*3d30*/  STL.64 [R1+0xe28], R42 ;  /* 0x000e282a01007387 */ /* 0x0003e20000100a00 */
[----:B------:R-:W-:Y:S01]  /*3d40*/  ISETP.GE.U32.AND P6, PT, R6, 0x7ffffecf, PT ;  /* 0x7ffffecf0600780c */ /* 0x000fe20003fc6070 */
[----:B------:R-:W-:Y:S02]  /*3d50*/  IMAD R4, R2, 0x31, RZ ;  /* 0x0000003102047824 */ /* 0x000fe400078e02ff */
[----:B0-----:R-:W-:Y:S01]  /*3d60*/  IMAD.WIDE R46, R0, 0x2, R50 ;  /* 0x00000002002e7825 */ /* 0x001fe200078e0232 */
[----:B------:R-:W-:Y:S02]  /*3d70*/  PRMT R36, RZ, 0x7610, R36 ;  /* 0x00007610ff247816 */ /* 0x000fe40000000024 */
[----:B------:R-:W-:Y:S01]  /*3d80*/  PRMT R37, RZ, 0x7610, R37 ;  /* 0x00007610ff257816 */ /* 0x000fe20000000025 */
[----:B-1----:R-:W-:-:S06]  /*3d90*/  IMAD.WIDE R42, R4, 0x2, R48 ;  /* 0x00000002042a7825 */ /* 0x002fcc00078e0230 */
[----:B------:R0:W2:Y:S04]  /*3da0*/  @!P6 LDG.E.U16 R37, desc[UR6][R42.64] ;  /* 0x000000062a25e981 */ /* 0x0000a8000c1e1500 */
[----:B----4-:R-:W-:Y:S04]  /*3db0*/  STL [R1+0x1e8], R52 ;  /* 0x0001e83401007387 */ /* 0x010fe80000100800 */
[----:B---3--:R1:W-:Y:S01]  /*3dc0*/  STL [R1+0x1ec], R53 ;  /* 0x0001ec3501007387 */ /* 0x0083e20000100800 */
[----:B--2---:R-:W-:Y:S02]  /*3dd0*/  PRMT R44, RZ, 0x7610, R44 ;  /* 0x00007610ff2c7816 */ /* 0x004fe4000000002c */
[----:B------:R-:W-:Y:S01]  /*3de0*/  PRMT R45, RZ, 0x7610, R45 ;  /* 0x00007610ff2d7816 */ /* 0x000fe2000000002d */
[----:B-1----:R-:W-:-:S03]  /*3df0*/  IMAD.WIDE R52, R0, 0x2, R48 ;  /* 0x0000000200347825 */ /* 0x002fc600078e0230 */
[----:B------:R-:W2:Y:S04]  /*3e00*/  @!P3 LDG.E.U16 R44, desc[UR6][R46.64] ;  /* 0x000000062e2cb981 */ /* 0x000ea8000c1e1500 */
[----:B------:R-:W-:Y:S04]  /*3e10*/  STL.64 [R1+0xdb0], R52 ;  /* 0x000db03401007387 */ /* 0x000fe80000100a00 */
[----:B------:R-:W-:Y:S04]  /*3e20*/  STL [R1+0x1e0], R38 ;  /* 0x0001e02601007387 */ /* 0x000fe80000100800 */
[----:B------:R-:W3:Y:S04]  /*3e30*/  @!P3 LDG.E.U16 R45, desc[UR6][R52.64] ;  /* 0x00000006342db981 */ /* 0x000ee8000c1e1500 */
[----:B------:R1:W-:Y:S02]  /*3e40*/  STL [R1+0x1e4], R39 ;  /* 0x0001e42701007387 */ /* 0x0003e40000100800 */
[----:B-1----:R-:W-:-:S05]  /*3e50*/  IMAD.WIDE R38, R4, 0x2, R50 ;  /* 0x0000000204267825 */ /* 0x002fca00078e0232 */
[----:B------:R1:W4:Y:S01]  /*3e60*/  @!P6 LDG.E.U16 R36, desc[UR6][R38.64] ;  /* 0x000000062624e981 */ /* 0x000322000c1e1500 */
[----:B------:R-:W-:-:S03]  /*3e70*/  VIADD R0, R5, 0xffffffa6 ;  /* 0xffffffa605007836 */ /* 0x000fc60000000000 */
[----:B------:R0:W-:Y:S01]  /*3e80*/  STL.64 [R1+0xda8], R46 ;  /* 0x000da82e01007387 */ /* 0x0001e20000100a00 */
[----:B------:R-:W-:Y:S01]  /*3e90*/  VIADD R6, R5, 0xffffffbe ;  /* 0xffffffbe05067836 */ /* 0x000fe20000000000 */
[----:B------:R-:W-:Y:S02]  /*3ea0*/  ISETP.GE.U32.AND P6, PT, R0, 0x7ffffea7, PT ;  /* 0x7ffffea70000780c */ /* 0x000fe40003fc6070 */
[----:B------:R-:W4:Y:S01]  /*3eb0*/  LDL.LU R52, [R1+0x2700] ;  /* 0x0027000001347983 */ /* 0x000f220000300800 */
[----:B------:R-:W-:Y:S01]  /*3ec0*/  IMAD R0, R2, 0x39, RZ ;  /* 0x0000003902007824 */ /* 0x000fe200078e02ff */
[----:B------:R-:W-:Y:S02]  /*3ed0*/  PRMT R40, RZ, 0x7610, R40 ;  /* 0x00007610ff287816 */ /* 0x000fe40000000028 */
[----:B0-----:R-:W4:Y:S04]  /*3ee0*/  LDL.LU.64 R46, [R1+0x26f8] ;  /* 0x0026f800012e7983 */ /* 0x001f280000300a00 */
[----:B------:R0:W-:Y:S01]  /*3ef0*/  STL.64 [R1+0xd30], R42 ;  /* 0x000d302a01007387 */ /* 0x0001e20000100a00 */
[----:B------:R-:W-:-:S03]  /*3f00*/  ISETP.GE.U32.AND P0, PT, R6, 0x7ffffebf, PT ;  /* 0x7ffffebf0600780c */ /* 0x000fc60003f06070 */
[----:B------:R1:W-:Y:S01]  /*3f10*/  STL.64 [R1+0xd28], R38 ;  /* 0x000d282601007387 */ /* 0x0003e20000100a00 */
[----:B------:R-:W-:Y:S01]  /*3f20*/  PRMT R41, RZ, 0x7610, R41 ;  /* 0x00007610ff297816 */ /* 0x000fe20000000029 */
[----:B------:R-:W-:Y:S02]  /*3f30*/  IMAD R4, R2, 0x41, RZ ;  /* 0x0000004102047824 */ /* 0x000fe400078e02ff */
[----:B0-----:R-:W-:Y:S01]  /*3f40*/  IMAD.WIDE R42, R0, 0x2, R50 ;  /* 0x00000002002a7825 */ /* 0x001fe200078e0232 */
[----:B------:R-:W-:-:S04]  /*3f50*/  PRMT R34, RZ, 0x7610, R34 ;  /* 0x00007610ff227816 */ /* 0x000fc80000000022 */
[----:B------:R-:W4:Y:S01]  /*3f60*/  @!P4 LDG.E.U16 R40, desc[UR6][R42.64] ;  /* 0x000000062a28c981 */ /* 0x000f22000c1e1500 */
[----:B------:R-:W-:Y:S01]  /*3f70*/  PRMT R35, RZ, 0x7610, R35 ;  /* 0x00007610ff237816 */ /* 0x000fe20000000023 */
[----:B-1----:R-:W-:-:S05]  /*3f80*/  IMAD.WIDE R38, R4, 0x2, R48 ;  /* 0x0000000204267825 */ /* 0x002fca00078e0230 */
[----:B------:R0:W4:Y:S04]  /*3f90*/  @!P0 LDG.E.U16 R35, desc[UR6][R38.64] ;  /* 0x0000000626238981 */ /* 0x000128000c1e1500 */
[----:B--2---:R-:W-:Y:S04]  /*3fa0*/  STL [R1+0x1d8], R44 ;  /* 0x0001d82c01007387 */ /* 0x004fe80000100800 */
[----:B---3--:R1:W-:Y:S02]  /*3fb0*/  STL [R1+0x1dc], R45 ;  /* 0x0001dc2d01007387 */ /* 0x0083e40000100800 */
[----:B-1----:R-:W-:-:S05]  /*3fc0*/  IMAD.WIDE R44, R0, 0x2, R48 ;  /* 0x00000002002c7825 */ /* 0x002fca00078e0230 */
[----:B------:R1:W-:Y:S04]  /*3fd0*/  STL.64 [R1+0xcb0], R44 ;  /* 0x000cb02c01007387 */ /* 0x0003e80000100a00 */
[----:B----4-:R-:W-:Y:S04]  /*3fe0*/  STL [R1+0x1d0], R36 ;  /* 0x0001d02401007387 */ /* 0x010fe80000100800 */
[----:B------:R-:W2:Y:S04]  /*3ff0*/  @!P4 LDG.E.U16 R41, desc[UR6][R44.64] ;  /* 0x000000062c29c981 */ /* 0x000ea8000c1e1500 */
[----:B------:R3:W-:Y:S04]  /*4000*/  STL [R1+0x1d4], R37 ;  /* 0x0001d42501007387 */ /* 0x0007e80000100800 */
[----:B------:R4:W-:Y:S04]  /*4010*/  STL.64 [R1+0xca8], R42 ;  /* 0x000ca82a01007387 */ /* 0x0009e80000100a00 */
[----:B-1----:R-:W2:Y:S01]  /*4020*/  LDL.LU.64 R44, [R1+0x26f0] ;  /* 0x0026f000012c7983 */ /* 0x002ea20000300a00 */
[----:B---3--:R-:W-:-:S05]  /*4030*/  IMAD.WIDE R36, R4, 0x2, R50 ;  /* 0x0000000204247825 */ /* 0x008fca00078e0232 */
[----:B------:R1:W3:Y:S01]  /*4040*/  @!P0 LDG.E.U16 R34, desc[UR6][R36.64] ;  /* 0x0000000624228981 */ /* 0x0002e2000c1e1500 */
[C---:B------:R-:W-:Y:S02]  /*4050*/  VIADD R6, R5.reuse, 0xffffffae ;  /* 0xffffffae05067836 */ /* 0x040fe40000000000 */
[----:B------:R-:W-:Y:S01]  /*4060*/  VIADD R0, R5, 0xffffff96 ;  /* 0xffffff9605007836 */ /* 0x000fe20000000000 */
[----:B----4-:R-:W4:Y:S02]  /*4070*/  LDL.LU.64 R42, [R1+0x26e8] ;  /* 0x0026e800012a7983 */ /* 0x010f240000300a00 */
[----:B------:R-:W-:Y:S02]  /*4080*/  ISETP.GE.U32.AND P3, PT, R6, 0x7ffffeaf, PT ;  /* 0x7ffffeaf0600780c */ /* 0x000fe40003f66070 */
[----:B------:R-:W-:Y:S01]  /*4090*/  ISETP.GE.U32.AND P0, PT, R0, 0x7ffffe97, PT ;  /* 0x7ffffe970000780c */ /* 0x000fe20003f06070 */
[----:B------:R0:W-:Y:S01]  /*40a0*/  STL.64 [R1+0xc30], R38 ;  /* 0x000c302601007387 */ /* 0x0001e20000100a00 */
[C---:B------:R-:W-:Y:S01]  /*40b0*/  IMAD R0, R2.reuse, 0x49, RZ ;  /* 0x0000004902007824 */ /* 0x040fe200078e02ff */
[----:B------:R-:W-:Y:S01]  /*40c0*/  PRMT R47, RZ, 0x7610, R47 ;  /* 0x00007610ff2f7816 */ /* 0x000fe2000000002f */
[----:B------:R-:W-:Y:S01]  /*40d0*/  IMAD R4, R2, 0x51, RZ ;  /* 0x0000005102047824 */ /* 0x000fe200078e02ff */
[----:B------:R1:W-:Y:S01]  /*40e0*/  STL.64 [R1+0xc28], R36 ;  /* 0x000c282401007387 */ /* 0x0003e20000100a00 */
[----:B------:R-:W-:-:S03]  /*40f0*/  PRMT R46, RZ, 0x7610, R46 ;  /* 0x00007610ff2e7816 */ /* 0x000fc6000000002e */
[----:B------:R-:W-:Y:S01]  /*4100*/  STL [R1+0xfc], R40 ;  /* 0x0000fc2801007387 */ /* 0x000fe20000100800 */
[----:B0-----:R-:W-:-:S04]  /*4110*/  IMAD.WIDE R38, R0, 0x2, R50 ;  /* 0x0000000200267825 */ /* 0x001fc800078e0232 */
[----:B-1----:R-:W-:Y:S01]  /*4120*/  IMAD.WIDE R36, R4, 0x2, R48 ;  /* 0x0000000204247825 */ /* 0x002fe200078e0230 */
[----:B------:R0:W4:Y:S04]  /*4130*/  @!P1 LDG.E.U16 R47, desc[UR6][R38.64] ;  /* 0x00000006262f9981 */ /* 0x000128000c1e1500 */
[----:B------:R-:W4:Y:S01]  /*4140*/  @!P3 LDG.E.U16 R46, desc[UR6][R36.64] ;  /* 0x00000006242eb981 */ /* 0x000f22000c1e1500 */
[----:B------:R-:W-:-:S03]  /*4150*/  PRMT R52, RZ, 0x7610, R52 ;  /* 0x00007610ff347816 */ /* 0x000fc60000000034 */
[----:B--2---:R1:W-:Y:S02]  /*4160*/  STL [R1+0x100], R41 ;  /* 0x0001002901007387 */ /* 0x0043e40000100800 */
[----:B-1----:R-:W-:Y:S01]  /*4170*/  IMAD.WIDE R40, R0, 0x2, R48 ;  /* 0x0000000200287825 */ /* 0x002fe200078e0230 */
[----:B------:R-:W-:-:S04]  /*4180*/  PRMT R45, RZ, 0x7610, R45 ;  /* 0x00007610ff2d7816 */ /* 0x000fc8000000002d */
[----:B------:R-:W-:Y:S01]  /*4190*/  STL.64 [R1+0xbb0], R40 ;  /* 0x000bb02801007387 */ /* 0x000fe20000100a00 */
[----:B------:R-:W-:-:S03]  /*41a0*/  VIADD R0, R5, 0xffffff86 ;  /* 0xffffff8605007836 */ /* 0x000fc60000000000 */
[----:B---3--:R-:W-:Y:S04]  /*41b0*/  STL [R1+0xec], R34 ;  /* 0x0000ec2201007387 */ /* 0x008fe80000100800 */
[----:B------:R1:W-:Y:S01]  /*41c0*/  STL [R1+0xf0], R35 ;  /* 0x0000f02301007387 */ /* 0x0003e20000100800 */
[----:B------:R-:W-:-:S03]  /*41d0*/  PRMT R44, RZ, 0x7610, R44 ;  /* 0x00007610ff2c7816 */ /* 0x000fc6000000002c */
[----:B------:R-:W2:Y:S01]  /*41e0*/  @!P1 LDG.E.U16 R52, desc[UR6][R40.64] ;  /* 0x0000000628349981 */ /* 0x000ea2000c1e1500 */
[----:B-1----:R-:W-:-:S05]  /*41f0*/  IMAD.WIDE R34, R4, 0x2, R50 ;  /* 0x0000000204227825 */ /* 0x002fca00078e0232 */
[----:B------:R1:W3:Y:S01]  /*4200*/  @!P3 LDG.E.U16 R45, desc[UR6][R34.64] ;  /* 0x00000006222db981 */ /* 0x0002e2000c1e1500 */
[----:B------:R-:W-:Y:S01]  /*4210*/  ISETP.GE.U32.AND P3, PT, R0, 0x7ffffe87, PT ;  /* 0x7ffffe870000780c */ /* 0x000fe20003f66070 */
[----:B------:R-:W-:Y:S02]  /*4220*/  IMAD R0, R2, 0x59, RZ ;  /* 0x0000005902007824 */ /* 0x000fe400078e02ff */
[----:B------:R0:W-:Y:S04]  /*4230*/  STL.64 [R1+0xba8], R38 ;  /* 0x000ba82601007387 */ /* 0x0001e80000100a00 */
[----:B------:R-:W2:Y:S01]  /*4240*/  LDL.LU.64 R40, [R1+0x26e0] ;  /* 0x0026e00001287983 */ /* 0x000ea20000300a00 */
[----:B0-----:R-:W-:-:S05]  /*4250*/  IMAD.WIDE R38, R0, 0x2, R48 ;  /* 0x0000000200267825 */ /* 0x001fca00078e0230 */
[----:B------:R-:W2:Y:S04]  /*4260*/  @!P6 LDG.E.U16 R44, desc[UR6][R38.64] ;  /* 0x00000006262ce981 */ /* 0x000ea8000c1e1500 */
[----:B------:R0:W-:Y:S04]  /*4270*/  STL.64 [R1+0xb30], R36 ;  /* 0x000b302401007387 */ /* 0x0001e80000100a00 */
[----:B----4-:R-:W-:Y:S04]  /*4280*/  STL [R1+0x2524], R47 ;  /* 0x0025242f01007387 */ /* 0x010fe80000100800 */
[----:B------:R1:W-:Y:S04]  /*4290*/  STL.64 [R1+0xb28], R34 ;  /* 0x000b282201007387 */ /* 0x0003e80000100a00 */
[----:B------:R-:W-:Y:S01]  /*42a0*/  STL [R1+0x2528], R46 ;  /* 0x0025282e01007387 */ /* 0x000fe20000100800 */
[----:B------:R-:W-:-:S03]  /*42b0*/  VIADD R6, R5, 0xffffff9e ;  /* 0xffffff9e05067836 */ /* 0x000fc60000000000 */
[----:B------:R-:W-:Y:S04]  /*42c0*/  STL.64 [R1+0x2588], R46 ;  /* 0x0025882e01007387 */ /* 0x000fe80000100a00 */
[----:B------:R-:W-:Y:S04]  /*42d0*/  STL.64 [R1+0x25a8], R46 ;  /* 0x0025a82e01007387 */ /* 0x000fe80000100a00 */
[----:B------:R-:W-:Y:S04]  /*42e0*/  STL.64 [R1+0x25c8], R46 ;  /* 0x0025c82e01007387 */ /* 0x000fe80000100a00 */
[----:B------:R-:W-:Y:S04]  /*42f0*/  STL.64 [R1+0x25e8], R46 ;  /* 0x0025e82e01007387 */ /* 0x000fe80000100a00 */
[----:B------:R-:W-:Y:S01]  /*4300*/  STL.64 [R1+0x2608], R46 ;  /* 0x0026082e01007387 */ /* 0x000fe20000100a00 */
[----:B------:R-:W-:-:S03]  /*4310*/  ISETP.GE.U32.AND P4, PT, R6, 0x7ffffe9f, PT ;  /* 0x7ffffe9f0600780c */ /* 0x000fc60003f86070 */
[----:B------:R-:W-:Y:S01]  /*4320*/  STL.64 [R1+0x2628], R46 ;  /* 0x0026282e01007387 */ /* 0x000fe20000100a00 */
[----:B------:R-:W-:-:S03]  /*4330*/  IMAD R4, R2, 0x61, RZ ;  /* 0x0000006102047824 */ /* 0x000fc600078e02ff */
[----:B------:R-:W-:Y:S01]  /*4340*/  STL.64 [R1+0x2648], R46 ;  /* 0x0026482e01007387 */ /* 0x000fe20000100a00 */
[----:B0-----:R-:W-:-:S03]  /*4350*/  IMAD.WIDE R36, R0, 0x2, R50 ;  /* 0x0000000200247825 */ /* 0x001fc600078e0232 */
[----:B------:R-:W-:Y:S04]  /*4360*/  STL.64 [R1+0x2668], R46 ;  /* 0x0026682e01007387 */ /* 0x000fe80000100a00 */
[----:B------:R-:W-:Y:S04]  /*4370*/  STL.64 [R1+0x2688], R46 ;  /* 0x0026882e01007387 */ /* 0x000fe80000100a00 */
[----:B------:R-:W-:Y:S01]  /*4380*/  STL.64 [R1+0x26a8], R46 ;  /* 0x0026a82e01007387 */ /* 0x000fe20000100a00 */
[----:B------:R-:W-:Y:S01]  /*4390*/  PRMT R43, RZ, 0x7610, R43 ;  /* 0x00007610ff2b7816 */ /* 0x000fe2000000002b */
[----:B-1----:R-:W-:Y:S01]  /*43a0*/  IMAD.WIDE R34, R4, 0x2, R50 ;  /* 0x0000000204227825 */ /* 0x002fe200078e0232 */
[----:B------:R-:W-:-:S04]  /*43b0*/  PRMT R42, RZ, 0x7610, R42 ;  /* 0x00007610ff2a7816 */ /* 0x000fc8000000002a */
[----:B------:R-:W4:Y:S04]  /*43c0*/  @!P6 LDG.E.U16 R43, desc[UR6][R36.64] ;  /* 0x00000006242be981 */ /* 0x000f28000c1e1500 */
[----:B---3--:R-:W-:Y:S04]  /*43d0*/  STL [R1+0x252c], R45 ;  /* 0x00252c2d01007387 */ /* 0x008fe80000100800 */
[----:B--2---:R0:W-:Y:S04]  /*43e0*/  STL [R1], R52 ;  /* 0x0000003401007387 */ /* 0x0041e80000100800 */
[----:B------:R1:W-:Y:S01]  /*43f0*/  STL.64 [R1+0xab0], R38 ;  /* 0x000ab02601007387 */ /* 0x0003e20000100a00 */
[----:B------:R-:W-:-:S03]  /*4400*/  PRMT R41, RZ, 0x7610, R41 ;  /* 0x00007610ff297816 */ /* 0x000fc60000000029 */
[----:B------:R2:W-:Y:S01]  /*4410*/  STL.64 [R1+0xaa8], R36 ;  /* 0x000aa82401007387 */ /* 0x0005e20000100a00 */
[----:B0-----:R-:W-:-:S03]  /*4420*/  IMAD.WIDE R52, R4, 0x2, R48 ;  /* 0x0000000204347825 */ /* 0x001fc600078e0230 */
[----:B------:R0:W3:Y:S04]  /*4430*/  @!P4 LDG.E.U16 R41, desc[UR6][R34.64] ;  /* 0x000000062229c981 */ /* 0x0000e8000c1e1500 */
[----:B-1----:R-:W3:Y:S04]  /*4440*/  LDL.LU.64 R38, [R1+0x26d8] ;  /* 0x0026d80001267983 */ /* 0x002ee80000300a00 */
[----:B------:R-:W-:Y:S04]  /*4450*/  STL [R1+0x2530], R44 ;  /* 0x0025302c01007387 */ /* 0x000fe80000100800 */
[----:B------:R-:W-:Y:S04]  /*4460*/  STL.64 [R1+0xa30], R52 ;  /* 0x000a303401007387 */ /* 0x000fe80000100a00 */
[----:B------:R-:W-:Y:S04]  /*4470*/  STL.64 [R1+0x2598], R44 ;  /* 0x0025982c01007387 */ /* 0x000fe80000100a00 */
[----:B------:R0:W-:Y:S04]  /*4480*/  STL.64 [R1+0xa28], R34 ;  /* 0x000a282201007387 */ /* 0x0001e80000100a00 */
[----:B------:R-:W-:Y:S04]  /*4490*/  STL.64 [R1+0x25b8], R44 ;  /* 0x0025b82c01007387 */ /* 0x000fe80000100a00 */
[----:B------:R-:W-:Y:S04]  /*44a0*/  STL.64 [R1+0x25d8], R44 ;  /* 0x0025d82c01007387 */ /* 0x000fe80000100a00 */
[----:B------:R1:W3:Y:S04]  /*44b0*/  @!P4 LDG.E.U16 R42, desc[UR6][R52.64] ;  /* 0x00000006342ac981 */ /* 0x0002e8000c1e1500 */
[----:B------:R-:W-:Y:S04]  /*44c0*/  STL.64 [R1+0x25f8], R44 ;  /* 0x0025f82c01007387 */ /* 0x000fe80000100a00 */
[----:B------:R-:W-:Y:S04]  /*44d0*/  STL.64 [R1+0x2618], R44 ;  /* 0x0026182c01007387 */ /* 0x000fe80000100a00 */
[----:B------:R-:W-:Y:S04]  /*44e0*/  STL.64 [R1+0x2638], R44 ;  /* 0x0026382c01007387 */ /* 0x000fe80000100a00 */
[----:B------:R-:W-:Y:S04]  /*44f0*/  STL.64 [R1+0x2658], R44 ;  /* 0x0026582c01007387 */ /* 0x000fe80000100a00 */
[----:B------:R-:W-:Y:S04]  /*4500*/  STL.64 [R1+0x2678], R44 ;  /* 0x0026782c01007387 */ /* 0x000fe80000100a00 */
[----:B------:R-:W-:Y:S04]  /*4510*/  STL.64 [R1+0x2698], R44 ;  /* 0x0026982c01007387 */ /* 0x000fe80000100a00 */
[----:B------:R0:W-:Y:S04]  /*4520*/  STL.64 [R1+0x26b8], R44 ;  /* 0x0026b82c01007387 */ /* 0x0001e80000100a00 */
[----:B--2---:R-:W2:Y:S01]  /*4530*/  LDL.LU.64 R36, [R1+0x26d0] ;  /* 0x0026d00001247983 */ /* 0x004ea20000300a00 */
[----:B------:R-:W-:-:S02]  /*4540*/  VIADD R0, R5, 0xffffff76 ;  /* 0xffffff7605007836 */ /* 0x000fc40000000000 */
[----:B------:R-:W-:-:S03]  /*4550*/  VIADD R6, R5, 0xffffff8e ;  /* 0xffffff8e05067836 */ /* 0x000fc60000000000 */
[----:B------:R-:W-:Y:S01]  /*4560*/  ISETP.GE.U32.AND P4, PT, R0, 0x7ffffe77, PT ;  /* 0x7ffffe770000780c */ /* 0x000fe20003f86070 */
[----:B------:R-:W-:Y:S01]  /*4570*/  IMAD R0, R2, 0x69, RZ ;  /* 0x0000006902007824 */ /* 0x000fe200078e02ff */
[----:B------:R-:W-:Y:S01]  /*4580*/  ISETP.GE.U32.AND P1, PT, R6, 0x7ffffe8f, PT ;  /* 0x7ffffe8f0600780c */ /* 0x000fe20003f26070 */
[----:B------:R-:W-:Y:S01]  /*4590*/  IMAD R4, R2, 0x71, RZ ;  /* 0x0000007102047824 */ /* 0x000fe200078e02ff */
[----:B------:R-:W-:Y:S01]  /*45a0*/  PRMT R40, RZ, 0x7610, R40 ;  /* 0x00007610ff287816 */ /* 0x000fe20000000028 */
[C---:B0-----:R-:W-:Y:S01]  /*45b0*/  IMAD.WIDE R34, R0.reuse, 0x2, R48 ;  /* 0x0000000200227825 */ /* 0x041fe200078e0230 */
[----:B----4-:R-:W-:Y:S03]  /*45c0*/  STL [R1+0x2534], R43 ;  /* 0x0025342b01007387 */ /* 0x010fe60000100800 */
[----:B-1----:R-:W-:Y:S01]  /*45d0*/  IMAD.WIDE R52, R0, 0x2, R50 ;  /* 0x0000000200347825 */ /* 0x002fe200078e0232 */
[----:B------:R-:W4:Y:S03]  /*45e0*/  @!P0 LDG.E.U16 R40, desc[UR6][R34.64] ;  /* 0x0000000622288981 */ /* 0x000f26000c1e1500 */
[----:B------:R-:W-:Y:S01]  /*45f0*/  IMAD.WIDE R44, R4, 0x2, R48 ;  /* 0x00000002042c7825 */ /* 0x000fe200078e0230 */
[----:B---3--:R-:W-:-:S02]  /*4600*/  PRMT R39, RZ, 0x7610, R39 ;  /* 0x00007610ff277816 */ /* 0x008fc40000000027 */
[----:B------:R-:W-:-:S04]  /*4610*/  PRMT R38, RZ, 0x7610, R38 ;  /* 0x00007610ff267816 */ /* 0x000fc80000000026 */
[----:B------:R0:W3:Y:S04]  /*4620*/  @!P0 LDG.E.U16 R39, desc[UR6][R52.64] ;  /* 0x0000000634278981 */ /* 0x0000e8000c1e1500 */
[----:B------:R1:W3:Y:S04]  /*4630*/  @!P1 LDG.E.U16 R38, desc[UR6][R44.64] ;  /* 0x000000062c269981 */ /* 0x0002e8000c1e1500 */
[----:B------:R-:W-:Y:S04]  /*4640*/  STL [R1+0x2538], R42 ;  /* 0x0025382a01007387 */ /* 0x000fe80000100800 */
[----:B------:R0:W-:Y:S04]  /*4650*/  STL.64 [R1+0x2590], R42 ;  /* 0x0025902a01007387 */ /* 0x0001e80000100a00 */
[----:B------:R-:W-:Y:S04]  /*4660*/  STL [R1+0x253c], R41 ;  /* 0x00253c2901007387 */ /* 0x000fe80000100800 */
[----:B------:R1:W-:Y:S04]  /*4670*/  STL.64 [R1+0x9b0], R34 ;  /* 0x0009b02201007387 */ /* 0x0003e80000100a00 */
[----:B------:R2:W-:Y:S01]  /*4680*/  STL.64 [R1+0x9a8], R52 ;  /* 0x0009a83401007387 */ /* 0x0005e20000100a00 */
[----:B0-----:R-:W-:-:S03]  /*4690*/  IMAD.WIDE R42, R4, 0x2, R50 ;  /* 0x00000002042a7825 */ /* 0x001fc600078e0232 */
[----:B-1----:R-:W3:Y:S01]  /*46a0*/  LDL.LU.64 R34, [R1+0x26c8] ;  /* 0x0026c80001227983 */ /* 0x002ee20000300a00 */
[----:B--2---:R-:W-:-:S06]  /*46b0*/  PRMT R37, RZ, 0x7610, R37 ;  /* 0x00007610ff257816 */ /* 0x004fcc0000000025 */
[----:B------:R0:W2:Y:S01]  /*46c0*/  @!P1 LDG.E.U16 R37, desc[UR6][R42.64] ;  /* 0x000000062a259981 */ /* 0x0000a2000c1e1500 */
[----:B------:R-:W-:Y:S01]  /*46d0*/  VIADD R0, R5, 0xffffff66 ;  /* 0xffffff6605007836 */ /* 0x000fe20000000000 */
[----:B------:R-:W-:-:S04]  /*46e0*/  PRMT R36, RZ, 0x7610, R36 ;  /* 0x00007610ff247816 */ /* 0x000fc80000000024 */
[----:B------:R-:W-:Y:S01]  /*46f0*/  ISETP.GE.U32.AND P1, PT, R0, 0x7ffffe67, PT ;  /* 0x7ffffe670000780c */ /* 0x000fe20003f26070 */
[----:B------:R-:W-:-:S04]  /*4700*/  IMAD R0, R2, 0x79, RZ ;  /* 0x0000007902007824 */ /* 0x000fc800078e02ff */
[----:B------:R-:W-:-:S05]  /*4710*/  IMAD.WIDE R52, R0, 0x2, R48 ;  /* 0x0000000200347825 */ /* 0x000fca00078e0230 */
[----:B------:R-:W2:Y:S01]  /*4720*/  @!P3 LDG.E.U16 R36, desc[UR6][R52.64] ;  /* 0x000000063424b981 */ /* 0x000ea2000c1e1500 */
[----:B------:R-:W-:-:S03]  /*4730*/  VIADD R6, R5, 0xffffff7e ;  /* 0xffffff7e05067836 */ /* 0x000fc60000000000 */
[----:B----4-:R1:W-:Y:S02]  /*4740*/  STL [R1+0x2540], R40 ;  /* 0x0025402801007387 */ /* 0x0103e40000100800 */
[----:B------:R-:W-:Y:S02]  /*4750*/  ISETP.GE.U32.AND P6, PT, R6, 0x7ffffe7f, PT ;  /* 0x7ffffe7f0600780c */ /* 0x000fe40003fc6070 */
[----:B------:R4:W-:Y:S01]  /*4760*/  STL.64 [R1+0x930], R44 ;  /* 0x0009302c01007387 */ /* 0x0009e20000100a00 */
[----:B------:R-:W-:-:S03]  /*4770*/  IMAD R4, R2, 0x81, RZ ;  /* 0x0000008102047824 */ /* 0x000fc600078e02ff */
[----:B------:R0:W-:Y:S01]  /*4780*/  STL.64 [R1+0x928], R42 ;  /* 0x0009282a01007387 */ /* 0x0001e20000100a00 */
[----:B------:R-:W-:Y:S01]  /*4790*/  PRMT R33, RZ, 0x7610, R33 ;  /* 0x00007610ff217816 */ /* 0x000fe20000000021 */
[----:B-1----:R-:W-:-:S05]  /*47a0*/  IMAD.WIDE R40, R4, 0x2, R50 ;  /* 0x0000000204287825 */ /* 0x002fca00078e0232 */
[----:B------:R-:W2:Y:S01]  /*47b0*/  @!P6 LDG.E.U16 R33, desc[UR6][R40.64] ;  /* 0x000000062821e981 */ /* 0x000ea2000c1e1500 */
[----:B----4-:R-:W-:-:S04]  /*47c0*/  IMAD.WIDE R44, R0, 0x2, R50 ;  /* 0x00000002002c7825 */ /* 0x010fc800078e0232 */
[----:B0-----:R-:W-:-:S04]  /*47d0*/  IMAD.WIDE R42, R4, 0x2, R48 ;  /* 0x00000002042a7825 */ /* 0x001fc800078e0230 */
[----:B------:R-:W-:Y:S01]  /*47e0*/  VIADD R0, R5, 0xffffff56 ;  /* 0xffffff5605007836 */ /* 0x000fe20000000000 */
[----:B------:R-:W-:Y:S01]  /*47f0*/  PRMT R32, RZ, 0x7610, R32 ;  /* 0x00007610ff207816 */ /* 0x000fe20000000020 */
[----:B---3--:R-:W-:Y:S04]  /*4800*/  STL [R1+0x2544], R39 ;  /* 0x0025442701007387 */ /* 0x008fe80000100800 */
[----:B------:R-:W-:Y:S04]  /*4810*/  STL [R1+0x2548], R38 ;  /* 0x0025482601007387 */ /* 0x000fe80000100800 */
[----:B------:R-:W-:Y:S04]  /*4820*/  STL.64 [R1+0x2580], R38 ;  /* 0x0025802601007387 */ /* 0x000fe80000100a00 */
[----:B------:R-:W-:Y:S04]  /*4830*/  STL.64 [R1+0x25b0], R38 ;  /* 0x0025b02601007387 */ /* 0x000fe80000100a00 */
[----:B------:R-:W-:Y:S04]  /*4840*/  STL.64 [R1+0x25d0], R38 ;  /* 0x0025d02601007387 */ /* 0x000fe80000100a00 */
[----:B------:R-:W-:Y:S04]  /*4850*/  STL.64 [R1+0x25f0], R38 ;  /* 0x0025f02601007387 */ /* 0x000fe80000100a00 */
[----:B------:R-:W-:Y:S04]  /*4860*/  STL.64 [R1+0x2610], R38 ;  /* 0x0026102601007387 */ /* 0x000fe80000100a00 */
[----:B------:R-:W-:Y:S04]  /*4870*/  STL.64 [R1+0x2630], R38 ;  /* 0x0026302601007387 */ /* 0x000fe80000100a00 */
[----:B------:R-:W-:Y:S04]  /*4880*/  STL.64 [R1+0x2650], R38 ;  /* 0x0026502601007387 */ /* 0x000fe80000100a00 */
[----:B------:R-:W-:Y:S01]  /*4890*/  STL.64 [R1+0x2670], R38 ;  /* 0x0026702601007387 */ /* 0x000fe20000100a00 */
[----:B------:R-:W-:-:S02]  /*48a0*/  PRMT R35, RZ, 0x7610, R35 ;  /* 0x00007610ff237816 */ /* 0x000fc40000000023 */
[----:B------:R-:W-:Y:S01]  /*48b0*/  PRMT R34, RZ, 0x7610, R34 ;  /* 0x00007610ff227816 */ /* 0x000fe20000000022 */
[----:B------:R-:W-:Y:S04]  /*48c0*/  STL.64 [R1+0x2690], R38 ;  /* 0x0026902601007387 */ /* 0x000fe80000100a00 */
[----:B------:R0:W3:Y:S04]  /*48d0*/  @!P3 LDG.E.U16 R35, desc[UR6][R44.64] ;  /* 0x000000062c23b981 */ /* 0x0000e8000c1e1500 */
[----:B------:R1:W4:Y:S01]  /*48e0*/  @!P6 LDG.E.U16 R34, desc[UR6][R42.64] ;  /* 0x000000062a22e981 */ /* 0x000322000c1e1500 */
[----:B------:R-:W-:Y:S01]  /*48f0*/  ISETP.GE.U32.AND P6, PT, R0, 0x7ffffe57, PT ;  /* 0x7ffffe570000780c */ /* 0x000fe20003fc6070 */
[----:B------:R-:W-:-:S02]  /*4900*/  IMAD R0, R2, 0x89, RZ ;  /* 0x0000008902007824 */ /* 0x000fc400078e02ff */
[----:B------:R-:W-:Y:S04]  /*4910*/  STL.64 [R1+0x26b0], R38 ;  /* 0x0026b02601007387 */ /* 0x000fe80000100a00 */
[----:B--2---:R-:W-:Y:S04]  /*4920*/  STL [R1+0x254c], R37 ;  /* 0x00254c2501007387 */ /* 0x004fe80000100800 */
[----:B------:R-:W-:Y:S04]  /*4930*/  STL.64 [R1+0x8b0], R52 ;  /* 0x0008b03401007387 */ /* 0x000fe80000100a00 */
[----:B------:R0:W-:Y:S02]  /*4940*/  STL.64 [R1+0x8a8], R44 ;  /* 0x0008a82c01007387 */ /* 0x0001e40000100a00 */
[----:B0-----:R-:W-:-:S05]  /*4950*/  IMAD.WIDE R44, R0, 0x2, R48 ;  /* 0x00000002002c7825 */ /* 0x001fca00078e0230 */
[----:B------:R0:W2:Y:S01]  /*4960*/  @!P4 LDG.E.U16 R32, desc[UR6][R44.64] ;  /* 0x000000062c20c981 */ /* 0x0000a2000c1e1500 */
[----:B------:R-:W-:-:S03]  /*4970*/  VIADD R6, R5, 0xffffff6e ;  /* 0xffffff6e05067836 */ /* 0x000fc60000000000 */
[----:B------:R-:W-:Y:S04]  /*4980*/  STL [R1+0x2550], R36 ;  /* 0x0025502401007387 */ /* 0x000fe80000100800 */
[----:B------:R1:W-:Y:S01]  /*4990*/  STL.64 [R1+0x830], R42 ;  /* 0x0008302a01007387 */ /* 0x0003e20000100a00 */
[----:B------:R-:W-:-:S03]  /*49a0*/  ISETP.GE.U32.AND P0, PT, R6, 0x7ffffe6f, PT ;  /* 0x7ffffe6f0600780c */ /* 0x000fc60003f06070 */
[----:B------:R-:W-:Y:S04]  /*49b0*/  STL.64 [R1+0x25a0], R36 ;  /* 0x0025a02401007387 */ /* 0x000fe80000100a00 */
[----:B------:R0:W-:Y:S04]  /*49c0*/  STL.64 [R1+0x828], R40 ;  /* 0x0008282801007387 */ /* 0x0001e80000100a00 */
[----:B------:R-:W-:Y:S04]  /*49d0*/  STL.64 [R1+0x25c0], R36 ;  /* 0x0025c02401007387 */ /* 0x000fe80000100a00 */
[----:B------:R-:W-:Y:S01]  /*49e0*/  STL.64 [R1+0x25e0], R36 ;  /* 0x0025e02401007387 */ /* 0x000fe20000100a00 */
[----:B------:R-:W-:-:S03]  /*49f0*/  IMAD R4, R2, 0x91, RZ ;  /* 0x0000009102047824 */ /* 0x000fc600078e02ff */
[----:B------:R-:W-:Y:S04]  /*4a00*/  STL.64 [R1+0x2600], R36 ;  /* 0x0026002401007387 */ /* 0x000fe80000100a00 */
[----:B------:R-:W-:Y:S04]  /*4a10*/  STL.64 [R1+0x2620], R36 ;  /* 0x0026202401007387 */ /* 0x000fe80000100a00 */
[----:B------:R-:W-:Y:S01]  /*4a20*/  STL.64 [R1+0x2640], R36 ;  /* 0x0026402401007387 */ /* 0x000fe20000100a00 */
[----:B------:R-:W-:-:S03]  /*4a30*/  PRMT R30, RZ, 0x7610, R30 ;  /* 0x00007610ff1e7816 */ /* 0x000fc6000000001e */
[----:B------:R-:W-:Y:S01]  /*4a40*/  STL.64 [R1+0x2660], R36 ;  /* 0x0026602401007387 */ /* 0x000fe20000100a00 */
[----:B------:R-:W-:-:S03]  /*4a50*/  PRMT R29, RZ, 0x7610, R29 ;  /* 0x00007610ff1d7816 */ /* 0x000fc6000000001d */
[----:B------:R-:W-:Y:S01]  /*4a60*/  STL.64 [R1+0x2680], R36 ;  /* 0x0026802401007387 */ /* 0x000fe20000100a00 */
[----:B-1----:R-:W-:-:S03]  /*4a70*/  IMAD.WIDE R42, R0, 0x2, R50 ;  /* 0x00000002002a7825 */ /* 0x002fc600078e0232 */
[----:B------:R-:W-:Y:S01]  /*4a80*/  STL.64 [R1+0x26a0], R36 ;  /* 0x0026a02401007387 */ /* 0x000fe20000100a00 */
[----:B0-----:R-:W-:-:S03]  /*4a90*/  IMAD.WIDE R40, R4, 0x2, R48 ;  /* 0x0000000204287825 */ /* 0x001fc600078e0230 */
[----:B------:R0:W-:Y:S01]  /*4aa0*/  STL.64 [R1+0x26c0], R36 ;  /* 0x0026c02401007387 */ /* 0x0001e20000100a00 */
[C---:B------:R-:W-:Y:S01]  /*4ab0*/  VIADD R0, R5.reuse, 0xffffff46 ;  /* 0xffffff4605007836 */ /* 0x040fe20000000000 */
[----:B------:R-:W-:Y:S02]  /*4ac0*/  PRMT R31, RZ, 0x7610, R31 ;  /* 0x00007610ff1f7816 */ /* 0x000fe4000000001f */
[----:B------:R-:W2:Y:S01]  /*4ad0*/  @!P0 LDG.E.U16 R30, desc[UR6][R40.64] ;  /* 0x00000006281e8981 */ /* 0x000ea2000c1e1500 */
[----:B------:R-:W-:Y:S01]  /*4ae0*/  VIADD R6, R5, 0xffffff5e ;  /* 0xffffff5e05067836 */ /* 0x000fe20000000000 */
[----:B------:R-:W-:Y:S02]  /*4af0*/  PRMT R28, RZ, 0x7610, R28 ;  /* 0x00007610ff1c7816 */ /* 0x000fe4000000001c */
[----:B------:R1:W2:Y:S01]  /*4b00*/  @!P4 LDG.E.U16 R31, desc[UR6][R42.64] ;  /* 0x000000062a1fc981 */ /* 0x0002a2000c1e1500 */
[----:B0-----:R-:W-:-:S05]  /*4b10*/  IMAD.WIDE R36, R4, 0x2, R50 ;  /* 0x0000000204247825 */ /* 0x001fca00078e0232 */
[----:B------:R0:W2:Y:S01]  /*4b20*/  @!P0 LDG.E.U16 R29, desc[UR6][R36.64] ;  /* 0x00000006241d8981 */ /* 0x0000a2000c1e1500 */
[----:B------:R-:W-:Y:S01]  /*4b30*/  ISETP.GE.U32.AND P0, PT, R0, 0x7ffffe47, PT ;  /* 0x7ffffe470000780c */ /* 0x000fe20003f06070 */
[----:B------:R-:W-:Y:S01]  /*4b40*/  IMAD R0, R2, 0x99, RZ ;  /* 0x0000009902007824 */ /* 0x000fe200078e02ff */
[----:B------:R-:W-:Y:S01]  /*4b50*/  ISETP.GE.U32.AND P3, PT, R6, 0x7ffffe5f, PT ;  /* 0x7ffffe5f0600780c */ /* 0x000fe20003f66070 */
[----:B------:R-:W-:Y:S01]  /*4b60*/  IMAD R4, R2, 0xa1, RZ ;  /* 0x000000a102047824 */ /* 0x000fe200078e02ff */
[----:B------:R-:W-:Y:S02]  /*4b70*/  PRMT R27, RZ, 0x7610, R27 ;  /* 0x00007610ff1b7816 */ /* 0x000fe4000000001b */
[----:B------:R-:W-:Y:S01]  /*4b80*/  PRMT R26, RZ, 0x7610, R26 ;  /* 0x00007610ff1a7816 */ /* 0x000fe2000000001a */
[----:B---3--:R-:W-:Y:S04]  /*4b90*/  STL [R1+0x2554], R35 ;  /* 0x0025542301007387 */ /* 0x008fe80000100800 */
[----:B----4-:R-:W-:Y:S04]  /*4ba0*/  STL [R1+0x2558], R34 ;  /* 0x0025582201007387 */ /* 0x010fe80000100800 */
[----:B------:R-:W-:Y:S04]  /*4bb0*/  STL [R1+0x255c], R33 ;  /* 0x00255c2101007387 */ /* 0x000fe80000100800 */
[----:B------:R3:W-:Y:S04]  /*4bc0*/  STL.64 [R1+0x7b0], R44 ;  /* 0x0007b02c01007387 */ /* 0x0007e80000100a00 */
[----:B------:R1:W-:Y:S01]  /*4bd0*/  STL.64 [R1+0x7a8], R42 ;  /* 0x0007a82a01007387 */ /* 0x0003e20000100a00 */
[----:B---3--:R-:W-:-:S05]  /*4be0*/  IMAD.WIDE R44, R0, 0x2, R48 ;  /* 0x00000002002c7825 */ /* 0x008fca00078e0230 */
[----:B------:R3:W4:Y:S01]  /*4bf0*/  @!P1 LDG.E.U16 R28, desc[UR6][R44.64] ;  /* 0x000000062c1c9981 */ /* 0x000722000c1e1500 */
[----:B-1----:R-:W-:-:S05]  /*4c00*/  IMAD.WIDE R42, R0, 0x2, R50 ;  /* 0x00000002002a7825 */ /* 0x002fca00078e0232 */
[----:B------:R1:W4:Y:S04]  /*4c10*/  @!P1 LDG.E.U16 R27, desc[UR6][R42.64] ;  /* 0x000000062a1b9981 */ /* 0x000328000c1e1500 */
[----:B--2---:R-:W-:Y:S04]  /*4c20*/  STL [R1+0x2560], R32 ;  /* 0x0025602001007387 */ /* 0x004fe80000100800 */
[----:B------:R2:W-:Y:S02]  /*4c30*/  STL.64 [R1+0x730], R40 ;  /* 0x0007302801007387 */ /* 0x0005e40000100a00 */
[----:B--2---:R-:W-:-:S05]  /*4c40*/  IMAD.WIDE R40, R4, 0x2, R48 ;  /* 0x0000000204287825 */ /* 0x004fca00078e0230 */
[----:B------:R2:W2:Y:S01]  /*4c50*/  @!P3 LDG.E.U16 R26, desc[UR6][R40.64] ;  /* 0x00000006281ab981 */ /* 0x0004a2000c1e1500 */
[C---:B------:R-:W-:Y:S01]  /*4c60*/  VIADD R6, R5.reuse, 0xffffff4e ;  /* 0xffffff4e05067836 */ /* 0x040fe20000000000 */
[----:B------:R-:W-:Y:S02]  /*4c70*/  PRMT R25, RZ, 0x7610, R25 ;  /* 0x00007610ff197816 */ /* 0x000fe40000000019 */
[----:B------:R0:W-:Y:S01]  /*4c80*/  STL.64 [R1+0x728], R36 ;  /* 0x0007282401007387 */ /* 0x0001e20000100a00 */
[C---:B------:R-:W-:Y:S01]  /*4c90*/  VIADD R0, R5.reuse, 0xffffff36 ;  /* 0xffffff3605007836 */ /* 0x040fe20000000000 */
[----:B------:R-:W-:Y:S01]  /*4ca0*/  ISETP.GE.U32.AND P4, PT, R6, 0x7ffffe4f, PT ;  /* 0x7ffffe4f0600780c */ /* 0x000fe20003f86070 */
[----:B------:R-:W-:Y:S02]  /*4cb0*/  VIADD R6, R5, 0xffffff3e ;  /* 0xffffff3e05067836 */ /* 0x000fe40000000000 */
[----:B0-----:R-:W-:-:S05]  /*4cc0*/  IMAD.WIDE R36, R4, 0x2, R50 ;  /* 0x0000000204247825 */ /* 0x001fca00078e0232 */
[----:B------:R0:W2:Y:S01]  /*4cd0*/  @!P3 LDG.E.U16 R25, desc[UR6][R36.64] ;  /* 0x000000062419b981 */ /* 0x0000a2000c1e1500 */
[----:B------:R-:W-:Y:S01]  /*4ce0*/  ISETP.GE.U32.AND P3, PT, R0, 0x7ffffe37, PT ;  /* 0x7ffffe370000780c */ /* 0x000fe20003f66070 */
[C---:B------:R-:W-:Y:S02]  /*4cf0*/  IMAD R0, R2.reuse, 0xa9, RZ ;  /* 0x000000a902007824 */ /* 0x040fe400078e02ff */
[----:B------:R-:W-:Y:S01]  /*4d00*/  IMAD R4, R2, 0xb1, RZ ;  /* 0x000000b102047824 */ /* 0x000fe200078e02ff */
[----:B------:R-:W-:Y:S02]  /*4d10*/  PRMT R22, RZ, 0x7610, R22 ;  /* 0x00007610ff167816 */ /* 0x000fe40000000016 */
[----:B------:R-:W-:Y:S01]  /*4d20*/  PRMT R21, RZ, 0x7610, R21 ;  /* 0x00007610ff157816 */ /* 0x000fe20000000015 */
[----:B------:R-:W-:Y:S04]  /*4d30*/  STL [R1+0x2564], R31 ;  /* 0x0025641f01007387 */ /* 0x000fe80000100800 */
[----:B------:R-:W-:Y:S04]  /*4d40*/  STL [R1+0x2568], R30 ;  /* 0x0025681e01007387 */ /* 0x000fe80000100800 */
[----:B------:R-:W-:Y:S04]  /*4d50*/  STL [R1+0x256c], R29 ;  /* 0x00256c1d01007387 */ /* 0x000fe80000100800 */
[----:B------:R3:W-:Y:S04]  /*4d60*/  STL.64 [R1+0x6b0], R44 ;  /* 0x0006b02c01007387 */ /* 0x0007e80000100a00 */
[----:B------:R1:W-:Y:S01]  /*4d70*/  STL.64 [R1+0x6a8], R42 ;  /* 0x0006a82a01007387 */ /* 0x0003e20000100a00 */
[----:B------:R-:W-:-:S02]  /*4d80*/  ISETP.GE.U32.AND P1, PT, R6, 0x7ffffe3f, PT ;  /* 0x7ffffe3f0600780c */ /* 0x000fc40003f26070 */
[----:B------:R-:W-:Y:S01]  /*4d90*/  PRMT R24, RZ, 0x7610, R24 ;  /* 0x00007610ff187816 */ /* 0x000fe20000000018 */
[----:B---3--:R-:W-:-:S04]  /*4da0*/  IMAD.WIDE R44, R0, 0x2, R48 ;  /* 0x00000002002c7825 */ /* 0x008fc800078e0230 */
[----:B-1----:R-:W-:Y:S01]  /*4db0*/  IMAD.WIDE R42, R0, 0x2, R50 ;  /* 0x00000002002a7825 */ /* 0x002fe200078e0232 */
[----:B------:R-:W-:Y:S01]  /*4dc0*/  PRMT R23, RZ, 0x7610, R23 ;  /* 0x00007610ff177816 */ /* 0x000fe20000000017 */
[----:B------:R1:W3:Y:S02]  /*4dd0*/  @!P6 LDG.E.U16 R24, desc[UR6][R44.64] ;  /* 0x000000062c18e981 */ /* 0x0002e4000c1e1500 */
[C---:B------:R-:W-:Y:S01]  /*4de0*/  VIADD R0, R5.reuse, 0xffffff26 ;  /* 0xffffff2605007836 */ /* 0x040fe20000000000 */
[----:B------:R-:W-:Y:S01]  /*4df0*/  PRMT R18, RZ, 0x7610, R18 ;  /* 0x00007610ff127816 */ /* 0x000fe20000000012 */
[----:B------:R-:W-:Y:S01]  /*4e00*/  VIADD R6, R5, 0xffffff2e ;  /* 0xffffff2e05067836 */ /* 0x000fe20000000000 */
[----:B------:R0:W3:Y:S01]  /*4e10*/  @!P6 LDG.E.U16 R23, desc[UR6][R42.64] ;  /* 0x000000062a17e981 */ /* 0x0000e2000c1e1500 */
[----:B------:R-:W-:Y:S02]  /*4e20*/  PRMT R17, RZ, 0x7610, R17 ;  /* 0x00007610ff117816 */ /* 0x000fe40000000011 */
[----:B------:R-:W-:-:S02]  /*4e30*/  PRMT R20, RZ, 0x7610, R20 ;  /* 0x00007610ff147816 */ /* 0x000fc40000000014 */
[----:B------:R-:W-:Y:S02]  /*4e40*/  ISETP.GE.U32.AND P6, PT, R6, 0x7ffffe2f, PT ;  /* 0x7ffffe2f0600780c */ /* 0x000fe40003fc6070 */
[----:B------:R-:W-:Y:S01]  /*4e50*/  PRMT R19, RZ, 0x7610, R19 ;  /* 0x00007610ff137816 */ /* 0x000fe20000000013 */
[----:B------:R-:W-:Y:S01]  /*4e60*/  VIADD R6, R5, 0xffffff1e ;  /* 0xffffff1e05067836 */ /* 0x000fe20000000000 */
[----:B------:R-:W-:Y:S02]  /*4e70*/  PRMT R14, RZ, 0x7610, R14 ;  /* 0x00007610ff0e7816 */ /* 0x000fe4000000000e */
[----:B------:R-:W-:Y:S02]  /*4e80*/  PRMT R13, RZ, 0x7610, R13 ;  /* 0x00007610ff0d7816 */ /* 0x000fe4000000000d */
[----:B------:R-:W-:Y:S02]  /*4e90*/  PRMT R16, RZ, 0x7610, R16 ;  /* 0x00007610ff107816 */ /* 0x000fe40000000010 */
[----:B------:R-:W-:-:S02]  /*4ea0*/  PRMT R15, RZ, 0x7610, R15 ;  /* 0x00007610ff0f7816 */ /* 0x000fc4000000000f */
[----:B------:R-:W-:Y:S02]  /*4eb0*/  PRMT R10, RZ, 0x7610, R10 ;  /* 0x00007610ff0a7816 */ /* 0x000fe4000000000a */
[----:B------:R-:W-:Y:S02]  /*4ec0*/  PRMT R9, RZ, 0x7610, R9 ;  /* 0x00007610ff097816 */ /* 0x000fe40000000009 */
[----:B------:R-:W-:Y:S02]  /*4ed0*/  PRMT R12, RZ, 0x7610, R12 ;  /* 0x00007610ff0c7816 */ /* 0x000fe4000000000c */
[----:B------:R-:W-:Y:S01]  /*4ee0*/  PRMT R11, RZ, 0x7610, R11 ;  /* 0x00007610ff0b7816 */ /* 0x000fe2000000000b */
[----:B------:R-:W-:Y:S01]  /*4ef0*/  IMAD R52, R2, 0xf1, RZ ;  /* 0x000000f102347824 */ /* 0x000fe200078e02ff */
[----:B------:R-:W-:Y:S02]  /*4f00*/  PRMT R8, RZ, 0x7610, R8 ;  /* 0x00007610ff087816 */ /* 0x000fe40000000008 */
[----:B------:R-:W-:-:S02]  /*4f10*/  PRMT R7, RZ, 0x7610, R7 ;  /* 0x00007610ff077816 */ /* 0x000fc40000000007 */
[----:B------:R-:W-:Y:S02]  /*4f20*/  PRMT R38, RZ, 0x7610, R38 ;  /* 0x00007610ff267816 */ /* 0x000fe40000000026 */
[----:B------:R-:W-:Y:S02]  /*4f30*/  PRMT R47, RZ, 0x7610, R47 ;  /* 0x00007610ff2f7816 */ /* 0x000fe4000000002f */
[----:B------:R-:W-:Y:S02]  /*4f40*/  PRMT R39, RZ, 0x7610, R39 ;  /* 0x00007610ff277816 */ /* 0x000fe40000000027 */
[----:B------:R-:W-:Y:S01]  /*4f50*/  PRMT R46, RZ, 0x7610, R46 ;  /* 0x00007610ff2e7816 */ /* 0x000fe2000000002e */
[----:B----4-:R-:W-:Y:S04]  /*4f60*/  STL [R1+0x2570], R28 ;  /* 0x0025701c01007387 */ /* 0x010fe80000100800 */
[----:B------:R2:W-:Y:S04]  /*4f70*/  STL.64 [R1+0x630], R40 ;  /* 0x0006302801007387 */ /* 0x0005e80000100a00 */
[----:B------:R0:W-:Y:S01]  /*4f80*/  STL.64 [R1+0x628], R36 ;  /* 0x0006282401007387 */ /* 0x0001e20000100a00 */
[----:B--2---:R-:W-:-:S04]  /*4f90*/  IMAD.WIDE R40, R4, 0x2, R48 ;  /* 0x0000000204287825 */ /* 0x004fc800078e0230 */
[----:B0-----:R-:W-:Y:S01]  /*4fa0*/  IMAD.WIDE R36, R4, 0x2, R50 ;  /* 0x0000000204247825 */ /* 0x001fe200078e0232 */
[----:B------:R0:W2:Y:S04]  /*4fb0*/  @!P4 LDG.E.U16 R22, desc[UR6][R40.64] ;  /* 0x000000062816c981 */ /* 0x0000a8000c1e1500 */
[----:B------:R4:W2:Y:S01]  /*4fc0*/  @!P4 LDG.E.U16 R21, desc[UR6][R36.64] ;  /* 0x000000062415c981 */ /* 0x0008a2000c1e1500 */
[----:B------:R-:W-:Y:S01]  /*4fd0*/  ISETP.GE.U32.AND P4, PT, R0, 0x7ffffe27, PT ;  /* 0x7ffffe270000780c */ /* 0x000fe20003f86070 */
[C---:B------:R-:W-:Y:S02]  /*4fe0*/  IMAD R0, R2.reuse, 0xb9, RZ ;  /* 0x000000b902007824 */ /* 0x040fe400078e02ff */
[----:B------:R-:W-:Y:S01]  /*4ff0*/  IMAD R4, R2, 0xc1, RZ ;  /* 0x000000c102047824 */ /* 0x000fe200078e02ff */
[----:B------:R-:W-:Y:S04]  /*5000*/  STL.64 [R1+0x2578], R26 ;  /* 0x0025781a01007387 */ /* 0x000fe80000100a00 */
[----:B------:R1:W-:Y:S04]  /*5010*/  STL.64 [R1+0x5b0], R44 ;  /* 0x0005b02c01007387 */ /* 0x0003e80000100a00 */
[----:B------:R0:W-:Y:S04]  /*5020*/  STL.64 [R1+0x5a8], R42 ;  /* 0x0005a82a01007387 */ /* 0x0001e80000100a00 */
[----:B------:R4:W-:Y:S04]  /*5030*/  STL.64 [R1+0x530], R40 ;  /* 0x0005302801007387 */ /* 0x0009e80000100a00 */
[----:B------:R4:W-:Y:S01]  /*5040*/  STL.64 [R1+0x528], R36 ;  /* 0x0005282401007387 */ /* 0x0009e20000100a00 */
[----:B-1----:R-:W-:-:S04]  /*5050*/  IMAD.WIDE R44, R0, 0x2, R48 ;  /* 0x00000002002c7825 */ /* 0x002fc800078e0230 */
[----:B0-----:R-:W-:Y:S01]  /*5060*/  IMAD.WIDE R42, R0, 0x2, R50 ;  /* 0x00000002002a7825 */ /* 0x001fe200078e0232 */
[----:B------:R0:W2:Y:S03]  /*5070*/  @!P0 LDG.E.U16 R20, desc[UR6][R44.64] ;  /* 0x000000062c148981 */ /* 0x0000a6000c1e1500 */
[----:B----4-:R-:W-:-:S04]  /*5080*/  IMAD.WIDE R40, R4, 0x2, R48 ;  /* 0x0000000204287825 */ /* 0x010fc800078e0230 */
[----:B------:R-:W-:Y:S01]  /*5090*/  IMAD.WIDE R36, R4, 0x2, R50 ;  /* 0x0000000204247825 */ /* 0x000fe200078e0232 */
[----:B------:R1:W4:Y:S03]  /*50a0*/  @!P1 LDG.E.U16 R18, desc[UR6][R40.64] ;  /* 0x0000000628129981 */ /* 0x000326000c1e1500 */
[----:B------:R-:W-:Y:S01]  /*50b0*/  VIADD R0, R5, 0xffffff16 ;  /* 0xffffff1605007836 */ /* 0x000fe20000000000 */
[----:B------:R-:W2:Y:S01]  /*50c0*/  @!P1 LDG.E.U16 R17, desc[UR6][R36.64] ;  /* 0x0000000624119981 */ /* 0x000ea2000c1e1500 */
[----:B------:R-:W-:-:S03]  /*50d0*/  IMAD R4, R2, 0xd1, RZ ;  /* 0x000000d102047824 */ /* 0x000fc600078e02ff */
[----:B------:R-:W-:Y:S01]  /*50e0*/  ISETP.GE.U32.AND P1, PT, R0, 0x7ffffe17, PT ;  /* 0x7ffffe170000780c */ /* 0x000fe20003f26070 */
[----:B------:R0:W-:Y:S01]  /*50f0*/  STL.64 [R1+0x4b0], R44 ;  /* 0x0004b02c01007387 */ /* 0x0001e20000100a00 */
[----:B------:R-:W-:-:S03]  /*5100*/  IMAD R0, R2, 0xc9, RZ ;  /* 0x000000c902007824 */ /* 0x000fc600078e02ff */
[----:B------:R-:W-:Y:S04]  /*5110*/  STL.64 [R1+0x4a8], R42 ;  /* 0x0004a82a01007387 */ /* 0x000fe80000100a00 */
[----:B------:R1:W-:Y:S04]  /*5120*/  STL.64 [R1+0x430], R40 ;  /* 0x0004302801007387 */ /* 0x0003e80000100a00 */
[----:B------:R1:W2:Y:S01]  /*5130*/  @!P0 LDG.E.U16 R19, desc[UR6][R42.64] ;  /* 0x000000062a138981 */ /* 0x0002a2000c1e1500 */
[----:B0-----:R-:W-:-:S03]  /*5140*/  IMAD.WIDE R44, R0, 0x2, R48 ;  /* 0x00000002002c7825 */ /* 0x001fc600078e0230 */
[----:B------:R0:W-:Y:S01]  /*5150*/  STL.64 [R1+0x428], R36 ;  /* 0x0004282401007387 */ /* 0x0001e20000100a00 */
[----:B------:R-:W-:Y:S01]  /*5160*/  ISETP.GE.U32.AND P0, PT, R6, 0x7ffffe1f, PT ;  /* 0x7ffffe1f0600780c */ /* 0x000fe20003f06070 */
[----:B-1----:R-:W-:-:S04]  /*5170*/  IMAD.WIDE R40, R4, 0x2, R48 ;  /* 0x0000000204287825 */ /* 0x002fc800078e0230 */
[--C-:B------:R-:W-:Y:S01]  /*5180*/  IMAD.WIDE R42, R0, 0x2, R50.reuse ;  /* 0x00000002002a7825 */ /* 0x100fe200078e0232 */
[----:B------:R1:W2:Y:S03]  /*5190*/  @!P6 LDG.E.U16 R14, desc[UR6][R40.64] ;  /* 0x00000006280ee981 */ /* 0x0002a6000c1e1500 */
[----:B0-----:R-:W-:Y:S01]  /*51a0*/  IMAD.WIDE R36, R4, 0x2, R50 ;  /* 0x0000000204247825 */ /* 0x001fe200078e0232 */
[----:B------:R-:W-:Y:S03]  /*51b0*/  STL.64 [R1+0x3b0], R44 ;  /* 0x0003b02c01007387 */ /* 0x000fe60000100a00 */
[----:B------:R-:W-:Y:S01]  /*51c0*/  VIADD R0, R5, 0xffffff06 ;  /* 0xffffff0605007836 */ /* 0x000fe20000000000 */
[----:B------:R-:W2:Y:S01]  /*51d0*/  @!P6 LDG.E.U16 R13, desc[UR6][R36.64] ;  /* 0x00000006240de981 */ /* 0x000ea2000c1e1500 */
[----:B------:R-:W-:-:S03]  /*51e0*/  IMAD R4, R2, 0xe1, RZ ;  /* 0x000000e102047824 */ /* 0x000fc600078e02ff */
[----:B------:R-:W-:Y:S01]  /*51f0*/  ISETP.GE.U32.AND P6, PT, R0, 0x7ffffe07, PT ;  /* 0x7ffffe070000780c */ /* 0x000fe20003fc6070 */
[----:B------:R-:W-:Y:S01]  /*5200*/  IMAD R0, R2, 0xd9, RZ ;  /* 0x000000d902007824 */ /* 0x000fe200078e02ff */
[----:B------:R-:W-:Y:S01]  /*5210*/  STL.64 [R1+0x3a8], R42 ;  /* 0x0003a82a01007387 */ /* 0x000fe20000100a00 */
[----:B------:R-:W-:-:S03]  /*5220*/  VIADD R6, R5, 0xffffff0e ;  /* 0xffffff0e05067836 */ /* 0x000fc60000000000 */
[----:B------:R1:W-:Y:S04]  /*5230*/  STL.64 [R1+0x330], R40 ;  /* 0x0003302801007387 */ /* 0x0003e80000100a00 */
[----:B------:R0:W2:Y:S04]  /*5240*/  @!P3 LDG.E.U16 R16, desc[UR6][R44.64] ;  /* 0x000000062c10b981 */ /* 0x0000a8000c1e1500 */
[----:B------:R3:W2:Y:S01]  /*5250*/  @!P3 LDG.E.U16 R15, desc[UR6][R42.64] ;  /* 0x000000062a0fb981 */ /* 0x0006a2000c1e1500 */
[----:B------:R-:W-:-:S03]  /*5260*/  ISETP.GE.U32.AND P3, PT, R6, 0x7ffffe0f, PT ;  /* 0x7ffffe0f0600780c */ /* 0x000fc60003f66070 */
[----:B------:R3:W-:Y:S01]  /*5270*/  STL.64 [R1+0x328], R36 ;  /* 0x0003282401007387 */ /* 0x0007e20000100a00 */
[----:B-1----:R-:W-:-:S04]  /*5280*/  IMAD.WIDE R40, R4, 0x2, R48 ;  /* 0x0000000204287825 */ /* 0x002fc800078e0230 */
[C---:B0-----:R-:W-:Y:S01]  /*5290*/  IMAD.WIDE R44, R0.reuse, 0x2, R48 ;  /* 0x00000002002c7825 */ /* 0x041fe200078e0230 */
[----:B------:R-:W2:Y:S03]  /*52a0*/  @!P0 LDG.E.U16 R10, desc[UR6][R40.64] ;  /* 0x00000006280a8981 */ /* 0x000ea6000c1e1500 */
[--C-:B---3--:R-:W-:Y:S01]  /*52b0*/  IMAD.WIDE R42, R0, 0x2, R50.reuse ;  /* 0x00000002002a7825 */ /* 0x108fe200078e0232 */
[----:B------:R0:W3:Y:S03]  /*52c0*/  @!P4 LDG.E.U16 R12, desc[UR6][R44.64] ;  /* 0x000000062c0cc981 */ /* 0x0000e6000c1e1500 */
[----:B------:R-:W-:Y:S01]  /*52d0*/  IMAD.WIDE R36, R4, 0x2, R50 ;  /* 0x0000000204247825 */ /* 0x000fe200078e0232 */
[----:B------:R0:W-:Y:S03]  /*52e0*/  STL.64 [R1+0x2b0], R44 ;  /* 0x0002b02c01007387 */ /* 0x0001e60000100a00 */
[C---:B------:R-:W-:Y:S01]  /*52f0*/  VIADD R0, R5.reuse, 0xfffffffd ;  /* 0xfffffffd05007836 */ /* 0x040fe20000000000 */
[----:B------:R-:W2:Y:S01]  /*5300*/  @!P0 LDG.E.U16 R9, desc[UR6][R36.64] ;  /* 0x0000000624098981 */ /* 0x000ea2000c1e1500 */
[----:B------:R-:W-:-:S03]  /*5310*/  VIADD R6, R5, 0xfffffffe ;  /* 0xfffffffe05067836 */ /* 0x000fc60000000000 */
[----:B------:R-:W-:Y:S01]  /*5320*/  ISETP.GE.U32.AND P0, PT, R0, 0x7ffffefe, PT ;  /* 0x7ffffefe0000780c */ /* 0x000fe20003f06070 */
[----:B------:R1:W-:Y:S01]  /*5330*/  STL.64 [R1+0x2a8], R42 ;  /* 0x0002a82a01007387 */ /* 0x0003e20000100a00 */
[----:B------:R-:W-:Y:S01]  /*5340*/  IMAD R0, R2, 0xe9, RZ ;  /* 0x000000e902007824 */ /* 0x000fe200078e02ff */
[----:B------:R-:W-:Y:S02]  /*5350*/  PRMT R4, RZ, 0x7610, R4 ;  /* 0x00007610ff047816 */ /* 0x000fe40000000004 */
[----:B------:R1:W2:Y:S01]  /*5360*/  @!P4 LDG.E.U16 R11, desc[UR6][R42.64] ;  /* 0x000000062a0bc981 */ /* 0x0002a2000c1e1500 */
[----:B------:R-:W-:Y:S02]  /*5370*/  ISETP.GE.U32.AND P4, PT, R6, 0x7ffffeff, PT ;  /* 0x7ffffeff0600780c */ /* 0x000fe40003f86070 */
[----:B------:R-:W-:Y:S01]  /*5380*/  PRMT R6, RZ, 0x7610, R6 ;  /* 0x00007610ff067816 */ /* 0x000fe20000000006 */
[----:B------:R1:W-:Y:S01]  /*5390*/  STL.64 [R1+0x230], R40 ;  /* 0x0002302801007387 */ /* 0x0003e20000100a00 */
[----:B0-----:R-:W-:-:S03]  /*53a0*/  IMAD.WIDE R44, R0, 0x2, R48 ;  /* 0x00000002002c7825 */ /* 0x001fc600078e0230 */
[----:B------:R0:W-:Y:S01]  /*53b0*/  STL.64 [R1+0x228], R36 ;  /* 0x0002282401007387 */ /* 0x0001e20000100a00 */
[----:B-1----:R-:W-:Y:S01]  /*53c0*/  IMAD.WIDE R42, R0, 0x2, R50 ;  /* 0x00000002002a7825 */ /* 0x002fe200078e0232 */
[----:B------:R-:W-:-:S03]  /*53d0*/  IADD3 R0, PT, PT, R5, -0x13, RZ ;  /* 0xffffffed05007810 */ /* 0x000fc60007ffe0ff */
[C---:B------:R-:W-:Y:S01]  /*53e0*/  IMAD.WIDE R40, R52.reuse, 0x2, R48 ;  /* 0x0000000234287825 */ /* 0x040fe200078e0230 */
[----:B------:R1:W2:Y:S03]  /*53f0*/  @!P1 LDG.E.U16 R8, desc[UR6][R44.64] ;  /* 0x000000062c089981 */ /* 0x0002a6000c1e1500 */
[----:B0-----:R-:W-:Y:S01]  /*5400*/  IMAD.WIDE R36, R52, 0x2, R50 ;  /* 0x0000000234247825 */ /* 0x001fe200078e0232 */
[----:B------:R0:W2:Y:S04]  /*5410*/  @!P3 LDG.E.U16 R6, desc[UR6][R40.64] ;  /* 0x000000062806b981 */ /* 0x0000a8000c1e1500 */
[----:B------:R0:W2:Y:S01]  /*5420*/  @!P3 LDG.E.U16 R4, desc[UR6][R36.64] ;  /* 0x000000062404b981 */ /* 0x0000a2000c1e1500 */
[----:B------:R-:W-:Y:S01]  /*5430*/  ISETP.GE.U32.AND P3, PT, R0, 0x7ffffeee, PT ;  /* 0x7ffffeee0000780c */ /* 0x000fe20003f66070 */
[----:B------:R-:W-:-:S02]  /*5440*/  IMAD R0, R2, 0xf9, RZ ;  /* 0x000000f902007824 */ /* 0x000fc400078e02ff */
[----:B------:R1:W-:Y:S04]  /*5450*/  STL.64 [R1+0x1b0], R44 ;  /* 0x0001b02c01007387 */ /* 0x0003e80000100a00 */
[----:B------:R-:W-:Y:S04]  /*5460*/  STL.64 [R1+0x1a8], R42 ;  /* 0x0001a82a01007387 */ /* 0x000fe80000100a00 */
[----:B------:R0:W-:Y:S04]  /*5470*/  STL.64 [R1+0x130], R40 ;  /* 0x0001302801007387 */ /* 0x0001e80000100a00 */
[----:B------:R0:W-:Y:S01]  /*5480*/  STL.64 [R1+0x128], R36 ;  /* 0x0001282401007387 */ /* 0x0001e20000100a00 */
[----:B-1----:R-:W-:-:S03]  /*5490*/  IMAD.WIDE R44, R0, 0x2, R50 ;  /* 0x00000002002c7825 */ /* 0x002fc600078e0232 */
[----:B------:R1:W2:Y:S01]  /*54a0*/  @!P1 LDG.E.U16 R7, desc[UR6][R42.64] ;  /* 0x000000062a079981 */ /* 0x0002a2000c1e1500 */
[----:B0-----:R-:W-:-:S03]  /*54b0*/  IMAD.WIDE R40, R2, 0x2, R50 ;  /* 0x0000000202287825 */ /* 0x001fc600078e0232 */
[----:B------:R-:W2:Y:S01]  /*54c0*/  @!P6 LDG.E.U16 R46, desc[UR6][R44.64] ;  /* 0x000000062c2ee981 */ /* 0x000ea2000c1e1500 */
[----:B------:R-:W-:-:S03]  /*54d0*/  IMAD.WIDE R36, R0, 0x2, R48 ;  /* 0x0000000200247825 */ /* 0x000fc600078e0230 */
[----:B------:R-:W2:Y:S01]  /*54e0*/  @!P4 LDG.E.U16 R38, desc[UR6][R40.64] ;  /* 0x000000062826c981 */ /* 0x000ea2000c1e1500 */
[----:B-1----:R-:W-:-:S03]  /*54f0*/  IMAD.WIDE R42, R2, 0x2, R48 ;  /* 0x00000002022a7825 */ /* 0x002fc600078e0230 */
[----:B------:R0:W-:Y:S04]  /*5500*/  STL.64 [R1+0xb0], R36 ;  /* 0x0000b02401007387 */ /* 0x0001e80000100a00 */
[----:B------:R1:W-:Y:S04]  /*5510*/  STL.64 [R1+0xa8], R44 ;  /* 0x0000a82c01007387 */ /* 0x0003e80000100a00 */
[----:B------:R-:W3:Y:S04]  /*5520*/  @!P6 LDG.E.U16 R47, desc[UR6][R36.64] ;  /* 0x00000006242fe981 */ /* 0x000ee8000c1e1500 */
[----:B------:R1:W3:Y:S04]  /*5530*/  @!P4 LDG.E.U16 R39, desc[UR6][R42.64] ;  /* 0x000000062a27c981 */ /* 0x0002e8000c1e1500 */
[----:B0-----:R-:W4:Y:S04]  /*5540*/  LDL.LU.64 R36, [R1+0x26c0] ;  /* 0x0026c00001247983 */ /* 0x001f280000300a00 */
[----:B-1----:R-:W4:Y:S01]  /*5550*/  LDL.LU.64 R44, [R1+0x26b8] ;  /* 0x0026b800012c7983 */ /* 0x002f220000300a00 */
[----:B------:R-:W-:-:S02]  /*5560*/  VIADD R53, R5, 0xfffffff5 ;  /* 0xfffffff505357836 */ /* 0x000fc40000000000 */
[C---:B------:R-:W-:Y:S02]  /*5570*/  VIADD R52, R5.reuse, 0xffffffe5 ;  /* 0xffffffe505347836 */ /* 0x040fe40000000000 */
[----:B------:R-:W-:Y:S01]  /*5580*/  VIADD R0, R5, 0xffffffdd ;  /* 0xffffffdd05007836 */ /* 0x000fe20000000000 */
[----:B------:R-:W-:Y:S01]  /*5590*/  ISETP.GE.U32.AND P1, PT, R53, 0x7ffffef6, PT ;  /* 0x7ffffef63500780c */ /* 0x000fe20003f26070 */
[----:B------:R0:W-:Y:S01]  /*55a0*/  STL.64 [R1+0x1030], R42 ;  /* 0x0010302a01007387 */ /* 0x0001e20000100a00 */
[----:B------:R-:W-:Y:S01]  /*55b0*/  ISETP.GE.U32.AND P6, PT, R52, 0x7ffffee6, PT ;  /* 0x7ffffee63400780c */ /* 0x000fe20003fc6070 */
[----:B------:R-:W-:Y:S01]  /*55c0*/  IMAD R52, R2, 0xa, RZ ;  /* 0x0000000a02347824 */ /* 0x000fe200078e02ff */
[----:B------:R-:W-:Y:S01]  /*55d0*/  ISETP.GE.U32.AND P4, PT, R0, 0x7ffffede, PT ;  /* 0x7ffffede0000780c */ /* 0x000fe20003f86070 */
[----:B------:R1:W-:Y:S01]  /*55e0*/  STL.64 [R1+0x1028], R40 ;  /* 0x0010282801007387 */ /* 0x0003e20000100a00 */
[----:B------:R-:W-:Y:S02]  /*55f0*/  IMAD.SHL.U32 R0, R2, 0x2, RZ ;  /* 0x0000000202007824 */ /* 0x000fe400078e00ff */
[----:B0-----:R-:W-:-:S04]  /*5600*/  IMAD.WIDE R42, R52, 0x2, R48 ;  /* 0x00000002342a7825 */ /* 0x001fc800078e0230 */
[----:B-1----:R-:W-:Y:S01]  /*5610*/  IMAD.WIDE R40, R52, 0x2, R50 ;  /* 0x0000000234287825 */ /* 0x002fe200078e0232 */
[----:B--2---:R-:W-:Y:S04]  /*5620*/  STL [R1+0x16c], R38 ;  /* 0x00016c2601007387 */ /* 0x004fe80000100800 */
[----:B---3--:R0:W-:Y:S04]  /*5630*/  STL [R1+0x170], R39 ;  /* 0x0001702701007387 */ /* 0x0081e80000100800 */
[----:B------:R-:W-:Y:S01]  /*5640*/  STL [R1+0x4], R46 ;  /* 0x0000042e01007387 */ /* 0x000fe20000100800 */
[----:B----4-:R-:W-:-:S02]  /*5650*/  PRMT R36, RZ, 0x7610, R36 ;  /* 0x00007610ff247816 */ /* 0x010fc40000000024 */
[----:B------:R-:W-:Y:S01]  /*5660*/  PRMT R37, RZ, 0x7610, R37 ;  /* 0x00007610ff257816 */ /* 0x000fe20000000025 */
[----:B------:R1:W-:Y:S01]  /*5670*/  STL [R1+0x8], R47 ;  /* 0x0000082f01007387 */ /* 0x0003e20000100800 */
[----:B------:R-:W-:Y:S01]  /*5680*/  PRMT R45, RZ, 0x7610, R45 ;  /* 0x00007610ff2d7816 */ /* 0x000fe2000000002d */
[C---:B0-----:R-:W-:Y:S01]  /*5690*/  IMAD.WIDE R38, R0.reuse, 0x2, R48 ;  /* 0x0000000200267825 */ /* 0x041fe200078e0230 */
[----:B------:R-:W-:Y:S01]  /*56a0*/  PRMT R44, RZ, 0x7610, R44 ;  /* 0x00007610ff2c7816 */ /* 0x000fe2000000002c */
[----:B------:R-:W2:Y:S04]  /*56b0*/  @!P1 LDG.E.U16 R36, desc[UR6][R40.64] ;  /* 0x0000000628249981 */ /* 0x000ea8000c1e1500 */
[----:B------:R0:W3:Y:S01]  /*56c0*/  @!P1 LDG.E.U16 R37, desc[UR6][R42.64] ;  /* 0x000000062a259981 */ /* 0x0000e2000c1e1500 */
[----:B-1----:R-:W-:-:S03]  /*56d0*/  IMAD.WIDE R46, R0, 0x2, R50 ;  /* 0x00000002002e7825 */ /* 0x002fc600078e0232 */
[----:B------:R1:W-:Y:S04]  /*56e0*/  STL.64 [R1+0x1020], R38 ;  /* 0x0010202601007387 */ /* 0x0003e80000100a00 */
[----:B------:R4:W-:Y:S04]  /*56f0*/  STL.64 [R1+0x1018], R46 ;  /* 0x0010182e01007387 */ /* 0x0009e80000100a00 */
[----:B------:R-:W3:Y:S04]  /*5700*/  @!P0 LDG.E.U16 R45, desc[UR6][R38.64] ;  /* 0x00000006262d8981 */ /* 0x000ee8000c1e1500 */
[----:B------:R-:W3:Y:S04]  /*5710*/  @!P0 LDG.E.U16 R44, desc[UR6][R46.64] ;  /* 0x000000062e2c8981 */ /* 0x000ee8000c1e1500 */
[----:B-1----:R-:W3:Y:S04]  /*5720*/  LDL.LU.64 R38, [R1+0x26b0] ;  /* 0x0026b00001267983 */ /* 0x002ee80000300a00 */
[----:B----4-:R-:W4:Y:S01]  /*5730*/  LDL.LU.64 R46, [R1+0x26a8] ;  /* 0x0026a800012e7983 */ /* 0x010f220000300a00 */
[----:B------:R-:W-:-:S02]  /*5740*/  VIADD R0, R5, 0xffffffcd ;  /* 0xffffffcd05007836 */ /* 0x000fc40000000000 */
[----:B------:R-:W-:Y:S01]  /*5750*/  IMAD R52, R2, 0x1a, RZ ;  /* 0x0000001a02347824 */ /* 0x000fe200078e02ff */
[----:B------:R0:W-:Y:S02]  /*5760*/  STL.64 [R1+0xfa0], R42 ;  /* 0x000fa02a01007387 */ /* 0x0001e40000100a00 */
[----:B------:R-:W-:Y:S01]  /*5770*/  ISETP.GE.U32.AND P1, PT, R0, 0x7ffffece, PT ;  /* 0x7ffffece0000780c */ /* 0x000fe20003f26070 */
[----:B------:R-:W-:Y:S01]  /*5780*/  IMAD R0, R2, 0x12, RZ ;  /* 0x0000001202007824 */ /* 0x000fe200078e02ff */
[----:B------:R1:W-:Y:S01]  /*5790*/  STL.64 [R1+0xf98], R40 ;  /* 0x000f982801007387 */ /* 0x0003e20000100a00 */
[----:B0-----:R-:W-:-:S04]  /*57a0*/  IMAD.WIDE R42, R52, 0x2, R48 ;  /* 0x00000002342a7825 */ /* 0x001fc800078e0230 */
[----:B-1----:R-:W-:Y:S01]  /*57b0*/  IMAD.WIDE R40, R52, 0x2, R50 ;  /* 0x0000000234287825 */ /* 0x002fe200078e0232 */
[----:B--2---:R-:W-:Y:S04]  /*57c0*/  STL [R1+0x15c], R36 ;  /* 0x00015c2401007387 */ /* 0x004fe80000100800 */
[----:B---3--:R0:W-:Y:S02]  /*57d0*/  STL [R1+0x160], R37 ;  /* 0x0001602501007387 */ /* 0x0081e40000100800 */
[----:B0-----:R-:W-:Y:S02]  /*57e0*/  IMAD.WIDE R36, R0, 0x2, R48 ;  /* 0x0000000200247825 */ /* 0x001fe400078e0230 */
[----:B------:R-:W-:Y:S04]  /*57f0*/  STL [R1+0x164], R44 ;  /* 0x0001642c01007387 */ /* 0x000fe80000100800 */
[----:B------:R0:W-:Y:S01]  /*5800*/  STL [R1+0x168], R45 ;  /* 0x0001682d01007387 */ /* 0x0001e20000100800 */
[----:B------:R-:W-:-:S02]  /*5810*/  PRMT R38, RZ, 0x7610, R38 ;  /* 0x00007610ff267816 */ /* 0x000fc40000000026 */
[----:B------:R-:W-:Y:S02]  /*5820*/  PRMT R39, RZ, 0x7610, R39 ;  /* 0x00007610ff277816 */ /* 0x000fe40000000027 */
[----:B----4-:R-:W-:Y:S02]  /*5830*/  PRMT R47, RZ, 0x7610, R47 ;  /* 0x00007610ff2f7816 */ /* 0x010fe4000000002f */
        /* <DEDUP_REMOVED lines=398> */
[----:B------:R-:W4:Y:S04]  /*7120*/  @!P1 LDG.E.U16 R39, desc[UR6][R42.64] ;  /* 0x000000062a279981 */ /* 0x000f28000c1e1500 */
[----:B------:R-:W3:Y:S04]  /*7130*/  @!P0 LDG.E.U16 R46, desc[UR6][R44.64] ;  /* 0x000000062c2e8981 */ /* 0x000ee8000c1e1500 */
[----:B0-----:R-:W3:Y:S04]  /*7140*/  LDL.LU.64 R36, [R1+0x25c0] ;  /* 0x0025c00001247983 */ /* 0x001ee80000300a00 */
[----:B-1----:R-:W3:Y:S01]  /*7150*/  LDL.LU.64 R44, [R1+0x25b8] ;  /* 0x0025b800012c7983 */ /* 0x002ee20000300a00 */
[----:B------:R-:W-:-:S03]  /*7160*/  VIADD R0, R5, 0xfffffffa ;  /* 0xfffffffa05007836 */ /* 0x000fc60000000000 */
[----:B------:R-:W-:Y:S02]  /*7170*/  STL.64 [R1+0xa0], R42 ;  /* 0x0000a02a01007387 */ /* 0x000fe40000100a00 */
[----:B------:R-:W-:Y:S01]  /*7180*/  ISETP.GE.U32.AND P1, PT, R0, 0x7ffffefb, PT ;  /* 0x7ffffefb0000780c */ /* 0x000fe20003f26070 */
[----:B------:R-:W-:Y:S01]  /*7190*/  IMAD R0, R2, 0x3, RZ ;  /* 0x0000000302007824 */ /* 0x000fe200078e02ff */
[----:B------:R-:W-:Y:S04]  /*71a0*/  STL.64 [R1+0x98], R40 ;  /* 0x0000982801007387 */ /* 0x000fe80000100a00 */
[----:B--2---:R-:W-:Y:S04]  /*71b0*/  STL [R1+0x174], R38 ;  /* 0x0001742601007387 */ /* 0x004fe80000100800 */
[----:B----4-:R0:W-:Y:S04]  /*71c0*/  STL [R1+0x178], R39 ;  /* 0x0001782701007387 */ /* 0x0101e80000100800 */
[----:B---3--:R-:W-:Y:S04]  /*71d0*/  STL [R1+0x17c], R46 ;  /* 0x00017c2e01007387 */ /* 0x008fe80000100800 */
[----:B------:R1:W-:Y:S01]  /*71e0*/  STL [R1+0x180], R47 ;  /* 0x0001802f01007387 */ /* 0x0003e20000100800 */
[----:B0-----:R-:W-:Y:S01]  /*71f0*/  IMAD.WIDE R38, R0, 0x2, R48 ;  /* 0x0000000200267825 */ /* 0x001fe200078e0230 */
[----:B------:R-:W-:-:S03]  /*7200*/  PRMT R45, RZ, 0x7610, R45 ;  /* 0x00007610ff2d7816 */ /* 0x000fc6000000002d */
[----:B-1----:R-:W-:Y:S01]  /*7210*/  IMAD.WIDE R46, R0, 0x2, R50 ;  /* 0x00000002002e7825 */ /* 0x002fe200078e0232 */
[----:B------:R0:W-:Y:S04]  /*7220*/  STL.64 [R1+0x1010], R38 ;  /* 0x0010102601007387 */ /* 0x0001e80000100a00 */
[----:B------:R1:W-:Y:S04]  /*7230*/  STL.64 [R1+0x1008], R46 ;  /* 0x0010082e01007387 */ /* 0x0003e80000100a00 */
[----:B------:R-:W2:Y:S04]  /*7240*/  @!P3 LDG.E.U16 R45, desc[UR6][R38.64] ;  /* 0x00000006262db981 */ /* 0x000ea8000c1e1500 */
[----:B0-----:R-:W3:Y:S01]  /*7250*/  LDL.LU.64 R38, [R1+0x25b0] ;  /* 0x0025b00001267983 */ /* 0x001ee20000300a00 */
[----:B------:R-:W-:-:S05]  /*7260*/  VIADD R53, R5, 0xfffffff4 ;  /* 0xfffffff405357836 */ /* 0x000fca0000000000 */
[----:B------:R-:W-:Y:S01]  /*7270*/  ISETP.GE.U32.AND P6, PT, R53, 0x7ffffef5, PT ;  /* 0x7ffffef53500780c */ /* 0x000fe20003fc6070 */
[----:B------:R-:W-:Y:S01]  /*7280*/  IMAD R52, R2, 0xb, RZ ;  /* 0x0000000b02347824 */ /* 0x000fe200078e02ff */
[----:B------:R-:W-:Y:S01]  /*7290*/  PRMT R36, RZ, 0x7610, R36 ;  /* 0x00007610ff247816 */ /* 0x000fe20000000024 */
[----:B------:R-:W-:Y:S01]  /*72a0*/  VIADD R53, R5, 0xfffffffb ;  /* 0xfffffffb05357836 */ /* 0x000fe20000000000 */
[----:B------:R-:W-:Y:S01]  /*72b0*/  PRMT R37, RZ, 0x7610, R37 ;  /* 0x00007610ff257816 */ /* 0x000fe20000000025 */
[----:B------:R-:W-:Y:S01]  /*72c0*/  IMAD.WIDE R40, R52, 0x2, R50 ;  /* 0x0000000234287825 */ /* 0x000fe200078e0232 */
[----:B------:R-:W-:-:S03]  /*72d0*/  PRMT R44, RZ, 0x7610, R44 ;  /* 0x00007610ff2c7816 */ /* 0x000fc6000000002c */
[----:B------:R-:W-:Y:S01]  /*72e0*/  IMAD.WIDE R42, R52, 0x2, R48 ;  /* 0x00000002342a7825 */ /* 0x000fe200078e0230 */
[----:B------:R-:W-:Y:S02]  /*72f0*/  ISETP.GE.U32.AND P0, PT, R53, 0x7ffffefc, PT ;  /* 0x7ffffefc3500780c */ /* 0x000fe40003f06070 */
[----:B------:R-:W4:Y:S04]  /*7300*/  @!P3 LDG.E.U16 R44, desc[UR6][R46.64] ;  /* 0x000000062e2cb981 */ /* 0x000f28000c1e1500 */
[----:B------:R-:W2:Y:S04]  /*7310*/  @!P6 LDG.E.U16 R36, desc[UR6][R40.64] ;  /* 0x000000062824e981 */ /* 0x000ea8000c1e1500 */
[----:B------:R0:W4:Y:S01]  /*7320*/  @!P6 LDG.E.U16 R37, desc[UR6][R42.64] ;  /* 0x000000062a25e981 */ /* 0x000122000c1e1500 */
[----:B------:R-:W-:-:S03]  /*7330*/  IMAD.SHL.U32 R52, R2, 0x4, RZ ;  /* 0x0000000402347824 */ /* 0x000fc600078e00ff */
[----:B-1----:R-:W4:Y:S04]  /*7340*/  LDL.LU.64 R46, [R1+0x25a8] ;  /* 0x0025a800012e7983 */ /* 0x002f280000300a00 */
[----:B------:R0:W-:Y:S04]  /*7350*/  STL.64 [R1+0xf90], R42 ;  /* 0x000f902a01007387 */ /* 0x0001e80000100a00 */
[----:B------:R1:W-:Y:S01]  /*7360*/  STL.64 [R1+0xf88], R40 ;  /* 0x000f882801007387 */ /* 0x0003e20000100a00 */
[----:B0-----:R-:W-:-:S04]  /*7370*/  IMAD.WIDE R42, R52, 0x2, R48 ;  /* 0x00000002342a7825 */ /* 0x001fc800078e0230 */
[----:B-1----:R-:W-:Y:S01]  /*7380*/  IMAD.WIDE R40, R52, 0x2, R50 ;  /* 0x0000000234287825 */ /* 0x002fe200078e0232 */
[----:B---3--:R-:W-:Y:S02]  /*7390*/  PRMT R38, RZ, 0x7610, R38 ;  /* 0x00007610ff267816 */ /* 0x008fe40000000026 */
[----:B------:R-:W-:-:S04]  /*73a0*/  PRMT R39, RZ, 0x7610, R39 ;  /* 0x00007610ff277816 */ /* 0x000fc80000000027 */
[----:B------:R-:W3:Y:S04]  /*73b0*/  @!P0 LDG.E.U16 R38, desc[UR6][R40.64] ;  /* 0x0000000628268981 */ /* 0x000ee8000c1e1500 */
[----:B------:R-:W3:Y:S01]  /*73c0*/  @!P0 LDG.E.U16 R39, desc[UR6][R42.64] ;  /* 0x000000062a278981 */ /* 0x000ee2000c1e1500 */
[----:B------:R-:W-:-:S05]  /*73d0*/  VIADD R0, R5, 0xfffffff8 ;  /* 0xfffffff805007836 */ /* 0x000fca0000000000 */
[----:B------:R-:W-:Y:S01]  /*73e0*/  ISETP.GE.U32.AND P6, PT, R0, 0x7ffffef9, PT ;  /* 0x7ffffef90000780c */ /* 0x000fe20003fc6070 */
[----:B------:R-:W-:Y:S01]  /*73f0*/  IMAD R0, R2, 0x13, RZ ;  /* 0x0000001302007824 */ /* 0x000fe200078e02ff */
[----:B--2---:R-:W-:Y:S04]  /*7400*/  STL [R1+0x190], R36 ;  /* 0x0001902401007387 */ /* 0x004fe80000100800 */
[----:B----4-:R0:W-:Y:S04]  /*7410*/  STL [R1+0x194], R37 ;  /* 0x0001942501007387 */ /* 0x0101e80000100800 */
[----:B------:R-:W-:Y:S01]  /*7420*/  STL [R1+0x1c8], R44 ;  /* 0x0001c82c01007387 */ /* 0x000fe20000100800 */
[----:B------:R-:W-:-:S02]  /*7430*/  PRMT R47, RZ, 0x7610, R47 ;  /* 0x00007610ff2f7816 */ /* 0x000fc4000000002f */
[----:B------:R-:W-:Y:S01]  /*7440*/  PRMT R46, RZ, 0x7610, R46 ;  /* 0x00007610ff2e7816 */ /* 0x000fe2000000002e */
[----:B------:R1:W-:Y:S01]  /*7450*/  STL [R1+0x1cc], R45 ;  /* 0x0001cc2d01007387 */ /* 0x0003e20000100800 */
[----:B0-----:R-:W-:-:S04]  /*7460*/  IMAD.WIDE R36, R0, 0x2, R48 ;  /* 0x0000000200247825 */ /* 0x001fc800078e0230 */
[----:B-1----:R-:W-:Y:S01]  /*7470*/  IMAD.WIDE R44, R0, 0x2, R50 ;  /* 0x00000002002c7825 */ /* 0x002fe200078e0232 */
[----:B------:R0:W-:Y:S03]  /*7480*/  STL.64 [R1+0xf10], R36 ;  /* 0x000f102401007387 */ /* 0x0001e60000100a00 */
[----:B------:R-:W-:Y:S01]  /*7490*/  VIADD R0, R5, 0xffffffe4 ;  /* 0xffffffe405007836 */ /* 0x000fe20000000000 */
[----:B------:R1:W-:Y:S04]  /*74a0*/  STL.64 [R1+0xf08], R44 ;  /* 0x000f082c01007387 */ /* 0x0003e80000100a00 */
[----:B------:R-:W2:Y:S04]  /*74b0*/  @!P4 LDG.E.U16 R47, desc[UR6][R36.64] ;  /* 0x00000006242fc981 */ /* 0x000ea8000c1e1500 */
[----:B------:R-:W4:Y:S01]  /*74c0*/  @!P4 LDG.E.U16 R46, desc[UR6][R44.64] ;  /* 0x000000062c2ec981 */ /* 0x000f22000c1e1500 */
[----:B------:R-:W-:-:S03]  /*74d0*/  ISETP.GE.U32.AND P4, PT, R0, 0x7ffffee5, PT ;  /* 0x7ffffee50000780c */ /* 0x000fc60003f86070 */
[----:B0-----:R-:W2:Y:S04]  /*74e0*/  LDL.LU.64 R36, [R1+0x25a0] ;  /* 0x0025a00001247983 */ /* 0x001ea80000300a00 */
[----:B-1----:R-:W4:Y:S04]  /*74f0*/  LDL.LU.64 R44, [R1+0x2598] ;  /* 0x00259800012c7983 */ /* 0x002f280000300a00 */
[----:B------:R-:W-:Y:S04]  /*7500*/  STL.64 [R1+0x1000], R42 ;  /* 0x0010002a01007387 */ /* 0x000fe80000100a00 */
[----:B------:R-:W-:Y:S01]  /*7510*/  STL.64 [R1+0xff8], R40 ;  /* 0x000ff82801007387 */ /* 0x000fe20000100a00 */
[----:B------:R-:W-:-:S03]  /*7520*/  PRMT R3, RZ, 0x7610, R3 ;  /* 0x00007610ff037816 */ /* 0x000fc60000000003 */
[----:B---3--:R0:W-:Y:S04]  /*7530*/  STL [R1+0x13e4], R38 ;  /* 0x0013e42601007387 */ /* 0x0081e80000100800 */
[----:B------:R1:W-:Y:S01]  /*7540*/  STL [R1+0x13e8], R39 ;  /* 0x0013e82701007387 */ /* 0x0003e20000100800 */
[----:B0-----:R-:W-:-:S04]  /*7550*/  IMAD R38, R2, 0x1b, RZ ;  /* 0x0000001b02267824 */ /* 0x001fc800078e02ff */
[----:B-1----:R-:W-:-:S05]  /*7560*/  IMAD.WIDE R38, R38, 0x2, R48 ;  /* 0x0000000226267825 */ /* 0x002fca00078e0230 */
[----:B------:R0:W3:Y:S01]  /*7570*/  @!P4 LDG.E.U16 R3, desc[UR6][R38.64] ;  /* 0x000000062603c981 */ /* 0x0000e2000c1e1500 */
[----:B------:R-:W-:Y:S02]  /*7580*/  VIADD R53, R5, 0xfffffff9 ;  /* 0xfffffff905357836 */ /* 0x000fe40000000000 */
[C---:B------:R-:W-:Y:S01]  /*7590*/  IMAD R0, R2.reuse, 0x5, RZ ;  /* 0x0000000502007824 */ /* 0x040fe200078e02ff */
[----:B------:R0:W-:Y:S02]  /*75a0*/  STL.64 [R1+0xe90], R38 ;  /* 0x000e902601007387 */ /* 0x0001e40000100a00 */
[----:B------:R-:W-:Y:S01]  /*75b0*/  ISETP.GE.U32.AND P3, PT, R53, 0x7ffffefa, PT ;  /* 0x7ffffefa3500780c */ /* 0x000fe20003f66070 */
[----:B------:R-:W-:Y:S02]  /*75c0*/  IMAD R52, R2, 0x6, RZ ;  /* 0x0000000602347824 */ /* 0x000fe400078e02ff */
[----:B------:R-:W-:-:S04]  /*75d0*/  IMAD.WIDE R42, R0, 0x2, R48 ;  /* 0x00000002002a7825 */ /* 0x000fc800078e0230 */
[----:B------:R-:W-:-:S04]  /*75e0*/  IMAD.WIDE R40, R52, 0x2, R48 ;  /* 0x0000000234287825 */ /* 0x000fc800078e0230 */
[----:B0-----:R-:W-:Y:S01]  /*75f0*/  IMAD.WIDE R38, R52, 0x2, R50 ;  /* 0x0000000234267825 */ /* 0x001fe200078e0232 */
[----:B--2---:R-:W-:Y:S02]  /*7600*/  PRMT R36, RZ, 0x7610, R36 ;  /* 0x00007610ff247816 */ /* 0x004fe40000000024 */
[----:B----4-:R-:W-:Y:S02]  /*7610*/  PRMT R44, RZ, 0x7610, R44 ;  /* 0x00007610ff2c7816 */ /* 0x010fe4000000002c */
[----:B------:R-:W-:Y:S02]  /*7620*/  PRMT R45, RZ, 0x7610, R45 ;  /* 0x00007610ff2d7816 */ /* 0x000fe4000000002d */
[----:B------:R0:W2:Y:S01]  /*7630*/  @!P3 LDG.E.U16 R36, desc[UR6][R38.64] ;  /* 0x000000062624b981 */ /* 0x0000a2000c1e1500 */
[----:B------:R-:W-:-:S03]  /*7640*/  PRMT R37, RZ, 0x7610, R37 ;  /* 0x00007610ff257816 */ /* 0x000fc60000000025 */
[----:B------:R-:W4:Y:S04]  /*7650*/  @!P1 LDG.E.U16 R45, desc[UR6][R42.64] ;  /* 0x000000062a2d9981 */ /* 0x000f28000c1e1500 */
[----:B------:R1:W2:Y:S04]  /*7660*/  @!P3 LDG.E.U16 R37, desc[UR6][R40.64] ;  /* 0x000000062825b981 */ /* 0x0002a8000c1e1500 */
[----:B---3--:R-:W-:Y:S04]  /*7670*/  STL [R1+0x24d4], R3 ;  /* 0x0024d40301007387 */ /* 0x008fe80000100800 */
[----:B------:R-:W-:Y:S04]  /*7680*/  STL [R1+0x188], R46 ;  /* 0x0001882e01007387 */ /* 0x000fe80000100800 */
[----:B------:R3:W-:Y:S02]  /*7690*/  STL [R1+0x18c], R47 ;  /* 0x00018c2f01007387 */ /* 0x0007e40000100800 */
[----:B---3--:R-:W-:-:S05]  /*76a0*/  IMAD.WIDE R46, R0, 0x2, R50 ;  /* 0x00000002002e7825 */ /* 0x008fca00078e0232 */
[----:B------:R-:W3:Y:S01]  /*76b0*/  @!P1 LDG.E.U16 R44, desc[UR6][R46.64] ;  /* 0x000000062e2c9981 */ /* 0x000ee2000c1e1500 */
[C---:B------:R-:W-:Y:S02]  /*76c0*/  VIADD R0, R5.reuse, 0xfffffff1 ;  /* 0xfffffff105007836 */ /* 0x040fe40000000000 */
[----:B------:R-:W-:Y:S01]  /*76d0*/  VIADD R53, R5, 0xfffffff3 ;  /* 0xfffffff305357836 */ /* 0x000fe20000000000 */
[----:B------:R0:W-:Y:S02]  /*76e0*/  STL.64 [R1+0xff0], R42 ;  /* 0x000ff02a01007387 */ /* 0x0001e40000100a00 */
[----:B------:R-:W-:Y:S01]  /*76f0*/  ISETP.GE.U32.AND P3, PT, R0, 0x7ffffef2, PT ;  /* 0x7ffffef20000780c */ /* 0x000fe20003f66070 */
[----:B------:R-:W-:Y:S01]  /*7700*/  IMAD R0, R2, 0x7, RZ ;  /* 0x0000000702007824 */ /* 0x000fe200078e02ff */
[----:B------:R1:W-:Y:S01]  /*7710*/  STL.64 [R1+0xfe8], R46 ;  /* 0x000fe82e01007387 */ /* 0x0003e20000100a00 */
[----:B------:R-:W-:-:S03]  /*7720*/  ISETP.GE.U32.AND P0, PT, R53, 0x7ffffef4, PT ;  /* 0x7ffffef43500780c */ /* 0x000fc60003f06070 */
[----:B0-----:R-:W2:Y:S04]  /*7730*/  LDL.LU.64 R42, [R1+0x2590] ;  /* 0x00259000012a7983 */ /* 0x001ea80000300a00 */
[----:B-1----:R-:W2:Y:S04]  /*7740*/  LDL.LU.64 R46, [R1+0x2588] ;  /* 0x00258800012e7983 */ /* 0x002ea80000300a00 */
[----:B------:R-:W-:Y:S04]  /*7750*/  STL.64 [R1+0xfe0], R40 ;  /* 0x000fe02801007387 */ /* 0x000fe80000100a00 */
[----:B------:R0:W-:Y:S01]  /*7760*/  STL.64 [R1+0xfd8], R38 ;  /* 0x000fd82601007387 */ /* 0x0001e20000100a00 */
[----:B------:R-:W-:Y:S01]  /*7770*/  IMAD R52, R2, 0xc, RZ ;  /* 0x0000000c02347824 */ /* 0x000fe200078e02ff */
[----:B------:R-:W-:-:S02]  /*7780*/  PRMT R32, RZ, 0x7610, R32 ;  /* 0x00007610ff207816 */ /* 0x000fc40000000020 */
[----:B------:R-:W-:Y:S01]  /*7790*/  PRMT R33, RZ, 0x7610, R33 ;  /* 0x00007610ff217816 */ /* 0x000fe20000000021 */
[----:B0-----:R-:W-:-:S04]  /*77a0*/  IMAD.WIDE R38, R0, 0x2, R48 ;  /* 0x0000000200267825 */ /* 0x001fc800078e0230 */
[----:B------:R-:W-:-:S05]  /*77b0*/  IMAD.WIDE R40, R52, 0x2, R48 ;  /* 0x0000000234287825 */ /* 0x000fca00078e0230 */
[----:B------:R-:W2:Y:S04]  /*77c0*/  @!P0 LDG.E.U16 R33, desc[UR6][R40.64] ;  /* 0x0000000628218981 */ /* 0x000ea8000c1e1500 */
[----:B---3--:R-:W-:Y:S04]  /*77d0*/  STL [R1+0x13fc], R44 ;  /* 0x0013fc2c01007387 */ /* 0x008fe80000100800 */
[----:B----4-:R-:W-:Y:S04]  /*77e0*/  STL [R1+0x1400], R45 ;  /* 0x0014002d01007387 */ /* 0x010fe80000100800 */
[----:B------:R-:W-:Y:S04]  /*77f0*/  STL.64 [R1+0xfd0], R38 ;  /* 0x000fd02601007387 */ /* 0x000fe80000100a00 */
[----:B--2---:R-:W-:Y:S04]  /*7800*/  STL [R1+0x1414], R36 ;  /* 0x0014142401007387 */ /* 0x004fe80000100800 */
[----:B------:R0:W-:Y:S02]  /*7810*/  STL [R1+0x1418], R37 ;  /* 0x0014182501007387 */ /* 0x0001e40000100800 */
[----:B0-----:R-:W-:-:S05]  /*7820*/  IMAD.WIDE R36, R52, 0x2, R50 ;  /* 0x0000000234247825 */ /* 0x001fca00078e0232 */
[----:B------:R-:W2:Y:S01]  /*7830*/  @!P0 LDG.E.U16 R32, desc[UR6][R36.64] ;  /* 0x0000000624208981 */ /* 0x000ea2000c1e1500 */
[----:B------:R-:W-:Y:S01]  /*7840*/  IMAD.WIDE R44, R0, 0x2, R50 ;  /* 0x00000002002c7825 */ /* 0x000fe200078e0232 */
[----:B------:R-:W-:-:S03]  /*7850*/  PRMT R46, RZ, 0x7610, R46 ;  /* 0x00007610ff2e7816 */ /* 0x000fc6000000002e */
[----:B------:R-:W-:Y:S01]  /*7860*/  VIADD R0, R5, 0xffffffeb ;  /* 0xffffffeb05007836 */ /* 0x000fe20000000000 */
[----:B------:R-:W-:Y:S01]  /*7870*/  PRMT R43, RZ, 0x7610, R43 ;  /* 0x00007610ff2b7816 */ /* 0x000fe2000000002b */
[----:B------:R0:W-:Y:S03]  /*7880*/  STL.64 [R1+0xfc8], R44 ;  /* 0x000fc82c01007387 */ /* 0x0001e60000100a00 */
[----:B------:R-:W-:Y:S01]  /*7890*/  ISETP.GE.U32.AND P0, PT, R0, 0x7ffffeec, PT ;  /* 0x7ffffeec0000780c */ /* 0x000fe20003f06070 */
[C---:B------:R-:W-:Y:S01]  /*78a0*/  IMAD R0, R2.reuse, 0xd, RZ ;  /* 0x0000000d02007824 */ /* 0x040fe200078e02ff */
[----:B------:R-:W3:Y:S04]  /*78b0*/  @!P6 LDG.E.U16 R46, desc[UR6][R38.64] ;  /* 0x00000006262ee981 */ /* 0x000ee8000c1e1500 */
[----:B------:R0:W4:Y:S01]  /*78c0*/  @!P6 LDG.E.U16 R43, desc[UR6][R44.64] ;  /* 0x000000062c2be981 */ /* 0x000122000c1e1500 */
[----:B------:R-:W-:-:S03]  /*78d0*/  IMAD R52, R2, 0xe, RZ ;  /* 0x0000000e02347824 */ /* 0x000fc600078e02ff */
[----:B------:R-:W3:Y:S01]  /*78e0*/  LDL.LU.64 R38, [R1+0x2580] ;  /* 0x0025800001267983 */ /* 0x000ee20000300a00 */
[----:B0-----:R-:W-:-:S03]  /*78f0*/  IMAD.WIDE R44, R0, 0x2, R48 ;  /* 0x00000002002c7825 */ /* 0x001fc600078e0230 */
[----:B------:R-:W-:Y:S01]  /*7900*/  STL.64 [R1+0xf80], R40 ;  /* 0x000f802801007387 */ /* 0x000fe20000100a00 */
[----:B------:R-:W-:-:S03]  /*7910*/  PRMT R30, RZ, 0x7610, R30 ;  /* 0x00007610ff1e7816 */ /* 0x000fc6000000001e */
[----:B------:R0:W-:Y:S01]  /*7920*/  STL.64 [R1+0xf78], R36 ;  /* 0x000f782401007387 */ /* 0x0001e20000100a00 */
[----:B------:R-:W-:-:S03]  /*7930*/  PRMT R31, RZ, 0x7610, R31 ;  /* 0x00007610ff1f7816 */ /* 0x000fc6000000001f */
[----:B------:R-:W-:Y:S01]  /*7940*/  STL.64 [R1+0xf70], R44 ;  /* 0x000f702c01007387 */ /* 0x000fe20000100a00 */
[----:B0-----:R-:W-:-:S05]  /*7950*/  IMAD.WIDE R36, R52, 0x2, R48 ;  /* 0x0000000234247825 */ /* 0x001fca00078e0230 */
[----:B------:R-:W4:Y:S04]  /*7960*/  @!P3 LDG.E.U16 R31, desc[UR6][R36.64] ;  /* 0x00000006241fb981 */ /* 0x000f28000c1e1500 */
[----:B--2---:R-:W-:Y:S04]  /*7970*/  STL [R1+0x13dc], R32 ;  /* 0x0013dc2001007387 */ /* 0x004fe80000100800 */
[----:B------:R0:W-:Y:S02]  /*7980*/  STL [R1+0x13e0], R33 ;  /* 0x0013e02101007387 */ /* 0x0001e40000100800 */
[----:B0-----:R-:W-:-:S05]  /*7990*/  IMAD.WIDE R32, R52, 0x2, R50 ;  /* 0x0000000234207825 */ /* 0x001fca00078e0232 */
[----:B------:R-:W2:Y:S01]  /*79a0*/  @!P3 LDG.E.U16 R30, desc[UR6][R32.64] ;  /* 0x00000006201eb981 */ /* 0x000ea2000c1e1500 */
[----:B------:R-:W-:Y:S02]  /*79b0*/  VIADD R53, R5, 0xfffffff2 ;  /* 0xfffffff205357836 */ /* 0x000fe40000000000 */
[----:B------:R-:W-:-:S03]  /*79c0*/  IMAD.WIDE R40, R0, 0x2, R50 ;  /* 0x0000000200287825 */ /* 0x000fc600078e0232 */
[----:B------:R-:W-:Y:S01]  /*79d0*/  ISETP.GE.U32.AND P1, PT, R53, 0x7ffffef3, PT ;  /* 0x7ffffef33500780c */ /* 0x000fe20003f26070 */
[----:B------:R-:W-:Y:S01]  /*79e0*/  VIADD R0, R5, 0xffffffe9 ;  /* 0xffffffe905007836 */ /* 0x000fe20000000000 */
[----:B---3--:R-:W-:-:S04]  /*79f0*/  PRMT R39, RZ, 0x7610, R39 ;  /* 0x00007610ff277816 */ /* 0x008fc80000000027 */
[----:B------:R-:W-:Y:S01]  /*7a00*/  ISETP.GE.U32.AND P3, PT, R0, 0x7ffffeea, PT ;  /* 0x7ffffeea0000780c */ /* 0x000fe20003f66070 */
[----:B------:R-:W-:Y:S01]  /*7a10*/  IMAD R0, R2, 0xf, RZ ;  /* 0x0000000f02007824 */ /* 0x000fe200078e02ff */
[----:B------:R0:W-:Y:S01]  /*7a20*/  STL.64 [R1+0xf68], R40 ;  /* 0x000f682801007387 */ /* 0x0001e20000100a00 */
[----:B------:R-:W-:-:S04]  /*7a30*/  VIADD R53, R5, 0xfffffff0 ;  /* 0xfffffff005357836 */ /* 0x000fc80000000000 */
[----:B------:R0:W3:Y:S01]  /*7a40*/  @!P1 LDG.E.U16 R39, desc[UR6][R40.64] ;  /* 0x0000000628279981 */ /* 0x0000e2000c1e1500 */
[----:B------:R-:W-:-:S03]  /*7a50*/  PRMT R42, RZ, 0x7610, R42 ;  /* 0x00007610ff2a7816 */ /* 0x000fc6000000002a */
[----:B------:R-:W-:Y:S01]  /*7a60*/  STL.64 [R1+0xf60], R36 ;  /* 0x000f602401007387 */ /* 0x000fe20000100a00 */
[----:B------:R-:W-:-:S03]  /*7a70*/  IMAD R52, R2, 0x14, RZ ;  /* 0x0000001402347824 */ /* 0x000fc600078e02ff */
[----:B------:R1:W-:Y:S01]  /*7a80*/  STL.64 [R1+0xf58], R32 ;  /* 0x000f582001007387 */ /* 0x0003e20000100a00 */
[----:B0-----:R-:W-:-:S03]  /*7a90*/  IMAD.WIDE R40, R0, 0x2, R48 ;  /* 0x0000000200287825 */ /* 0x001fc600078e0230 */
[----:B------:R-:W-:Y:S01]  /*7aa0*/  STL [R1+0x1430], R46 ;  /* 0x0014302e01007387 */ /* 0x000fe20000100800 */
[----:B------:R-:W-:-:S03]  /*7ab0*/  ISETP.GE.U32.AND P6, PT, R53, 0x7ffffef1, PT ;  /* 0x7ffffef13500780c */ /* 0x000fc60003fc6070 */
[----:B----4-:R-:W-:Y:S01]  /*7ac0*/  STL [R1+0x142c], R43 ;  /* 0x00142c2b01007387 */ /* 0x010fe20000100800 */
[----:B------:R-:W-:-:S03]  /*7ad0*/  PRMT R26, RZ, 0x7610, R26 ;  /* 0x00007610ff1a7816 */ /* 0x000fc6000000001a */
[----:B------:R-:W-:Y:S01]  /*7ae0*/  STL.64 [R1+0xf50], R40 ;  /* 0x000f502801007387 */ /* 0x000fe20000100a00 */
[----:B------:R-:W-:Y:S01]  /*7af0*/  VIADD R53, R5, 0xffffffea ;  /* 0xffffffea05357836 */ /* 0x000fe20000000000 */
[----:B------:R-:W-:Y:S01]  /*7b00*/  PRMT R27, RZ, 0x7610, R27 ;  /* 0x00007610ff1b7816 */ /* 0x000fe2000000001b */
[----:B-1----:R-:W-:Y:S01]  /*7b10*/  IMAD.WIDE R32, R52, 0x2, R48 ;  /* 0x0000000234207825 */ /* 0x002fe200078e0230 */
[----:B------:R-:W4:Y:S03]  /*7b20*/  @!P1 LDG.E.U16 R42, desc[UR6][R44.64] ;  /* 0x000000062c2a9981 */ /* 0x000f26000c1e1500 */
[----:B------:R-:W-:Y:S01]  /*7b30*/  IMAD.WIDE R36, R0, 0x2, R50 ;  /* 0x0000000200247825 */ /* 0x000fe200078e0232 */
[----:B------:R-:W-:Y:S01]  /*7b40*/  ISETP.GE.U32.AND P1, PT, R53, 0x7ffffeeb, PT ;  /* 0x7ffffeeb3500780c */ /* 0x000fe20003f26070 */
[----:B------:R-:W3:Y:S02]  /*7b50*/  @!P0 LDG.E.U16 R27, desc[UR6][R32.64] ;  /* 0x00000006201b8981 */ /* 0x000ee4000c1e1500 */
[----:B------:R-:W-:Y:S01]  /*7b60*/  VIADD R0, R5, 0xffffffe3 ;  /* 0xffffffe305007836 */ /* 0x000fe20000000000 */
[----:B------:R-:W-:-:S02]  /*7b70*/  PRMT R38, RZ, 0x7610, R38 ;  /* 0x00007610ff267816 */ /* 0x000fc40000000026 */
[----:B------:R-:W-:Y:S02]  /*7b80*/  PRMT R35, RZ, 0x7610, R35 ;  /* 0x00007610ff237816 */ /* 0x000fe40000000023 */
[----:B------:R-:W-:Y:S02]  /*7b90*/  PRMT R28, RZ, 0x7610, R28 ;  /* 0x00007610ff1c7816 */ /* 0x000fe4000000001c */
[----:B------:R-:W-:Y:S01]  /*7ba0*/  PRMT R29, RZ, 0x7610, R29 ;  /* 0x00007610ff1d7816 */ /* 0x000fe2000000001d */
[----:B------:R-:W3:Y:S04]  /*7bb0*/  @!P6 LDG.E.U16 R38, desc[UR6][R40.64] ;  /* 0x000000062826e981 */ /* 0x000ee8000c1e1500 */
[----:B------:R0:W3:Y:S01]  /*7bc0*/  @!P6 LDG.E.U16 R35, desc[UR6][R36.64] ;  /* 0x000000062423e981 */ /* 0x0000e2000c1e1500 */
[----:B------:R-:W-:-:S03]  /*7bd0*/  PRMT R34, RZ, 0x7610, R34 ;  /* 0x00007610ff227816 */ /* 0x000fc60000000022 */
[----:B--2---:R-:W-:Y:S04]  /*7be0*/  STL [R1+0x140c], R30 ;  /* 0x00140c1e01007387 */ /* 0x004fe80000100800 */
[----:B------:R1:W-:Y:S02]  /*7bf0*/  STL [R1+0x1410], R31 ;  /* 0x0014101f01007387 */ /* 0x0003e40000100800 */
[----:B-1----:R-:W-:Y:S02]  /*7c00*/  IMAD.WIDE R30, R52, 0x2, R50 ;  /* 0x00000002341e7825 */ /* 0x002fe400078e0232 */
[----:B------:R0:W-:Y:S04]  /*7c10*/  STL.64 [R1+0xf48], R36 ;  /* 0x000f482401007387 */ /* 0x0001e80000100a00 */
[----:B------:R1:W2:Y:S01]  /*7c20*/  @!P0 LDG.E.U16 R26, desc[UR6][R30.64] ;  /* 0x000000061e1a8981 */ /* 0x0002a2000c1e1500 */
[----:B------:R-:W-:Y:S01]  /*7c30*/  IMAD R52, R2, 0x16, RZ ;  /* 0x0000001602347824 */ /* 0x000fe200078e02ff */
[----:B------:R-:W-:Y:S01]  /*7c40*/  ISETP.GE.U32.AND P0, PT, R0, 0x7ffffee4, PT ;  /* 0x7ffffee40000780c */ /* 0x000fe20003f06070 */
[----:B------:R-:W-:Y:S01]  /*7c50*/  IMAD R0, R2, 0x15, RZ ;  /* 0x0000001502007824 */ /* 0x000fe200078e02ff */
[----:B------:R1:W-:Y:S04]  /*7c60*/  STL.64 [R1+0xf00], R32 ;  /* 0x000f002001007387 */ /* 0x0003e80000100a00 */
[----:B------:R1:W-:Y:S01]  /*7c70*/  STL.64 [R1+0xef8], R30 ;  /* 0x000ef81e01007387 */ /* 0x0003e20000100a00 */
[----:B0-----:R-:W-:-:S05]  /*7c80*/  IMAD.WIDE R36, R0, 0x2, R48 ;  /* 0x0000000200247825 */ /* 0x001fca00078e0230 */
[----:B------:R-:W2:Y:S01]  /*7c90*/  @!P1 LDG.E.U16 R34, desc[UR6][R36.64] ;  /* 0x0000000624229981 */ /* 0x000ea2000c1e1500 */
[----:B-1----:R-:W-:-:S04]  /*7ca0*/  IMAD.WIDE R32, R0, 0x2, R50 ;  /* 0x0000000200207825 */ /* 0x002fc800078e0232 */
[----:B------:R-:W-:Y:S01]  /*7cb0*/  IMAD.WIDE R30, R52, 0x2, R48 ;  /* 0x00000002341e7825 */ /* 0x000fe200078e0230 */
[----:B------:R-:W2:Y:S04]  /*7cc0*/  @!P1 LDG.E.U16 R29, desc[UR6][R32.64] ;  /* 0x00000006201d9981 */ /* 0x000ea8000c1e1500 */
[----:B------:R-:W2:Y:S04]  /*7cd0*/  @!P3 LDG.E.U16 R28, desc[UR6][R30.64] ;  /* 0x000000061e1cb981 */ /* 0x000ea8000c1e1500 */
[----:B----4-:R-:W-:Y:S04]  /*7ce0*/  STL [R1+0x13f8], R42 ;  /* 0x0013f82a01007387 */ /* 0x010fe80000100800 */
[----:B---3--:R-:W-:Y:S01]  /*7cf0*/  STL [R1+0x13f4], R39 ;  /* 0x0013f42701007387 */ /* 0x008fe20000100800 */
[----:B------:R-:W0:Y:S03]  /*7d00*/  S2R R46, SR_TID.X ;  /* 0x00000000002e7919 */ /* 0x000e260000002100 */
[----:B------:R-:W-:Y:S01]  /*7d10*/  STL.64 [R1+0xef0], R36 ;  /* 0x000ef02401007387 */ /* 0x000fe20000100a00 */
[C---:B------:R-:W-:Y:S01]  /*7d20*/  VIADD R53, R5.reuse, 0xffffffe8 ;  /* 0xffffffe805357836 */ /* 0x040fe20000000000 */
[----:B------:R-:W-:Y:S01]  /*7d30*/  PRMT R3, RZ, 0x7610, R3 ;  /* 0x00007610ff037816 */ /* 0x000fe20000000003 */
[----:B------:R-:W-:-:S03]  /*7d40*/  VIADD R0, R5, 0xffffffe1 ;  /* 0xffffffe105007836 */ /* 0x000fc60000000000 */
[----:B------:R-:W-:Y:S01]  /*7d50*/  ISETP.GE.U32.AND P6, PT, R53, 0x7ffffee9, PT ;  /* 0x7ffffee93500780c */ /* 0x000fe20003fc6070 */
[----:B------:R-:W-:-:S05]  /*7d60*/  VIADD R53, R5, 0xffffffe2 ;  /* 0xffffffe205357836 */ /* 0x000fca0000000000 */
[----:B------:R-:W-:Y:S02]  /*7d70*/  ISETP.GE.U32.AND P1, PT, R53, 0x7ffffee3, PT ;  /* 0x7ffffee33500780c */ /* 0x000fe40003f26070 */
[----:B------:R-:W-:Y:S02]  /*7d80*/  PRMT R47, RZ, 0x7610, R47 ;  /* 0x00007610ff2f7816 */ /* 0x000fe4000000002f */
[----:B0-----:R-:W-:Y:S01]  /*7d90*/  LOP3.LUT R53, R46, 0x40, RZ, 0xc0, !PT ;  /* 0x000000402e357812 */ /* 0x001fe200078ec0ff */
[----:B--2---:R-:W-:Y:S04]  /*7da0*/  STL [R1+0x13d4], R26 ;  /* 0x0013d41a01007387 */ /* 0x004fe80000100800 */
[----:B------:R0:W-:Y:S04]  /*7db0*/  STL [R1+0x13d8], R27 ;  /* 0x0013d81b01007387 */ /* 0x0001e80000100800 */
[----:B------:R-:W-:Y:S01]  /*7dc0*/  STL.64 [R1+0xee8], R32 ;  /* 0x000ee82001007387 */ /* 0x000fe20000100a00 */
[----:B0-----:R-:W-:-:S03]  /*7dd0*/  IMAD.WIDE R26, R52, 0x2, R50 ;  /* 0x00000002341a7825 */ /* 0x001fc600078e0232 */
[----:B------:R-:W-:Y:S04]  /*7de0*/  STL.64 [R1+0xee0], R30 ;  /* 0x000ee01e01007387 */ /* 0x000fe80000100a00 */
[----:B------:R-:W-:Y:S04]  /*7df0*/  STL.64 [R1+0xed8], R26 ;  /* 0x000ed81a01007387 */ /* 0x000fe80000100a00 */
[----:B------:R-:W-:Y:S04]  /*7e00*/  STL [R1+0x1428], R38 ;  /* 0x0014282601007387 */ /* 0x000fe80000100800 */
[----:B------:R-:W-:Y:S04]  /*7e10*/  STL [R1+0x1424], R35 ;  /* 0x0014242301007387 */ /* 0x000fe80000100800 */
[----:B------:R-:W2:Y:S04]  /*7e20*/  LDL.LU R45, [R1+0x38c] ;  /* 0x00038c00012d7983 */ /* 0x000ea80000300800 */
[----:B------:R0:W-:Y:S01]  /*7e30*/  STL [R1+0x1408], R28 ;  /* 0x0014081c01007387 */ /* 0x0001e20000100800 */
[----:B------:R-:W-:-:S03]  /*7e40*/  IMAD.SHL.U32 R52, R46, 0x2, RZ ;  /* 0x000000022e347824 */ /* 0x000fc600078e00ff */
[----:B------:R1:W3:Y:S04]  /*7e50*/  @!P3 LDG.E.U16 R3, desc[UR6][R26.64] ;  /* 0x000000061a03b981 */ /* 0x0002e8000c1e1500 */
[----:B0-----:R-:W4:Y:S04]  /*7e60*/  LDL.LU R28, [R1+0x388] ;  /* 0x00038800011c7983 */ /* 0x001f280000300800 */
[----:B------:R0:W-:Y:S04]  /*7e70*/  STL [R1+0x13ec], R29 ;  /* 0x0013ec1d01007387 */ /* 0x0001e80000100800 */
[----:B0-----:R-:W2:Y:S04]  /*7e80*/  LDL.LU R29, [R1+0x384] ;  /* 0x00038400011d7983 */ /* 0x001ea80000300800 */
[----:B------:R-:W2:Y:S04]  /*7e90*/  LDL.LU R30, [R1+0x380] ;  /* 0x00038000011e7983 */ /* 0x000ea80000300800 */
[----:B------:R-:W2:Y:S04]  /*7ea0*/  LDL.LU R31, [R1+0x37c] ;  /* 0x00037c00011f7983 */ /* 0x000ea80000300800 */
[----:B------:R-:W2:Y:S04]  /*7eb0*/  LDL.LU R32, [R1+0x378] ;  /* 0x0003780001207983 */ /* 0x000ea80000300800 */
[----:B------:R-:W2:Y:S04]  /*7ec0*/  LDL.LU R33, [R1+0x374] ;  /* 0x0003740001217983 */ /* 0x000ea80000300800 */
[----:B------:R0:W-:Y:S01]  /*7ed0*/  STL [R1+0x13f0], R34 ;  /* 0x0013f02201007387 */ /* 0x0001e20000100800 */
[----:B------:R-:W-:-:S03]  /*7ee0*/  ISETP.GE.U32.AND P3, PT, R0, 0x7ffffee2, PT ;  /* 0x7ffffee20000780c */ /* 0x000fc60003f66070 */
[----:B0-----:R-:W2:Y:S04]  /*7ef0*/  LDL.LU R34, [R1+0x370] ;  /* 0x0003700001227983 */ /* 0x001ea80000300800 */
[----:B------:R-:W2:Y:S04]  /*7f00*/  LDL.LU R35, [R1+0x36c] ;  /* 0x00036c0001237983 */ /* 0x000ea80000300800 */
[----:B------:R-:W2:Y:S04]  /*7f10*/  LDL.LU R36, [R1+0x368] ;  /* 0x0003680001247983 */ /* 0x000ea80000300800 */
[----:B------:R-:W2:Y:S04]  /*7f20*/  LDL.LU R37, [R1+0x364] ;  /* 0x0003640001257983 */ /* 0x000ea80000300800 */
[----:B------:R-:W2:Y:S04]  /*7f30*/  LDL.LU R38, [R1+0x360] ;  /* 0x0003600001267983 */ /* 0x000ea80000300800 */
[----:B------:R-:W2:Y:S04]  /*7f40*/  LDL.LU R39, [R1+0x35c] ;  /* 0x00035c0001277983 */ /* 0x000ea80000300800 */
[----:B------:R-:W2:Y:S01]  /*7f50*/  LDL.LU R40, [R1+0x358] ;  /* 0x0003580001287983 */ /* 0x000ea20000300800 */
[----:B------:R-:W-:-:S03]  /*7f60*/  IMAD R0, R2, 0x17, RZ ;  /* 0x0000001702007824 */ /* 0x000fc600078e02ff */
[----:B------:R-:W2:Y:S04]  /*7f70*/  LDL.LU R41, [R1+0x354] ;  /* 0x0003540001297983 */ /* 0x000ea80000300800 */
[----:B------:R-:W2:Y:S04]  /*7f80*/  LDL.LU R42, [R1+0x350] ;  /* 0x00035000012a7983 */ /* 0x000ea80000300800 */
[----:B------:R-:W2:Y:S04]  /*7f90*/  LDL.LU R43, [R1+0x34c] ;  /* 0x00034c00012b7983 */ /* 0x000ea80000300800 */
[----:B------:R-:W2:Y:S01]  /*7fa0*/  LDL.LU R44, [R1+0x348] ;  /* 0x00034800012c7983 */ /* 0x000ea20000300800 */
[----:B-1----:R-:W-:-:S03]  /*7fb0*/  IMAD.WIDE R26, R0, 0x2, R48 ;  /* 0x00000002001a7825 */ /* 0x002fc600078e0230 */
[----:B------:R-:W2:Y:S04]  /*7fc0*/  LDL.LU R46, [R1+0x314] ;  /* 0x00031400012e7983 */ /* 0x000ea80000300800 */
[----:B------:R-:W-:Y:S04]  /*7fd0*/  STL [R1+0x24d8], R2 ;  /* 0x0024d80201007387 */ /* 0x000fe80000100800 */
[----:B------:R-:W-:Y:S04]  /*7fe0*/  STL [R1+0x24e0], R48 ;  /* 0x0024e03001007387 */ /* 0x000fe80000100800 */
[----:B------:R0:W-:Y:S02]  /*7ff0*/  STL [R1+0x24dc], R49 ;  /* 0x0024dc3101007387 */ /* 0x0001e40000100800 */
[----:B0-----:R-:W-:-:S05]  /*8000*/  IMAD.WIDE R48, R0, 0x2, R50 ;  /* 0x0000000200307825 */ /* 0x001fca00078e0232 */
[----:B------:R-:W2:Y:S01]  /*8010*/  @!P6 LDG.E.U16 R47, desc[UR6][R48.64] ;  /* 0x00000006302fe981 */ /* 0x000ea2000c1e1500 */
[----:B------:R-:W-:Y:S02]  /*8020*/  LOP3.LUT R52, R52, 0x7e, RZ, 0xc0, !PT ;  /* 0x0000007e34347812 */ /* 0x000fe400078ec0ff */
[----:B------:R-:W-:-:S06]  /*8030*/  PRMT R2, RZ, 0x7610, R2 ;  /* 0x00007610ff027816 */ /* 0x000fcc0000000002 */
[----:B------:R-:W4:Y:S04]  /*8040*/  @!P6 LDG.E.U16 R2, desc[UR6][R26.64] ;  /* 0x000000061a02e981 */ /* 0x000f28000c1e1500 */
[----:B---3--:R-:W-:Y:S04]  /*8050*/  STL [R1+0x1404], R3 ;  /* 0x0014040301007387 */ /* 0x008fe80000100800 */
[----:B------:R0:W-:Y:S04]  /*8060*/  STL.64 [R1+0xed0], R26 ;  /* 0x000ed01a01007387 */ /* 0x0001e80000100a00 */
[----:B------:R-:W-:Y:S04]  /*8070*/  STL [R1+0x24e8], R50 ;  /* 0x0024e83201007387 */ /* 0x000fe80000100800 */
[----:B------:R-:W-:Y:S04]  /*8080*/  STL [R1+0x24e4], R51 ;  /* 0x0024e43301007387 */ /* 0x000fe80000100800 */
[----:B------:R-:W-:Y:S04]  /*8090*/  STL.64 [R1+0xec8], R48 ;  /* 0x000ec83001007387 */ /* 0x000fe80000100a00 */
[----:B------:R-:W-:Y:S04]  /*80a0*/  STL.64 [R1+0x2030], R52 ;  /* 0x0020303401007387 */ /* 0x000fe80000100a00 */
[----:B------:R-:W-:Y:S04]  /*80b0*/  STL.64 [R1+0x2450], R52 ;  /* 0x0024503401007387 */ /* 0x000fe80000100a00 */
[----:B------:R-:W-:Y:S04]  /*80c0*/  STL.64 [R1+0x2470], R52 ;  /* 0x0024703401007387 */ /* 0x000fe80000100a00 */
[----:B------:R-:W-:Y:S04]  /*80d0*/  STL.64 [R1+0x2490], R52 ;  /* 0x0024903401007387 */ /* 0x000fe80000100a00 */
[----:B------:R-:W-:Y:S04]  /*80e0*/  STL.64 [R1+0x24b0], R52 ;  /* 0x0024b03401007387 */ /* 0x000fe80000100a00 */
[----:B------:R-:W-:Y:S04]  /*80f0*/  STL [R1+0x24f0], R52 ;  /* 0x0024f03401007387 */ /* 0x000fe80000100800 */
[----:B------:R-:W-:Y:S04]  /*8100*/  STL [R1+0x24ec], R53 ;  /* 0x0024ec3501007387 */ /* 0x000fe80000100800 */
[----:B0-----:R-:W3:Y:S04]  /*8110*/  LDL.LU.64 R26, [R1+0x2578] ;  /* 0x00257800011a7983 */ /* 0x001ee80000300a00 */
[----:B--2---:R0:W-:Y:S04]  /*8120*/  STL [R1+0x141c], R47 ;  /* 0x00141c2f01007387 */ /* 0x0041e80000100800 */
[----:B0-----:R-:W2:Y:S01]  /*8130*/  LDL.LU R47, [R1+0x310] ;  /* 0x00031000012f7983 */ /* 0x001ea20000300800 */
[----:B------:R-:W-:-:S04]  /*8140*/  @!UP0 UIADD3 UR8, UPT, UPT, -UR9, 0x100000, URZ ;  /* 0x0010000009088890 */ /* 0x000fc8000fffe1ff */
[----:B------:R-:W-:Y:S02]  /*8150*/  @!UP0 USHF.L.U32 UR9, UR8, 0xb, URZ ;  /* 0x0000000b08098899 */ /* 0x000fe400080006ff */
[----:B------:R-:W-:Y:S01]  /*8160*/  @!UP0 USHF.L.U32 UR8, UR8, 0x1, URZ ;  /* 0x0000000108088899 */ /* 0x000fe200080006ff */
[----:B------:R-:W-:Y:S01]  /*8170*/  VOTEU.ALL UP0, P2 ;  /* 0x0000000000ff7886 */ /* 0x000fe20001000000 */
[----:B------:R-:W-:Y:S01]  /*8180*/  IMAD R0, R53, 0x200, R52 ;  /* 0x0000020035007824 */ /* 0x000fe200078e0234 */
[----:B------:R-:W-:-:S09]  /*8190*/  IADD3 R3, PT, PT, R5, -0x20, RZ ;  /* 0xffffffe005037810 */ /* 0x000fd20007ffe0ff */
[----:B------:R0:W1:Y:S01]  /*81a0*/  @!UP0 SYNCS.EXCH.64 URZ, [UR76+0x44008], UR8 ;  /* 0x044008084cff85b2 */ /* 0x0000620008000100 */
[----:B------:R0:W-:Y:S04]  /*81b0*/  STS.U16 [R0+UR76], R45 ;  /* 0x0000002d00007988 */ /* 0x0001e8000800044c */
[----:B0-----:R-:W3:Y:S04]  /*81c0*/  LDL.LU R45, [R1+0x30c] ;  /* 0x00030c00012d7983 */ /* 0x001ee80000300800 */
[----:B------:R-:W3:Y:S04]  /*81d0*/  LDL.LU R53, [R1+0x308] ;  /* 0x0003080001357983 */ /* 0x000ee80000300800 */
[----:B------:R-:W3:Y:S04]  /*81e0*/  LDL.LU R52, [R1+0x304] ;  /* 0x0003040001347983 */ /* 0x000ee80000300800 */
[----:B------:R-:W3:Y:S04]  /*81f0*/  LDL.LU R5, [R1+0x300] ;  /* 0x0003000001057983 */ /* 0x000ee80000300800 */
[----:B------:R-:W3:Y:S04]  /*8200*/  LDL.LU R51, [R1+0x2fc] ;  /* 0x0002fc0001337983 */ /* 0x000ee80000300800 */
[----:B------:R-:W3:Y:S04]  /*8210*/  LDL.LU R50, [R1+0x2f8] ;  /* 0x0002f80001327983 */ /* 0x000ee80000300800 */
[----:B------:R-:W3:Y:S01]  /*8220*/  LDL.LU R49, [R1+0x2f4] ;  /* 0x0002f40001317983 */ /* 0x000ee20000300800 */
[----:B------:R-:W-:-:S03]  /*8230*/  ISETP.GE.U32.AND P6, PT, R3, 0x7ffffee1, PT ;  /* 0x7ffffee10300780c */ /* 0x000fc60003fc6070 */
[----:B----4-:R-:W-:Y:S04]  /*8240*/  STL [R1+0x1420], R2 ;  /* 0x0014200201007387 */ /* 0x010fe80000100800 */
[----:B------:R0:W-:Y:S04]  /*8250*/  STS.U16 [R0+UR76+0x2400], R46 ;  /* 0x0024002e00007988 */ /* 0x0001e8000800044c */
[----:B------:R-:W4:Y:S04]  /*8260*/  LDL.LU R48, [R1+0x2f0] ;  /* 0x0002f00001307983 */ /* 0x000f280000300800 */
[----:B0-----:R-:W3:Y:S04]  /*8270*/  LDL.LU R46, [R1+0x2ec] ;  /* 0x0002ec00012e7983 */ /* 0x001ee80000300800 */
[----:B------:R-:W3:Y:S04]  /*8280*/  LDL.LU R2, [R1+0x2e8] ;  /* 0x0002e80001027983 */ /* 0x000ee80000300800 */
[----:B------:R-:W3:Y:S04]  /*8290*/  LDL.LU R3, [R1+0x2e4] ;  /* 0x0002e40001037983 */ /* 0x000ee80000300800 */
[----:B--2---:R0:W-:Y:S04]  /*82a0*/  STS.U16 [R0+UR76+0x12400], R47 ;  /* 0x0124002f00007988 */ /* 0x0041e8000800044c */
[----:B0-----:R-:W2:Y:S04]  /*82b0*/  LDL.LU R47, [R1+0x2e0] ;  /* 0x0002e000012f7983 */ /* 0x001ea80000300800 */
[----:B------:R0:W-:Y:S04]  /*82c0*/  STS.U16 [R0+UR76+0x10000], R28 ;  /* 0x0100001c00007988 */ /* 0x0001e8000800044c */
[----:B------:R1:W-:Y:S04]  /*82d0*/  STS.U16 [R0+UR76+0x400], R29 ;  /* 0x0004001d00007988 */ /* 0x0003e8000800044c */
[----:B------:R1:W-:Y:S04]  /*82e0*/  STS.U16 [R0+UR76+0x10400], R30 ;  /* 0x0104001e00007988 */ /* 0x0003e8000800044c */
[----:B0-----:R-:W4:Y:S04]  /*82f0*/  LDL.LU R28, [R1+0x2dc] ;  /* 0x0002dc00011c7983 */ /* 0x001f280000300800 */
[----:B-1----:R-:W4:Y:S04]  /*8300*/  LDL.LU R29, [R1+0x2d8] ;  /* 0x0002d800011d7983 */ /* 0x002f280000300800 */
[----:B------:R0:W-:Y:S04]  /*8310*/  STS.U16 [R0+UR76+0x800], R31 ;  /* 0x0008001f00007988 */ /* 0x0001e8000800044c */
[----:B------:R-:W4:Y:S04]  /*8320*/  LDL.LU R30, [R1+0x2d4] ;  /* 0x0002d400011e7983 */ /* 0x000f280000300800 */
[----:B------:R1:W-:Y:S04]  /*8330*/  STS.U16 [R0+UR76+0x10800], R32 ;  /* 0x0108002000007988 */ /* 0x0003e8000800044c */
[----:B0-----:R-:W4:Y:S04]  /*8340*/  LDL.LU R31, [R1+0x2d0] ;  /* 0x0002d000011f7983 */ /* 0x001f280000300800 */
[----:B------:R0:W-:Y:S04]  /*8350*/  STS.U16 [R0+UR76+0xc00], R33 ;  /* 0x000c002100007988 */ /* 0x0001e8000800044c */
[----:B-1----:R-:W4:Y:S04]  /*8360*/  LDL.LU R32, [R1+0x2cc] ;  /* 0x0002cc0001207983 */ /* 0x002f280000300800 */
        /* <DEDUP_REMOVED lines=22> */
[----:B---3--:R0:W-:Y:S04]  /*84d0*/  STS.U16 [R0+UR76+0x2800], R45 ;  /* 0x0028002d00007988 */ /* 0x0081e8000800044c */
[----:B-1----:R-:W3:Y:S04]  /*84e0*/  LDL.LU R44, [R1+0x26c] ;  /* 0x00026c00012c7983 */ /* 0x002ee80000300800 */
[----:B------:R1:W-:Y:S04]  /*84f0*/  STS.U16 [R0+UR76+0x3800], R46 ;  /* 0x0038002e00007988 */ /* 0x0003e8000800044c */
[----:B0-----:R-:W3:Y:S04]  /*8500*/  LDL.LU R45, [R1+0x268] ;  /* 0x00026800012d7983 */ /* 0x001ee80000300800 */
[----:B-1----:R-:W3:Y:S04]  /*8510*/  LDL.LU R46, [R1+0x264] ;  /* 0x00026400012e7983 */ /* 0x002ee80000300800 */
[----:B--2---:R0:W-:Y:S04]  /*8520*/  STS.U16 [R0+UR76+0x13c00], R47 ;  /* 0x013c002f00007988 */ /* 0x0041e8000800044c */
[----:B0-----:R-:W2:Y:S04]  /*8530*/  LDL.LU R47, [R1+0x260] ;  /* 0x00026000012f7983 */ /* 0x001ea80000300800 */
[----:B----4-:R0:W-:Y:S04]  /*8540*/  STS.U16 [R0+UR76+0x4000], R28 ;  /* 0x0040001c00007988 */ /* 0x0101e8000800044c */
        /* <DEDUP_REMOVED lines=32> */
[----:B---3--:R1:W-:Y:S04]  /*8750*/  STS.U16 [R0+UR76+0x6000], R44 ;  /* 0x0060002c00007988 */ /* 0x0083e8000800044c */
[----:B0-----:R-:W3:Y:S04]  /*8760*/  LDL.LU R43, [R1+0x1ec] ;  /* 0x0001ec00012b7983 */ /* 0x001ee80000300800 */
[----:B------:R0:W-:Y:S04]  /*8770*/  STS.U16 [R0+UR76+0x16000], R45 ;  /* 0x0160002d00007988 */ /* 0x0001e8000800044c */
[----:B-1----:R-:W3:Y:S04]  /*8780*/  LDL.LU R44, [R1+0x1e8] ;  /* 0x0001e800012c7983 */ /* 0x002ee80000300800 */
[----:B------:R1:W-:Y:S04]  /*8790*/  STS.U16 [R0+UR76+0x6400], R46 ;  /* 0x0064002e00007988 */ /* 0x0003e8000800044c */
[----:B0-----:R-:W3:Y:S04]  /*87a0*/  LDL.LU R45, [R1+0x1e4] ;  /* 0x0001e400012d7983 */ /* 0x001ee80000300800 */
[----:B-1----:R-:W3:Y:S04]  /*87b0*/  LDL.LU R46, [R1+0x1e0] ;  /* 0x0001e000012e7983 */ /* 0x002ee80000300800 */
[----:B--2---:R0:W-:Y:S04]  /*87c0*/  STS.U16 [R0+UR76+0x16400], R47 ;  /* 0x0164002f00007988 */ /* 0x0041e8000800044c */
[----:B0-----:R-:W2:Y:S04]  /*87d0*/  LDL.LU R47, [R1+0x1dc] ;  /* 0x0001dc00012f7983 */ /* 0x001ea80000300800 */
[----:B------:R0:W-:Y:S04]  /*87e0*/  STS.U16 [R0+UR76+0x12800], R53 ;  /* 0x0128003500007988 */ /* 0x0001e8000800044c */
[----:B------:R1:W-:Y:S04]  /*87f0*/  STS.U16 [R0+UR76+0x2c00], R52 ;  /* 0x002c003400007988 */ /* 0x0003e8000800044c */
[----:B------:R1:W-:Y:S04]  /*8800*/  STS.U16 [R0+UR76+0x12c00], R5 ;  /* 0x012c000500007988 */ /* 0x0003e8000800044c */
[----:B0-----:R-:W2:Y:S04]  /*8810*/  LDL.LU R53, [R1+0x1d8] ;  /* 0x0001d80001357983 */ /* 0x001ea80000300800 */
[----:B-1----:R-:W2:Y:S04]  /*8820*/  LDL.LU R52, [R1+0x1d4] ;  /* 0x0001d40001347983 */ /* 0x002ea80000300800 */
[----:B------:R0:W-:Y:S04]  /*8830*/  STS.U16 [R0+UR76+0x3000], R51 ;  /* 0x0030003300007988 */ /* 0x0001e8000800044c */
[----:B------:R-:W2:Y:S04]  /*8840*/  LDL.LU R5, [R1+0x1d0] ;  /* 0x0001d00001057983 */ /* 0x000ea80000300800 */
[----:B------:R1:W-:Y:S04]  /*8850*/  STS.U16 [R0+UR76+0x13000], R50 ;  /* 0x0130003200007988 */ /* 0x0003e8000800044c */
[----:B0-----:R-:W2:Y:S04]  /*8860*/  LDL.LU R51, [R1+0x100] ;  /* 0x0001000001337983 */ /* 0x001ea80000300800 */
[----:B------:R0:W-:Y:S04]  /*8870*/  STS.U16 [R0+UR76+0x3400], R49 ;  /* 0x0034003100007988 */ /* 0x0001e8000800044c */
[----:B-1----:R-:W2:Y:S04]  /*8880*/  LDL.LU R50, [R1+0xfc] ;  /* 0x0000fc0001327983 */ /* 0x002ea80000300800 */
[----:B------:R1:W-:Y:S04]  /*8890*/  STS.U16 [R0+UR76+0x13400], R48 ;  /* 0x0134003000007988 */ /* 0x0003e8000800044c */
[----:B0-----:R-:W2:Y:S04]  /*88a0*/  LDL.LU R49, [R1+0xf0] ;  /* 0x0000f00001317983 */ /* 0x001ea80000300800 */
[----:B------:R0:W-:Y:S04]  /*88b0*/  STS.U16 [R0+UR76+0x13800], R2 ;  /* 0x0138000200007988 */ /* 0x0001e8000800044c */
[----:B-1----:R-:W2:Y:S04]  /*88c0*/  LDL.LU R48, [R1+0xec] ;  /* 0x0000ec0001307983 */ /* 0x002ea80000300800 */
[----:B----4-:R1:W-:Y:S04]  /*88d0*/  STS.U16 [R0+UR76+0x6800], R28 ;  /* 0x0068001c00007988 */ /* 0x0103e8000800044c */
[----:B0-----:R-:W4:Y:S04]  /*88e0*/  LDL.LU R2, [R1] ;  /* 0x0000000001027983 */ /* 0x001f280000300800 */
        /* <DEDUP_REMOVED lines=12> */
[----:B------:R0:W-:Y:S01]  /*89b0*/  STS.U16 [R0+UR76+0x7400], R34 ;  /* 0x0074002200007988 */ /* 0x0001e2000800044c */
[----:B-1----:R-:W-:-:S03]  /*89c0*/  LOP3.LUT R3, R0, 0x10, RZ, 0x3c, !PT ;  /* 0x0000001000037812 */ /* 0x002fc600078e3cff */
[----:B------:R1:W-:Y:S04]  /*89d0*/  STS.U16 [R0+UR76+0x7800], R35 ;  /* 0x0078002300007988 */ /* 0x0003e8000800044c */
[----:B------:R1:W-:Y:S04]  /*89e0*/  STS.U16 [R0+UR76+0x17800], R36 ;  /* 0x0178002400007988 */ /* 0x0003e8000800044c */
[----:B0-----:R-:W4:Y:S04]  /*89f0*/  LDL.LU R34, [R1+0x2558] ;  /* 0x0025580001227983 */ /* 0x001f280000300800 */
[----:B-1----:R-:W4:Y:S04]  /*8a00*/  LDL.LU R35, [R1+0x2554] ;  /* 0x0025540001237983 */ /* 0x002f280000300800 */
[----:B------:R-:W4:Y:S04]  /*8a10*/  LDL.LU R36, [R1+0x2550] ;  /* 0x0025500001247983 */ /* 0x000f280000300800 */
[----:B------:R0:W-:Y:S04]  /*8a20*/  STS.U16 [R0+UR76+0x7c00], R37 ;  /* 0x007c002500007988 */ /* 0x0001e8000800044c */
[----:B------:R1:W-:Y:S04]  /*8a30*/  STS.U16 [R0+UR76+0x17c00], R38 ;  /* 0x017c002600007988 */ /* 0x0003e8000800044c */
[----:B------:R3:W-:Y:S04]  /*8a40*/  STS.U16 [R3+UR76+0x480], R39 ;  /* 0x0004802703007988 */ /* 0x0007e8000800044c */
[----:B0-----:R-:W4:Y:S04]  /*8a50*/  LDL.LU R37, [R1+0x254c] ;  /* 0x00254c0001257983 */ /* 0x001f280000300800 */
[----:B-1----:R-:W4:Y:S04]  /*8a60*/  LDL.LU R38, [R1+0x2548] ;  /* 0x0025480001267983 */ /* 0x002f280000300800 */
[----:B---3--:R-:W3:Y:S04]  /*8a70*/  LDL.LU R39, [R1+0x2544] ;  /* 0x0025440001277983 */ /* 0x008ee80000300800 */
[----:B------:R0:W-:Y:S04]  /*8a80*/  STS.U16 [R3+UR76+0x10480], R40 ;  /* 0x0104802803007988 */ /* 0x0001e8000800044c */
[----:B------:R1:W-:Y:S04]  /*8a90*/  STS.U16 [R3+UR76+0x880], R41 ;  /* 0x0008802903007988 */ /* 0x0003e8000800044c */
[----:B------:R1:W-:Y:S04]  /*8aa0*/  STS.U16 [R3+UR76+0x10880], R42 ;  /* 0x0108802a03007988 */ /* 0x0003e8000800044c */
[----:B0-----:R-:W3:Y:S04]  /*8ab0*/  LDL.LU R40, [R1+0x2540] ;  /* 0x0025400001287983 */ /* 0x001ee80000300800 */
[----:B-1----:R-:W3:Y:S04]  /*8ac0*/  LDL.LU R41, [R1+0x253c] ;  /* 0x00253c0001297983 */ /* 0x002ee80000300800 */
[----:B------:R-:W3:Y:S04]  /*8ad0*/  LDL.LU R42, [R1+0x2538] ;  /* 0x00253800012a7983 */ /* 0x000ee80000300800 */
[----:B------:R0:W-:Y:S04]  /*8ae0*/  STS.U16 [R3+UR76+0xc80], R43 ;  /* 0x000c802b03007988 */ /* 0x0001e8000800044c */
[----:B------:R1:W-:Y:S04]  /*8af0*/  STS.U16 [R3+UR76+0x10c80], R44 ;  /* 0x010c802c03007988 */ /* 0x0003e8000800044c */
[----:B------:R1:W-:Y:S04]  /*8b00*/  STS.U16 [R3+UR76+0x1080], R45 ;  /* 0x0010802d03007988 */ /* 0x0003e8000800044c */
[----:B0-----:R-:W3:Y:S04]  /*8b10*/  LDL.LU R43, [R1+0x2534] ;  /* 0x00253400012b7983 */ /* 0x001ee80000300800 */
[----:B-1----:R-:W3:Y:S04]  /*8b20*/  LDL.LU R44, [R1+0x2530] ;  /* 0x00253000012c7983 */ /* 0x002ee80000300800 */
[----:B------:R-:W3:Y:S04]  /*8b30*/  LDL.LU R45, [R1+0x252c] ;  /* 0x00252c00012d7983 */ /* 0x000ee80000300800 */
[----:B------:R0:W-:Y:S04]  /*8b40*/  STS.U16 [R3+UR76+0x11080], R46 ;  /* 0x0110802e03007988 */ /* 0x0001e8000800044c */
[----:B0-----:R-:W3:Y:S04]  /*8b50*/  LDL.LU R46, [R1+0x2528] ;  /* 0x00252800012e7983 */ /* 0x001ee80000300800 */
[----:B--2---:R0:W-:Y:S04]  /*8b60*/  STS.U16 [R3+UR76+0x1480], R47 ;  /* 0x0014802f03007988 */ /* 0x0041e8000800044c */
[----:B0-----:R-:W3:Y:S04]  /*8b70*/  LDL.LU R47, [R1+0x2524] ;  /* 0x00252400012f7983 */ /* 0x001ee80000300800 */
[----:B------:R-:W-:Y:S04]  /*8b80*/  STS.U16 [R3+UR76+0x11480], R53 ;  /* 0x0114803503007988 */ /* 0x000fe8000800044c */
[----:B------:R-:W-:Y:S04]  /*8b90*/  STS.U16 [R3+UR76+0x1880], R52 ;  /* 0x0018803403007988 */ /* 0x000fe8000800044c */
[----:B------:R-:W-:Y:S04]  /*8ba0*/  STS.U16 [R3+UR76+0x11880], R5 ;  /* 0x0118800503007988 */ /* 0x000fe8000800044c */
[----:B------:R-:W-:Y:S04]  /*8bb0*/  STS.U16 [R3+UR76+0x1c80], R51 ;  /* 0x001c803303007988 */ /* 0x000fe8000800044c */
[----:B------:R-:W-:Y:S04]  /*8bc0*/  STS.U16 [R3+UR76+0x11c80], R50 ;  /* 0x011c803203007988 */ /* 0x000fe8000800044c */
[----:B------:R-:W-:Y:S04]  /*8bd0*/  STS.U16 [R3+UR76+0x2080], R49 ;  /* 0x0020803103007988 */ /* 0x000fe8000800044c */
[----:B------:R0:W-:Y:S04]  /*8be0*/  STS.U16 [R3+UR76+0x12080], R48 ;  /* 0x0120803003007988 */ /* 0x0001e8000800044c */
[----:B0-----:R-:W2:Y:S04]  /*8bf0*/  LDL.LU R48, [R1+0x16c] ;  /* 0x00016c0001307983 */ /* 0x001ea80000300800 */
[----:B------:R-:W2:Y:S04]  /*8c00*/  LDL.LU R53, [R1+0x15c] ;  /* 0x00015c0001357983 */ /* 0x000ea80000300800 */
[----:B------:R-:W2:Y:S04]  /*8c10*/  LDL.LU R52, [R1+0x158] ;  /* 0x0001580001347983 */ /* 0x000ea80000300800 */
[----:B------:R-:W2:Y:S04]  /*8c20*/  LDL.LU R51, [R1+0x154] ;  /* 0x0001540001337983 */ /* 0x000ea80000300800 */
[----:B----4-:R0:W-:Y:S04]  /*8c30*/  STS.U16 [R3+UR76+0x2480], R2 ;  /* 0x0024800203007988 */ /* 0x0101e8000800044c */
[----:B------:R-:W4:Y:S04]  /*8c40*/  LDL.LU R49, [R1+0x150] ;  /* 0x0001500001317983 */ /* 0x000f280000300800 */
[----:B0-----:R-:W2:Y:S04]  /*8c50*/  LDL.LU R2, [R1+0x14c] ;  /* 0x00014c0001027983 */ /* 0x001ea80000300800 */
[----:B---3--:R-:W-:Y:S04]  /*8c60*/  STL.64 [R1+0x23a8], R46 ;  /* 0x0023a82e01007387 */ /* 0x008fe80000100a00 */
[----:B------:R-:W-:Y:S04]  /*8c70*/  STL.64 [R1+0x23c8], R46 ;  /* 0x0023c82e01007387 */ /* 0x000fe80000100a00 */
[----:B------:R-:W-:Y:S04]  /*8c80*/  STL.64 [R1+0x23e8], R46 ;  /* 0x0023e82e01007387 */ /* 0x000fe80000100a00 */
[----:B------:R-:W-:Y:S04]  /*8c90*/  STL.64 [R1+0x2408], R46 ;  /* 0x0024082e01007387 */ /* 0x000fe80000100a00 */
[----:B------:R-:W-:Y:S04]  /*8ca0*/  STL [R1+0x2428], R46 ;  /* 0x0024282e01007387 */ /* 0x000fe80000100800 */
[----:B------:R-:W-:Y:S04]  /*8cb0*/  STL.64 [R1+0x2438], R46 ;  /* 0x0024382e01007387 */ /* 0x000fe80000100a00 */
[----:B------:R-:W-:Y:S04]  /*8cc0*/  STL.64 [R1+0x2460], R46 ;  /* 0x0024602e01007387 */ /* 0x000fe80000100a00 */
[----:B------:R-:W-:Y:S04]  /*8cd0*/  STL.64 [R1+0x2480], R46 ;  /* 0x0024802e01007387 */ /* 0x000fe80000100a00 */
[----:B------:R-:W-:Y:S04]  /*8ce0*/  STS.U16 [R3+UR76+0x12480], R47 ;  /* 0x0124802f03007988 */ /* 0x000fe8000800044c */
[----:B------:R-:W-:Y:S04]  /*8cf0*/  STL.64 [R1+0x24a0], R46 ;  /* 0x0024a02e01007387 */ /* 0x000fe80000100a00 */
[----:B------:R-:W-:Y:S04]  /*8d00*/  STS.U16 [R3+UR76+0x2880], R46 ;  /* 0x0028802e03007988 */ /* 0x000fe8000800044c */
[----:B------:R0:W-:Y:S04]  /*8d10*/  STL.64 [R1+0x24c0], R46 ;  /* 0x0024c02e01007387 */ /* 0x0001e80000100a00 */
[----:B------:R-:W-:Y:S04]  /*8d20*/  STS.U16 [R3+UR76+0x12880], R45 ;  /* 0x0128802d03007988 */ /* 0x000fe8000800044c */
[----:B------:R1:W-:Y:S04]  /*8d30*/  STS.U16 [R3+UR76+0x2c80], R44 ;  /* 0x002c802c03007988 */ /* 0x0003e8000800044c */
[----:B0-----:R-:W3:Y:S04]  /*8d40*/  LDL.LU R46, [R1+0x164] ;  /* 0x00016400012e7983 */ /* 0x001ee80000300800 */
[----:B------:R-:W2:Y:S04]  /*8d50*/  LDL.LU R47, [R1+0x160] ;  /* 0x00016000012f7983 */ /* 0x000ea80000300800 */
[----:B------:R-:W2:Y:S04]  /*8d60*/  LDL.LU R50, [R1+0x4] ;  /* 0x0000040001327983 */ /* 0x000ea80000300800 */
[----:B-1----:R-:W2:Y:S04]  /*8d70*/  LDL.LU R3, [R1+0x170] ;  /* 0x0001700001037983 */ /* 0x002ea80000300800 */
[----:B------:R-:W-:Y:S04]  /*8d80*/  STL.64 [R1+0x2390], R44 ;  /* 0x0023902c01007387 */ /* 0x000fe80000100a00 */
[----:B------:R-:W-:Y:S04]  /*8d90*/  STL.64 [R1+0x23b8], R44 ;  /* 0x0023b82c01007387 */ /* 0x000fe80000100a00 */
[----:B------:R-:W-:Y:S04]  /*8da0*/  STL.64 [R1+0x23d8], R44 ;  /* 0x0023d82c01007387 */ /* 0x000fe80000100a00 */
[----:B------:R-:W-:Y:S04]  /*8db0*/  STL.64 [R1+0x23f8], R44 ;  /* 0x0023f82c01007387 */ /* 0x000fe80000100a00 */
[----:B------:R-:W-:Y:S04]  /*8dc0*/  STL.64 [R1+0x2418], R44 ;  /* 0x0024182c01007387 */ /* 0x000fe80000100a00 */
[----:B------:R0:W-:Y:S02]  /*8dd0*/  STL.64 [R1+0x2448], R44 ;  /* 0x0024482c01007387 */ /* 0x0001e40000100a00 */
[----:B0-----:R-:W-:-:S02]  /*8de0*/  LOP3.LUT R44, R0, 0x10, RZ, 0x3c, !PT ;  /* 0x00000010002c7812 */ /* 0x001fc400078e3cff */
[----:B------:R-:W2:Y:S04]  /*8df0*/  LDL.LU R45, [R1+0x168] ;  /* 0x00016800012d7983 */ /* 0x000ea80000300800 */
[----:B------:R-:W-:Y:S04]  /*8e00*/  STL.64 [R1+0x2368], R42 ;  /* 0x0023682a01007387 */ /* 0x000fe80000100a00 */
[----:B------:R-:W-:Y:S04]  /*8e10*/  STL.64 [R1+0x2388], R42 ;  /* 0x0023882a01007387 */ /* 0x000fe80000100a00 */
[----:B------:R-:W-:Y:S04]  /*8e20*/  STS.U16 [R44+UR76+0x12c80], R43 ;  /* 0x012c802b2c007988 */ /* 0x000fe8000800044c */
[----:B------:R-:W-:Y:S04]  /*8e30*/  STL.64 [R1+0x23a0], R42 ;  /* 0x0023a02a01007387 */ /* 0x000fe80000100a00 */
[----:B------:R-:W-:Y:S04]  /*8e40*/  STS.U16 [R44+UR76+0x3080], R42 ;  /* 0x0030802a2c007988 */ /* 0x000fe8000800044c */
[----:B------:R0:W-:Y:S04]  /*8e50*/  STL [R1+0x24f8], R42 ;  /* 0x0024f82a01007387 */ /* 0x0001e80000100800 */
[----:B0-----:R-:W2:Y:S04]  /*8e60*/  LDL.LU R42, [R1+0x8] ;  /* 0x00000800012a7983 */ /* 0x001ea80000300800 */
        /* <DEDUP_REMOVED lines=47> */
[----:B------:R-:W-:Y:S04]  /*9160*/  STS.U16 [R44+UR76+0x13080], R41 ;  /* 0x013080292c007988 */ /* 0x000fe8000800044c */
[----:B------:R-:W-:Y:S04]  /*9170*/  STL.64 [R1+0x2340], R30 ;  /* 0x0023401e01007387 */ /* 0x000fe80000100a00 */
[----:B------:R-:W-:Y:S04]  /*9180*/  STS.U16 [R44+UR76+0x3480], R40 ;  /* 0x003480282c007988 */ /* 0x000fe8000800044c */
[----:B------:R-:W-:Y:S04]  /*9190*/  STL [R1+0x2520], R30 ;  /* 0x0025201e01007387 */ /* 0x000fe80000100800 */
[----:B------:R-:W-:Y:S04]  /*91a0*/  STS.U16 [R44+UR76+0x13480], R39 ;  /* 0x013480272c007988 */ /* 0x000fe8000800044c */
[----:B------:R-:W-:Y:S04]  /*91b0*/  STL [R1+0x251c], R31 ;  /* 0x00251c1f01007387 */ /* 0x000fe80000100800 */
[----:B------:R-:W-:Y:S04]  /*91c0*/  STS.U16 [R44+UR76+0x3880], R38 ;  /* 0x003880262c007988 */ /* 0x000fe8000800044c */
[----:B------:R-:W-:Y:S04]  /*91d0*/  STL.64 [R1+0x2290], R28 ;  /* 0x0022901c01007387 */ /* 0x000fe80000100a00 */
        /* <DEDUP_REMOVED lines=67> */
[----:B--2---:R-:W-:Y:S04]  /*9610*/  STS.U16 [R44+UR76+0x7c80], R42 ;  /* 0x007c802a2c007988 */ /* 0x004fe8000800044c */
[----:B------:R-:W-:Y:S04]  /*9620*/  STL.64 [R1+0x2200], R8 ;  /* 0x0022000801007387 */ /* 0x000fe80000100a00 */
[----:B------:R0:W-:Y:S04]  /*9630*/  STS.U16 [R44+UR76+0x17c80], R50 ;  /* 0x017c80322c007988 */ /* 0x0001e8000800044c */
[----:B------:R1:W-:Y:S04]  /*9640*/  STS.U16 [R44+UR76+0x80], R3 ;  /* 0x000080032c007988 */ /* 0x0003e8000800044c */
[----:B0-----:R-:W2:Y:S04]  /*9650*/  LDL.LU R50, [R1+0x148] ;  /* 0x0001480001327983 */ /* 0x001ea80000300800 */
[----:B-1----:R-:W2:Y:S01]  /*9660*/  LDL.LU R3, [R1+0x114] ;  /* 0x0001140001037983 */ /* 0x002ea20000300800 */
[----:B------:R-:W-:-:S03]  /*9670*/  LOP3.LUT R5, R0, 0x20, RZ, 0x3c, !PT ;  /* 0x0000002000057812 */ /* 0x000fc600078e3cff */
[----:B------:R0:W-:Y:S04]  /*9680*/  STS.U16 [R44+UR76+0x10080], R48 ;  /* 0x010080302c007988 */ /* 0x0001e8000800044c */
[----:B------:R-:W-:Y:S04]  /*9690*/  STL [R1+0x1bec], R5 ;  /* 0x001bec0501007387 */ /* 0x000fe80000100800 */
[----:B0-----:R-:W2:Y:S04]  /*96a0*/  LDL.LU R48, [R1+0x110] ;  /* 0x0001100001307983 */ /* 0x001ea80000300800 */
[----:B------:R-:W2:Y:S04]  /*96b0*/  LDL.LU R4, [R1+0x10c] ;  /* 0x00010c0001047983 */ /* 0x000ea80000300800 */
        /* <DEDUP_REMOVED lines=8> */
[----:B------:R-:W-:Y:S04]  /*9740*/  STS.U16 [R5+UR76+0x100], R45 ;  /* 0x0001002d05007988 */ /* 0x000fe8000800044c */
[----:B------:R-:W2:Y:S04]  /*9750*/  LDL.LU R36, [R1+0xd8] ;  /* 0x0000d80001247983 */ /* 0x000ea80000300800 */
[----:B---3--:R-:W-:Y:S04]  /*9760*/  STS.U16 [R5+UR76+0x10100], R46 ;  /* 0x0101002e05007988 */ /* 0x008fe8000800044c */
[----:B------:R-:W3:Y:S04]  /*9770*/  LDL.LU R39, [R1+0xd4] ;  /* 0x0000d40001277983 */ /* 0x000ee80000300800 */
[----:B------:R-:W-:Y:S04]  /*9780*/  STS.U16 [R5+UR76+0x500], R47 ;  /* 0x0005002f05007988 */ /* 0x000fe8000800044c */
[----:B------:R-:W3:Y:S04]  /*9790*/  LDL.LU R38, [R1+0xd0] ;  /* 0x0000d00001267983 */ /* 0x000ee80000300800 */
[----:B------:R-:W-:Y:S04]  /*97a0*/  STS.U16 [R5+UR76+0x10500], R53 ;  /* 0x0105003505007988 */ /* 0x000fe8000800044c */
[----:B------:R-:W3:Y:S04]  /*97b0*/  LDL.LU R40, [R1+0xcc] ;  /* 0x0000cc0001287983 */ /* 0x000ee80000300800 */
[----:B------:R-:W-:Y:S04]  /*97c0*/  STS.U16 [R5+UR76+0x900], R52 ;  /* 0x0009003405007988 */ /* 0x000fe8000800044c */
[----:B------:R-:W3:Y:S04]  /*97d0*/  LDL.LU R41, [R1+0xc8] ;  /* 0x0000c80001297983 */ /* 0x000ee80000300800 */
[----:B------:R-:W-:Y:S04]  /*97e0*/  STS.U16 [R5+UR76+0x10900], R51 ;  /* 0x0109003305007988 */ /* 0x000fe8000800044c */
[----:B------:R-:W3:Y:S04]  /*97f0*/  LDL.LU R43, [R1+0x94] ;  /* 0x00009400012b7983 */ /* 0x000ee80000300800 */
[----:B----4-:R0:W-:Y:S04]  /*9800*/  STS.U16 [R5+UR76+0xd00], R49 ;  /* 0x000d003105007988 */ /* 0x0101e8000800044c */
[----:B------:R-:W4:Y:S04]  /*9810*/  LDL.LU R42, [R1+0x90] ;  /* 0x00009000012a7983 */ /* 0x000f280000300800 */
[----:B------:R1:W-:Y:S04]  /*9820*/  STS.U16 [R5+UR76+0x10d00], R2 ;  /* 0x010d000205007988 */ /* 0x0003e8000800044c */
[----:B0-----:R-:W4:Y:S04]  /*9830*/  LDL.LU R49, [R1+0x8c] ;  /* 0x00008c0001317983 */ /* 0x001f280000300800 */
[----:B-1----:R-:W4:Y:S04]  /*9840*/  LDL.LU R2, [R1+0x88] ;  /* 0x0000880001027983 */ /* 0x002f280000300800 */
[----:B------:R-:W4:Y:S04]  /*9850*/  LDL.LU R44, [R1+0x84] ;  /* 0x00008400012c7983 */ /* 0x000f280000300800 */
[----:B--2---:R-:W-:Y:S04]  /*9860*/  STS.U16 [R5+UR76+0x1100], R50 ;  /* 0x0011003205007988 */ /* 0x004fe8000800044c */
[----:B------:R0:W-:Y:S04]  /*9870*/  STS.U16 [R5+UR76+0x11100], R3 ;  /* 0x0111000305007988 */ /* 0x0001e8000800044c */
[----:B0-----:R-:W2:Y:S04]  /*9880*/  LDL.LU R3, [R1+0x80] ;  /* 0x0000800001037983 */ /* 0x001ea80000300800 */
[----:B------:R0:W-:Y:S04]  /*9890*/  STS.U16 [R5+UR76+0x1500], R48 ;  /* 0x0015003005007988 */ /* 0x0001e8000800044c */
[----:B------:R-:W-:Y:S04]  /*98a0*/  STS.U16 [R5+UR76+0x11500], R4 ;  /* 0x0115000405007988 */ /* 0x000fe8000800044c */
[----:B------:R-:W-:Y:S04]  /*98b0*/  STS.U16 [R5+UR76+0x1900], R6 ;  /* 0x0019000605007988 */ /* 0x000fe8000800044c */
[----:B------:R-:W-:Y:S04]  /*98c0*/  STS.U16 [R5+UR76+0x11900], R31 ;  /* 0x0119001f05007988 */ /* 0x000fe8000800044c */
[----:B------:R-:W-:Y:S04]  /*98d0*/  STS.U16 [R5+UR76+0x1d00], R30 ;  /* 0x001d001e05007988 */ /* 0x000fe8000800044c */
[----:B------:R-:W-:Y:S04]  /*98e0*/  STS.U16 [R5+UR76+0x11d00], R33 ;  /* 0x011d002105007988 */ /* 0x000fe8000800044c */
[----:B------:R-:W2:Y:S04]  /*98f0*/  LDL.LU R45, [R1+0x7c] ;  /* 0x00007c00012d7983 */ /* 0x000ea80000300800 */
        /* <DEDUP_REMOVED lines=10> */
[----:B---3--:R-:W-:Y:S04]  /*99a0*/  STS.U16 [R5+UR76+0x12900], R39 ;  /* 0x0129002705007988 */ /* 0x008fe8000800044c */
[----:B------:R-:W3:Y:S04]  /*99b0*/  LDL.LU R50, [R1+0x64] ;  /* 0x0000640001327983 */ /* 0x000ee80000300800 */
[----:B------:R-:W-:Y:S04]  /*99c0*/  STS.U16 [R5+UR76+0x2d00], R38 ;  /* 0x002d002605007988 */ /* 0x000fe8000800044c */
[----:B------:R-:W-:Y:S04]  /*99d0*/  STS.U16 [R5+UR76+0x12d00], R40 ;  /* 0x012d002805007988 */ /* 0x000fe8000800044c */
[----:B0-----:R-:W3:Y:S04]  /*99e0*/  LDL.LU R48, [R1+0x60] ;  /* 0x0000600001307983 */ /* 0x001ee80000300800 */
[----:B------:R-:W-:Y:S04]  /*99f0*/  STS.U16 [R5+UR76+0x3100], R41 ;  /* 0x0031002905007988 */ /* 0x000fe8000800044c */
[----:B------:R-:W-:Y:S04]  /*9a00*/  STS.U16 [R5+UR76+0x13100], R43 ;  /* 0x0131002b05007988 */ /* 0x000fe8000800044c */
[----:B----4-:R-:W-:Y:S04]  /*9a10*/  STS.U16 [R5+UR76+0x3500], R42 ;  /* 0x0035002a05007988 */ /* 0x010fe8000800044c */
[----:B------:R0:W-:Y:S04]  /*9a20*/  STS.U16 [R5+UR76+0x13500], R49 ;  /* 0x0135003105007988 */ /* 0x0001e8000800044c */
[----:B------:R1:W-:Y:S04]  /*9a30*/  STS.U16 [R5+UR76+0x3900], R2 ;  /* 0x0039000205007988 */ /* 0x0003e8000800044c */
[----:B0-----:R-:W4:Y:S04]  /*9a40*/  LDL.LU R49, [R1+0x5c] ;  /* 0x00005c0001317983 */ /* 0x001f280000300800 */
[----:B------:R-:W-:Y:S04]  /*9a50*/  STS.U16 [R5+UR76+0x13900], R44 ;  /* 0x0139002c05007988 */ /* 0x000fe8000800044c */
[----:B-1----:R-:W4:Y:S04]  /*9a60*/  LDL.LU R2, [R1+0x58] ;  /* 0x0000580001027983 */ /* 0x002f280000300800 */
[----:B--2---:R0:W-:Y:S04]  /*9a70*/  STS.U16 [R5+UR76+0x3d00], R3 ;  /* 0x003d000305007988 */ /* 0x0041e8000800044c */
        /* <DEDUP_REMOVED lines=16> */
[----:B------:R0:W-:Y:S04]  /*9b80*/  STS.U16 [R5+UR76+0x14500], R52 ;  /* 0x0145003405007988 */ /* 0x0001e8000800044c */
[----:B------:R-:W2:Y:S04]  /*9b90*/  LDL.LU R43, [R1+0x24] ;  /* 0x00002400012b7983 */ /* 0x000ea80000300800 */
[----:B------:R-:W-:Y:S04]  /*9ba0*/  STS.U16 [R5+UR76+0x4900], R51 ;  /* 0x0049003305007988 */ /* 0x000fe8000800044c */
[----:B0-----:R-:W2:Y:S04]  /*9bb0*/  LDL.LU R52, [R1+0x20] ;  /* 0x0000200001347983 */ /* 0x001ea80000300800 */
[----:B---3--:R0:W-:Y:S04]  /*9bc0*/  STS.U16 [R5+UR76+0x14900], R50 ;  /* 0x0149003205007988 */ /* 0x0081e8000800044c */
[----:B------:R-:W3:Y:S04]  /*9bd0*/  LDL.LU R53, [R1+0x1c] ;  /* 0x00001c0001357983 */ /* 0x000ee80000300800 */
[----:B------:R1:W-:Y:S04]  /*9be0*/  STS.U16 [R5+UR76+0x4d00], R48 ;  /* 0x004d003005007988 */ /* 0x0003e8000800044c */
[----:B0-----:R-:W3:Y:S04]  /*9bf0*/  LDL.LU R50, [R1+0x18] ;  /* 0x0000180001327983 */ /* 0x001ee80000300800 */
[----:B------:R-:W3:Y:S04]  /*9c00*/  LDL.LU R51, [R1+0x14] ;  /* 0x0000140001337983 */ /* 0x000ee80000300800 */
[----:B-1----:R-:W3:Y:S04]  /*9c10*/  LDL.LU R48, [R1+0x10] ;  /* 0x0000100001307983 */ /* 0x002ee80000300800 */
[----:B------:R-:W3:Y:S04]  /*9c20*/  LDL.LU R4, [R1+0xc] ;  /* 0x00000c0001047983 */ /* 0x000ee80000300800 */
[----:B----4-:R0:W-:Y:S04]  /*9c30*/  STS.U16 [R5+UR76+0x14d00], R49 ;  /* 0x014d003105007988 */ /* 0x0101e8000800044c */
[----:B------:R1:W-:Y:S04]  /*9c40*/  STS.U16 [R5+UR76+0x5100], R2 ;  /* 0x0051000205007988 */ /* 0x0003e8000800044c */
[----:B0-----:R-:W4:Y:S04]  /*9c50*/  LDL.LU R49, [R1+0x180] ;  /* 0x0001800001317983 */ /* 0x001f280000300800 */
[----:B-1----:R-:W3:Y:S04]  /*9c60*/  LDL.LU R2, [R1+0x17c] ;  /* 0x00017c0001027983 */ /* 0x002ee80000300800 */
[----:B--2---:R0:W-:Y:S04]  /*9c70*/  STS.U16 [R5+UR76+0x15100], R3 ;  /* 0x0151000305007988 */ /* 0x0041e8000800044c */
[----:B0-----:R-:W2:Y:S04]  /*9c80*/  LDL.LU R3, [R1+0x178] ;  /* 0x0001780001037983 */ /* 0x001ea80000300800 */
[----:B------:R-:W2:Y:S04]  /*9c90*/  LDL.LU R6, [R1+0x174] ;  /* 0x0001740001067983 */ /* 0x000ea80000300800 */
[----:B------:R-:W2:Y:S04]  /*9ca0*/  LDL.LU R40, [R1+0x1cc] ;  /* 0x0001cc0001287983 */ /* 0x000ea80000300800 */
[----:B------:R-:W2:Y:S04]  /*9cb0*/  LDL.LU R41, [R1+0x1c8] ;  /* 0x0001c80001297983 */ /* 0x000ea80000300800 */
[----:B------:R-:W2:Y:S04]  /*9cc0*/  LDL.LU R44, [R1+0x194] ;  /* 0x00019400012c7983 */ /* 0x000ea80000300800 */
[----:B------:R-:W2:Y:S04]  /*9cd0*/  LDL.LU R45, [R1+0x190] ;  /* 0x00019000012d7983 */ /* 0x000ea80000300800 */
[----:B------:R0:W-:Y:S04]  /*9ce0*/  STS.U16 [R5+UR76+0x5500], R30 ;  /* 0x0055001e05007988 */ /* 0x0001e8000800044c */
[----:B------:R-:W2:Y:S04]  /*9cf0*/  LDL.LU R46, [R1+0x18c] ;  /* 0x00018c00012e7983 */ /* 0x000ea80000300800 */
[----:B------:R1:W-:Y:S04]  /*9d00*/  STS.U16 [R5+UR76+0x15500], R31 ;  /* 0x0155001f05007988 */ /* 0x0003e8000800044c */
[----:B------:R-:W2:Y:S04]  /*9d10*/  LDL.LU R47, [R1+0x188] ;  /* 0x00018800012f7983 */ /* 0x000ea80000300800 */
[----:B------:R1:W-:Y:S04]  /*9d20*/  STS.U16 [R5+UR76+0x5900], R32 ;  /* 0x0059002005007988 */ /* 0x0003e8000800044c */
[----:B0-----:R-:W2:Y:S04]  /*9d30*/  LDL.LU R30, [R1+0x2520] ;  /* 0x00252000011e7983 */ /* 0x001ea80000300800 */
[----:B------:R0:W-:Y:S04]  /*9d40*/  STS.U16 [R5+UR76+0x15900], R33 ;  /* 0x0159002105007988 */ /* 0x0001e8000800044c */
        /* <DEDUP_REMOVED lines=19> */
[----:B---3--:R1:W-:Y:S04]  /*9e80*/  STS.U16 [R5+UR76+0x16d00], R53 ;  /* 0x016d003505007988 */ /* 0x0083e8000800044c */
[----:B------:R-:W3:Y:S04]  /*9e90*/  LDL.LU R43, [R1+0x24f4] ;  /* 0x0024f400012b7983 */ /* 0x000ee80000300800 */
[----:B------:R1:W-:Y:S04]  /*9ea0*/  STS.U16 [R5+UR76+0x7100], R50 ;  /* 0x0071003205007988 */ /* 0x0003e8000800044c */
[----:B0-----:R-:W3:Y:S04]  /*9eb0*/  LDL.LU R52, [R1+0x24f0] ;  /* 0x0024f00001347983 */ /* 0x001ee80000300800 */
[----:B------:R0:W-:Y:S04]  /*9ec0*/  STS.U16 [R5+UR76+0x17100], R51 ;  /* 0x0171003305007988 */ /* 0x0001e8000800044c */
[----:B-1----:R-:W3:Y:S04]  /*9ed0*/  LDL.LU R53, [R1+0x24ec] ;  /* 0x0024ec0001357983 */ /* 0x002ee80000300800 */
[----:B------:R1:W-:Y:S04]  /*9ee0*/  STS.U16 [R5+UR76+0x7500], R48 ;  /* 0x0075003005007988 */ /* 0x0003e8000800044c */
[----:B------:R-:W3:Y:S04]  /*9ef0*/  LDL.LU R50, [R1+0x24e8] ;  /* 0x0024e80001327983 */ /* 0x000ee80000300800 */
[----:B------:R4:W-:Y:S04]  /*9f00*/  STS.U16 [R5+UR76+0x17500], R4 ;  /* 0x0175000405007988 */ /* 0x0009e8000800044c */
[----:B0-----:R-:W3:Y:S04]  /*9f10*/  LDL.LU R51, [R1+0x24e4] ;  /* 0x0024e40001337983 */ /* 0x001ee80000300800 */
[----:B-1----:R-:W3:Y:S01]  /*9f20*/  LDL.LU R48, [R1+0x24e0] ;  /* 0x0024e00001307983 */ /* 0x002ee20000300800 */
[----:B----4-:R-:W-:-:S03]  /*9f30*/  LOP3.LUT R4, R0, 0x30, RZ, 0x3c, !PT ;  /* 0x0000003000047812 */ /* 0x010fc600078e3cff */
[----:B------:R-:W-:Y:S04]  /*9f40*/  STL [R1+0x21a0], R0 ;  /* 0x0021a00001007387 */ /* 0x000fe80000100800 */
[----:B------:R0:W-:Y:S04]  /*9f50*/  STS.U16 [R5+UR76+0x7900], R49 ;  /* 0x0079003105007988 */ /* 0x0001e8000800044c */
[----:B------:R1:W-:Y:S04]  /*9f60*/  STS.U16 [R5+UR76+0x17900], R2 ;  /* 0x0179000205007988 */ /* 0x0003e8000800044c */
[----:B0-----:R-:W4:Y:S04]  /*9f70*/  LDL.LU R49, [R1+0x24dc] ;  /* 0x0024dc0001317983 */ /* 0x001f280000300800 */
[----:B-1----:R-:W4:Y:S04]  /*9f80*/  LDL.LU R2, [R1+0x24d8] ;  /* 0x0024d80001027983 */ /* 0x002f280000300800 */
[----:B------:R-:W-:Y:S04]  /*9f90*/  STL [R1+0x1be8], R4 ;  /* 0x001be80401007387 */ /* 0x000fe80000100800 */
[----:B--2---:R0:W-:Y:S04]  /*9fa0*/  STS.U16 [R5+UR76+0x7d00], R3 ;  /* 0x007d000305007988 */ /* 0x0041e8000800044c */
[----:B0-----:R-:W2:Y:S04]  /*9fb0*/  LDL.LU R3, [R1+0x24d4] ;  /* 0x0024d40001037983 */ /* 0x001ea80000300800 */
[----:B------:R0:W-:Y:S04]  /*9fc0*/  STS.U16 [R5+UR76+0x17d00], R6 ;  /* 0x017d000605007988 */ /* 0x0001e8000800044c */
[----:B------:R-:W-:Y:S04]  /*9fd0*/  STS.U16 [R4+UR76+0x180], R40 ;  /* 0x0001802804007988 */ /* 0x000fe8000800044c */
[----:B------:R-:W-:Y:S01]  /*9fe0*/  STS.U16 [R4+UR76+0x10180], R41 ;  /* 0x0101802904007988 */ /* 0x000fe2000800044c */
[----:B------:R-:W-:Y:S01]  /*9ff0*/  PRMT R7, RZ, 0x7610, R7 ;  /* 0x00007610ff077816 */ /* 0x000fe20000000007 */
[----:B0-----:R-:W0:Y:S02]  /*a000*/  LDC R5, c[0x0][0x3a0] ;  /* 0x0000e800ff057b82 */ /* 0x001e240000000800 */
[----:B------:R-:W-:Y:S04]  /*a010*/  STS.U16 [R4+UR76+0x580], R44 ;  /* 0x0005802c04007988 */ /* 0x000fe8000800044c */
[----:B------:R-:W-:Y:S04]  /*a020*/  STS.U16 [R4+UR76+0x10580], R45 ;  /* 0x0105802d04007988 */ /* 0x000fe8000800044c */
[----:B------:R-:W-:Y:S04]  /*a030*/  STS.U16 [R4+UR76+0x980], R46 ;  /* 0x0009802e04007988 */ /* 0x000fe8000800044c */
[----:B------:R4:W-:Y:S01]  /*a040*/  STS.U16 [R4+UR76+0x10980], R47 ;  /* 0x0109802f04007988 */ /* 0x0009e2000800044c */
[----:B------:R-:W-:-:S02]  /*a050*/  PRMT R42, RZ, 0x7610, R42 ;  /* 0x00007610ff2a7816 */ /* 0x000fc4000000002a */
[----:B---3--:R-:W-:Y:S01]  /*a060*/  PRMT R43, RZ, 0x7610, R43 ;  /* 0x00007610ff2b7816 */ /* 0x008fe2000000002b */
[----:B----4-:R-:W-:-:S04]  /*a070*/  IMAD R47, R2, 0x1b, RZ ;  /* 0x0000001b022f7824 */ /* 0x010fc800078e02ff */
[----:B------:R-:W-:-:S05]  /*a080*/  IMAD.WIDE R46, R47, 0x2, R50 ;  /* 0x000000022f2e7825 */ /* 0x000fca00078e0232 */
[----:B------:R-:W3:Y:S04]  /*a090*/  @!P4 LDG.E.U16 R43, desc[UR6][R46.64] ;  /* 0x000000062e2bc981 */ /* 0x000ee8000c1e1500 */
[----:B--2---:R1:W-:Y:S02]  /*a0a0*/  STS.U16 [R4+UR76+0xd80], R3 ;  /* 0x000d800304007988 */ /* 0x0043e4000800044c */
[----:B-1----:R-:W-:Y:S02]  /*a0b0*/  IMAD R4, R2, 0x1c, RZ ;  /* 0x0000001c02047824 */ /* 0x002fe400078e02ff */
[----:B------:R-:W2:Y:S02]  /*a0c0*/  LDL.LU R3, [R1+0x24d0] ;  /* 0x0024d00001037983 */ /* 0x000ea40000300800 */
[----:B------:R-:W-:-:S04]  /*a0d0*/  IMAD.WIDE R40, R4, 0x2, R50 ;  /* 0x0000000204287825 */ /* 0x000fc800078e0232 */
[----:B------:R-:W-:Y:S01]  /*a0e0*/  IMAD.WIDE R44, R4, 0x2, R48 ;  /* 0x00000002042c7825 */ /* 0x000fe200078e0230 */
[----:B------:R1:W4:Y:S04]  /*a0f0*/  @!P0 LDG.E.U16 R7, desc[UR6][R40.64] ;  /* 0x0000000628078981 */ /* 0x000328000c1e1500 */
[----:B------:R1:W2:Y:S01]  /*a100*/  @!P0 LDG.E.U16 R42, desc[UR6][R44.64] ;  /* 0x000000062c2a8981 */ /* 0x0002a2000c1e1500 */
[C---:B0-----:R-:W-:Y:S02]  /*a110*/  VIADD R4, R5.reuse, 0xffffffdb ;  /* 0xffffffdb05047836 */ /* 0x041fe40000000000 */
[----:B------:R-:W-:Y:S01]  /*a120*/  VIADD R6, R5, 0xffffffdc ;  /* 0xffffffdc05067836 */ /* 0x000fe20000000000 */
[----:B------:R-:W-:Y:S02]  /*a130*/  STL.64 [R1+0xe88], R46 ;  /* 0x000e882e01007387 */ /* 0x000fe40000100a00 */
[----:B------:R-:W-:Y:S01]  /*a140*/  ISETP.GE.U32.AND P0, PT, R4, 0x7ffffedc, PT ;  /* 0x7ffffedc0400780c */ /* 0x000fe20003f06070 */
[----:B------:R-:W-:Y:S01]  /*a150*/  IMAD R4, R2, 0x1d, RZ ;  /* 0x0000001d02047824 */ /* 0x000fe200078e02ff */
[----:B------:R-:W-:Y:S04]  /*a160*/  STL.64 [R1+0xe80], R44 ;  /* 0x000e802c01007387 */ /* 0x000fe80000100a00 */
[----:B------:R1:W-:Y:S01]  /*a170*/  STL.64 [R1+0xe78], R40 ;  /* 0x000e782801007387 */ /* 0x0003e20000100a00 */
[----:B------:R-:W-:Y:S01]  /*a180*/  ISETP.GE.U32.AND P4, PT, R6, 0x7ffffedd, PT ;  /* 0x7ffffedd0600780c */ /* 0x000fe20003f86070 */
[----:B------:R-:W-:Y:S01]  /*a190*/  IMAD R6, R2, 0x1e, RZ ;  /* 0x0000001e02067824 */ /* 0x000fe200078e02ff */
[----:B------:R-:W-:Y:S01]  /*a1a0*/  PRMT R38, RZ, 0x7610, R38 ;  /* 0x00007610ff267816 */ /* 0x000fe20000000026 */
[----:B-1----:R-:W-:Y:S01]  /*a1b0*/  IMAD.WIDE R40, R4, 0x2, R48 ;  /* 0x0000000204287825 */ /* 0x002fe200078e0230 */
[----:B------:R-:W-:-:S02]  /*a1c0*/  PRMT R53, RZ, 0x7610, R53 ;  /* 0x00007610ff357816 */ /* 0x000fc40000000035 */
[----:B------:R-:W-:Y:S01]  /*a1d0*/  PRMT R39, RZ, 0x7610, R39 ;  /* 0x00007610ff277816 */ /* 0x000fe20000000027 */
[----:B------:R-:W-:Y:S01]  /*a1e0*/  IMAD.WIDE R46, R4, 0x2, R50 ;  /* 0x00000002042e7825 */ /* 0x000fe200078e0232 */
[----:B------:R-:W-:Y:S02]  /*a1f0*/  PRMT R52, RZ, 0x7610, R52 ;  /* 0x00007610ff347816 */ /* 0x000fe40000000034 */
[----:B------:R-:W3:Y:S01]  /*a200*/  @!P1 LDG.E.U16 R53, desc[UR6][R40.64] ;  /* 0x0000000628359981 */ /* 0x000ee2000c1e1500 */
[----:B------:R-:W-:-:S03]  /*a210*/  IMAD.WIDE R44, R6, 0x2, R48 ;  /* 0x00000002062c7825 */ /* 0x000fc600078e0230 */
[----:B------:R-:W3:Y:S04]  /*a220*/  @!P1 LDG.E.U16 R52, desc[UR6][R46.64] ;  /* 0x000000062e349981 */ /* 0x000ee8000c1e1500 */
[----:B------:R0:W3:Y:S04]  /*a230*/  @!P3 LDG.E.U16 R39, desc[UR6][R44.64] ;  /* 0x000000062c27b981 */ /* 0x0000e8000c1e1500 */
[----:B----4-:R-:W-:Y:S04]  /*a240*/  STL [R1+0x1104], R7 ;  /* 0x0011040701007387 */ /* 0x010fe80000100800 */
[----:B------:R1:W-:Y:S04]  /*a250*/  STL.64 [R1+0xe70], R40 ;  /* 0x000e702801007387 */ /* 0x0003e80000100a00 */
[----:B--2---:R-:W-:Y:S04]  /*a260*/  STL [R1+0x1108], R42 ;  /* 0x0011082a01007387 */ /* 0x004fe80000100800 */
[----:B---3--:R2:W-:Y:S04]  /*a270*/  STL [R1+0x38], R43 ;  /* 0x0000382b01007387 */ /* 0x0085e80000100800 */
[----:B------:R3:W-:Y:S04]  /*a280*/  STL.64 [R1+0xe68], R46 ;  /* 0x000e682e01007387 */ /* 0x0007e80000100a00 */
[----:B-1----:R-:W4:Y:S01]  /*a290*/  LDL.LU.64 R40, [R1+0x24c8] ;  /* 0x0024c80001287983 */ /* 0x002f220000300a00 */
[----:B--2---:R-:W-:-:S05]  /*a2a0*/  IMAD.WIDE R42, R6, 0x2, R50 ;  /* 0x00000002062a7825 */ /* 0x004fca00078e0232 */
[----:B------:R1:W2:Y:S04]  /*a2b0*/  @!P3 LDG.E.U16 R38, desc[UR6][R42.64] ;  /* 0x000000062a26b981 */ /* 0x0002a8000c1e1500 */
[----:B---3--:R-:W3:Y:S01]  /*a2c0*/  LDL.LU.64 R46, [R1+0x24c0] ;  /* 0x0024c000012e7983 */ /* 0x008ee20000300a00 */
[----:B------:R-:W-:Y:S02]  /*a2d0*/  VIADD R4, R5, 0xffffffd9 ;  /* 0xffffffd905047836 */ /* 0x000fe40000000000 */
[----:B------:R-:W-:Y:S01]  /*a2e0*/  IMAD R6, R2, 0x23, RZ ;  /* 0x0000002302067824 */ /* 0x000fe200078e02ff */
[----:B------:R0:W-:Y:S02]  /*a2f0*/  STL.64 [R1+0xe60], R44 ;  /* 0x000e602c01007387 */ /* 0x0001e40000100a00 */
[----:B------:R-:W-:Y:S01]  /*a300*/  ISETP.GE.U32.AND P3, PT, R4, 0x7ffffeda, PT ;  /* 0x7ffffeda0400780c */ /* 0x000fe20003f66070 */
[----:B------:R-:W-:Y:S01]  /*a310*/  IMAD R4, R2, 0x1f, RZ ;  /* 0x0000001f02047824 */ /* 0x000fe200078e02ff */
[----:B------:R1:W-:Y:S01]  /*a320*/  STL.64 [R1+0xe58], R42 ;  /* 0x000e582a01007387 */ /* 0x0003e20000100a00 */
[----:B0-----:R-:W-:-:S04]  /*a330*/  IMAD.WIDE R44, R6, 0x2, R48 ;  /* 0x00000002062c7825 */ /* 0x001fc800078e0230 */
[----:B-1----:R-:W-:Y:S01]  /*a340*/  IMAD.WIDE R42, R6, 0x2, R50 ;  /* 0x00000002062a7825 */ /* 0x002fe200078e0232 */
[----:B----4-:R-:W-:Y:S02]  /*a350*/  PRMT R40, RZ, 0x7610, R40 ;  /* 0x00007610ff287816 */ /* 0x010fe40000000028 */
[----:B------:R-:W-:-:S04]  /*a360*/  PRMT R41, RZ, 0x7610, R41 ;  /* 0x00007610ff297816 */ /* 0x000fc80000000029 */
[----:B------:R-:W4:Y:S04]  /*a370*/  @!P4 LDG.E.U16 R40, desc[UR6][R42.64] ;  /* 0x000000062a28c981 */ /* 0x000f28000c1e1500 */
[----:B--2---:R-:W-:Y:S01]  /*a380*/  STL [R1+0x1218], R38 ;  /* 0x0012182601007387 */ /* 0x004fe20000100800 */
[----:B---3--:R-:W-:-:S03]  /*a390*/  PRMT R47, RZ, 0x7610, R47 ;  /* 0x00007610ff2f7816 */ /* 0x008fc6000000002f */
[----:B------:R0:W-:Y:S01]  /*a3a0*/  STL [R1+0x121c], R39 ;  /* 0x00121c2701007387 */ /* 0x0001e20000100800 */
[----:B------:R-:W-:-:S03]  /*a3b0*/  PRMT R46, RZ, 0x7610, R46 ;  /* 0x00007610ff2e7816 */ /* 0x000fc6000000002e */
[----:B------:R-:W-:Y:S04]  /*a3c0*/  STL [R1+0x11ec], R52 ;  /* 0x0011ec3401007387 */ /* 0x000fe80000100800 */
[----:B------:R1:W-:Y:S01]  /*a3d0*/  STL [R1+0x11f0], R53 ;  /* 0x0011f03501007387 */ /* 0x0003e20000100800 */
[----:B0-----:R-:W-:-:S03]  /*a3e0*/  IMAD.WIDE R38, R4, 0x2, R48 ;  /* 0x0000000204267825 */ /* 0x001fc600078e0230 */
[----:B------:R0:W2:Y:S01]  /*a3f0*/  @!P4 LDG.E.U16 R41, desc[UR6][R44.64] ;  /* 0x000000062c29c981 */ /* 0x0000a2000c1e1500 */
[----:B-1----:R-:W-:-:S03]  /*a400*/  IMAD.WIDE R52, R4, 0x2, R50 ;  /* 0x0000000204347825 */ /* 0x002fc600078e0232 */
[----:B------:R1:W-:Y:S04]  /*a410*/  STL.64 [R1+0xe50], R38 ;  /* 0x000e502601007387 */ /* 0x0003e80000100a00 */
[----:B------:R3:W-:Y:S04]  /*a420*/  STL.64 [R1+0xe48], R52 ;  /* 0x000e483401007387 */ /* 0x0007e80000100a00 */
[----:B------:R-:W2:Y:S04]  /*a430*/  @!P6 LDG.E.U16 R47, desc[UR6][R38.64] ;  /* 0x00000006262fe981 */ /* 0x000ea8000c1e1500 */
[----:B------:R-:W2:Y:S04]  /*a440*/  @!P6 LDG.E.U16 R46, desc[UR6][R52.64] ;  /* 0x00000006342ee981 */ /* 0x000ea8000c1e1500 */
[----:B-1----:R-:W2:Y:S04]  /*a450*/  LDL.LU.64 R38, [R1+0x24b8] ;  /* 0x0024b80001267983 */ /* 0x002ea80000300a00 */
[----:B---3--:R-:W3:Y:S01]  /*a460*/  LDL.LU.64 R52, [R1+0x24b0] ;  /* 0x0024b00001347983 */ /* 0x008ee20000300a00 */
        /* <DEDUP_REMOVED lines=8> */
[----:B0-----:R-:W-:-:S04]  /*a4f0*/  IMAD.WIDE R44, R6, 0x2, R48 ;  /* 0x00000002062c7825 */ /* 0x001fc800078e0230 */
[----:B-1----:R-:W-:Y:S01]  /*a500*/  IMAD.WIDE R42, R6, 0x2, R50 ;  /* 0x00000002062a7825 */ /* 0x002fe200078e0232 */
[----:B----4-:R-:W-:Y:S04]  /*a510*/  STL [R1+0x30], R40 ;  /* 0x0000302801007387 */ /* 0x010fe80000100800 */
[----:B--2---:R0:W-:Y:S02]  /*a520*/  STL [R1+0x34], R41 ;  /* 0x0000342901007387 */ /* 0x0041e40000100800 */
[----:B0-----:R-:W-:Y:S02]  /*a530*/  IMAD.WIDE R40, R4, 0x2, R48 ;  /* 0x0000000204287825 */ /* 0x001fe400078e0230 */
[----:B------:R-:W-:Y:S04]  /*a540*/  STL [R1+0x13cc], R46 ;  /* 0x0013cc2e01007387 */ /* 0x000fe80000100800 */
[----:B------:R0:W-:Y:S01]  /*a550*/  STL [R1+0x13d0], R47 ;  /* 0x0013d02f01007387 */ /* 0x0001e20000100800 */
[----:B------:R-:W-:-:S02]  /*a560*/  PRMT R38, RZ, 0x7610, R38 ;  /* 0x00007610ff267816 */ /* 0x000fc40000000026 */
[----:B------:R-:W-:Y:S02]  /*a570*/  PRMT R39, RZ, 0x7610, R39 ;  /* 0x00007610ff277816 */ /* 0x000fe40000000027 */
[----:B---3--:R-:W-:Y:S02]  /*a580*/  PRMT R53, RZ, 0x7610, R53 ;  /* 0x00007610ff357816 */ /* 0x008fe40000000035 */
        /* <DEDUP_REMOVED lines=126> */
[----:B------:R0:W-:Y:S01]  /*ad70*/  STL.64 [R1+0xd08], R42 ;  /* 0x000d082a01007387 */ /* 0x0001e20000100a00 */
[----:B------:R-:W-:Y:S01]  /*ad80*/  ISETP.GE.U32.AND P4, PT, R4, 0x7ffffec5, PT ;  /* 0x7ffffec50400780c */ /* 0x000fe20003f86070 */
[C---:B------:R-:W-:Y:S02]  /*ad90*/  IMAD R4, R2.reuse, 0x34, RZ ;  /* 0x0000003402047824 */ /* 0x040fe400078e02ff */
[----:B------:R-:W-:-:S04]  /*ada0*/  IMAD R6, R2, 0x35, RZ ;  /* 0x0000003502067824 */ /* 0x000fc800078e02ff */
[----:B----4-:R-:W-:-:S04]  /*adb0*/  IMAD.WIDE R44, R6, 0x2, R48 ;  /* 0x00000002062c7825 */ /* 0x010fc800078e0230 */
[----:B0-----:R-:W-:Y:S01]  /*adc0*/  IMAD.WIDE R42, R6, 0x2, R50 ;  /* 0x00000002062a7825 */ /* 0x001fe200078e0232 */
[----:B--2---:R-:W-:Y:S04]  /*add0*/  STL [R1+0x20], R38 ;  /* 0x0000202601007387 */ /* 0x004fe80000100800 */
[----:B---3--:R0:W-:Y:S04]  /*ade0*/  STL [R1+0x24], R39 ;  /* 0x0000242701007387 */ /* 0x0081e80000100800 */
[----:B------:R-:W-:Y:S04]  /*adf0*/  STL [R1+0x13bc], R52 ;  /* 0x0013bc3401007387 */ /* 0x000fe80000100800 */
[----:B------:R1:W-:Y:S01]  /*ae00*/  STL [R1+0x13c0], R53 ;  /* 0x0013c03501007387 */ /* 0x0003e20000100800 */
[----:B0-----:R-:W-:Y:S01]  /*ae10*/  IMAD.WIDE R38, R4, 0x2, R48 ;  /* 0x0000000204267825 */ /* 0x001fe200078e0230 */
[----:B------:R-:W-:-:S02]  /*ae20*/  PRMT R40, RZ, 0x7610, R40 ;  /* 0x00007610ff287816 */ /* 0x000fc40000000028 */
[----:B------:R-:W-:Y:S02]  /*ae30*/  PRMT R46, RZ, 0x7610, R46 ;  /* 0x00007610ff2e7816 */ /* 0x000fe4000000002e */
[----:B------:R-:W-:Y:S01]  /*ae40*/  PRMT R47, RZ, 0x7610, R47 ;  /* 0x00007610ff2f7816 */ /* 0x000fe2000000002f */
[----:B-1----:R-:W-:Y:S01]  /*ae50*/  IMAD.WIDE R52, R4, 0x2, R50 ;  /* 0x0000000204347825 */ /* 0x002fe200078e0232 */
[----:B------:R-:W-:Y:S01]  /*ae60*/  PRMT R41, RZ, 0x7610, R41 ;  /* 0x00007610ff297816 */ /* 0x000fe20000000029 */
[----:B------:R0:W-:Y:S04]  /*ae70*/  STL.64 [R1+0xd00], R38 ;  /* 0x000d002601007387 */ /* 0x0001e80000100a00 */
[----:B------:R-:W2:Y:S04]  /*ae80*/  @!P0 LDG.E.U16 R46, desc[UR6][R52.64] ;  /* 0x00000006342e8981 */ /* 0x000ea8000c1e1500 */
[----:B------:R1:W-:Y:S04]  /*ae90*/  STL.64 [R1+0xcf8], R52 ;  /* 0x000cf83401007387 */ /* 0x0003e80000100a00 */
[----:B------:R-:W3:Y:S04]  /*aea0*/  @!P0 LDG.E.U16 R47, desc[UR6][R38.64] ;  /* 0x00000006262f8981 */ /* 0x000ee8000c1e1500 */
[----:B------:R-:W4:Y:S04]  /*aeb0*/  @!P1 LDG.E.U16 R40, desc[UR6][R42.64] ;  /* 0x000000062a289981 */ /* 0x000f28000c1e1500 */
[----:B------:R1:W4:Y:S04]  /*aec0*/  @!P1 LDG.E.U16 R41, desc[UR6][R44.64] ;  /* 0x000000062c299981 */ /* 0x000328000c1e1500 */
[----:B0-----:R-:W4:Y:S04]  /*aed0*/  LDL.LU.64 R38, [R1+0x2458] ;  /* 0x0024580001267983 */ /* 0x001f280000300a00 */
[----:B-1----:R-:W4:Y:S01]  /*aee0*/  LDL.LU.64 R52, [R1+0x2450] ;  /* 0x0024500001347983 */ /* 0x002f220000300a00 */
[----:B------:R-:W-:-:S02]  /*aef0*/  VIADD R4, R5, 0xffffffc2 ;  /* 0xffffffc205047836 */ /* 0x000fc40000000000 */
[----:B------:R-:W-:-:S03]  /*af00*/  VIADD R7, R5, 0xffffffc8 ;  /* 0xffffffc805077836 */ /* 0x000fc60000000000 */
[----:B------:R-:W-:Y:S01]  /*af10*/  ISETP.GE.U32.AND P1, PT, R4, 0x7ffffec3, PT ;  /* 0x7ffffec30400780c */ /* 0x000fe20003f26070 */
[C---:B------:R-:W-:Y:S01]  /*af20*/  IMAD R4, R2.reuse, 0x36, RZ ;  /* 0x0000003602047824 */ /* 0x040fe200078e02ff */
[----:B------:R0:W-:Y:S01]  /*af30*/  STL.64 [R1+0xcf0], R44 ;  /* 0x000cf02c01007387 */ /* 0x0001e20000100a00 */
[----:B------:R-:W-:Y:S01]  /*af40*/  ISETP.GE.U32.AND P6, PT, R7, 0x7ffffec9, PT ;  /* 0x7ffffec90700780c */ /* 0x000fe20003fc6070 */
[----:B------:R-:W-:Y:S01]  /*af50*/  IMAD R6, R2, 0x37, RZ ;  /* 0x0000003702067824 */ /* 0x000fe200078e02ff */
[----:B------:R-:W-:Y:S01]  /*af60*/  PRMT R3, RZ, 0x7610, R3 ;  /* 0x00007610ff037816 */ /* 0x000fe20000000003 */
[----:B------:R1:W-:Y:S01]  /*af70*/  STL.64 [R1+0xce8], R42 ;  /* 0x000ce82a01007387 */ /* 0x0003e20000100a00 */
[----:B0-----:R-:W-:-:S04]  /*af80*/  IMAD.WIDE R44, R4, 0x2, R48 ;  /* 0x00000002042c7825 */ /* 0x001fc800078e0230 */
[----:B-1----:R-:W-:Y:S01]  /*af90*/  IMAD.WIDE R42, R6, 0x2, R48 ;  /* 0x00000002062a7825 */ /* 0x002fe200078e0230 */
[----:B------:R-:W4:Y:S04]  /*afa0*/  @!P3 LDG.E.U16 R3, desc[UR6][R44.64] ;  /* 0x000000062c03b981 */ /* 0x000f28000c1e1500 */
[----:B--2---:R-:W-:Y:S04]  /*afb0*/  STL [R1+0x10ec], R46 ;  /* 0x0010ec2e01007387 */ /* 0x004fe80000100800 */
[----:B---3--:R0:W-:Y:S04]  /*afc0*/  STL [R1+0x10f0], R47 ;  /* 0x0010f02f01007387 */ /* 0x0081e80000100800 */
[----:B------:R-:W-:Y:S04]  /*afd0*/  STL.64 [R1+0xce0], R44 ;  /* 0x000ce02c01007387 */ /* 0x000fe80000100a00 */
[----:B----4-:R-:W-:Y:S01]  /*afe0*/  STL [R1+0x11d4], R40 ;  /* 0x0011d42801007387 */ /* 0x010fe20000100800 */
[----:B0-----:R-:W-:Y:S01]  /*aff0*/  IMAD.WIDE R46, R4, 0x2, R50 ;  /* 0x00000002042e7825 */ /* 0x001fe200078e0232 */
[----:B------:R-:W-:-:S02]  /*b000*/  PRMT R38, RZ, 0x7610, R38 ;  /* 0x00007610ff267816 */ /* 0x000fc40000000026 */
[----:B------:R0:W-:Y:S01]  /*b010*/  STL [R1+0x11d8], R41 ;  /* 0x0011d82901007387 */ /* 0x0001e20000100800 */
[----:B------:R-:W-:Y:S02]  /*b020*/  PRMT R39, RZ, 0x7610, R39 ;  /* 0x00007610ff277816 */ /* 0x000fe40000000027 */
[----:B------:R-:W-:Y:S01]  /*b030*/  PRMT R53, RZ, 0x7610, R53 ;  /* 0x00007610ff357816 */ /* 0x000fe20000000035 */
[----:B------:R1:W-:Y:S04]  /*b040*/  STL.64 [R1+0xcd8], R46 ;  /* 0x000cd82e01007387 */ /* 0x0003e80000100a00 */
[----:B------:R-:W2:Y:S01]  /*b050*/  @!P6 LDG.E.U16 R39, desc[UR6][R42.64] ;  /* 0x000000062a27e981 */ /* 0x000ea2000c1e1500 */
[----:B0-----:R-:W-:-:S03]  /*b060*/  IMAD.WIDE R40, R6, 0x2, R50 ;  /* 0x0000000206287825 */ /* 0x001fc600078e0232 */
[----:B------:R1:W3:Y:S04]  /*b070*/  @!P3 LDG.E.U16 R53, desc[UR6][R46.64] ;  /* 0x000000062e35b981 */ /* 0x0002e8000c1e1500 */
[----:B------:R0:W4:Y:S04]  /*b080*/  @!P6 LDG.E.U16 R38, desc[UR6][R40.64] ;  /* 0x000000062826e981 */ /* 0x000128000c1e1500 */
[----:B------:R-:W2:Y:S01]  /*b090*/  LDL.LU.64 R44, [R1+0x2448] ;  /* 0x00244800012c7983 */ /* 0x000ea20000300a00 */
[C---:B------:R-:W-:Y:S02]  /*b0a0*/  VIADD R7, R5.reuse, 0xffffffc3 ;  /* 0xffffffc305077836 */ /* 0x040fe40000000000 */
[----:B------:R-:W-:-:S03]  /*b0b0*/  VIADD R4, R5, 0xffffffc0 ;  /* 0xffffffc005047836 */ /* 0x000fc60000000000 */
[----:B------:R-:W-:Y:S01]  /*b0c0*/  ISETP.GE.U32.AND P0, PT, R7, 0x7ffffec4, PT ;  /* 0x7ffffec40700780c */ /* 0x000fe20003f06070 */
[----:B------:R-:W-:Y:S01]  /*b0d0*/  STL [R1+0x20d4], R3 ;  /* 0x0020d40301007387 */ /* 0x000fe20000100800 */
[----:B------:R-:W-:Y:S01]  /*b0e0*/  ISETP.GE.U32.AND P6, PT, R4, 0x7ffffec1, PT ;  /* 0x7ffffec10400780c */ /* 0x000fe20003fc6070 */
[C---:B------:R-:W-:Y:S02]  /*b0f0*/  IMAD R4, R2.reuse, 0x3b, RZ ;  /* 0x0000003b02047824 */ /* 0x040fe400078e02ff */
[----:B------:R0:W-:Y:S01]  /*b100*/  STL.64 [R1+0xcd0], R42 ;  /* 0x000cd02a01007387 */ /* 0x0001e20000100a00 */
[----:B------:R-:W-:-:S03]  /*b110*/  IMAD R6, R2, 0x3c, RZ ;  /* 0x0000003c02067824 */ /* 0x000fc600078e02ff */
[----:B------:R0:W-:Y:S01]  /*b120*/  STL.64 [R1+0xcc8], R40 ;  /* 0x000cc82801007387 */ /* 0x0001e20000100a00 */
[----:B------:R-:W-:Y:S01]  /*b130*/  PRMT R36, RZ, 0x7610, R36 ;  /* 0x00007610ff247816 */ /* 0x000fe20000000024 */
[----:B-1----:R-:W-:Y:S01]  /*b140*/  IMAD.WIDE R46, R4, 0x2, R50 ;  /* 0x00000002042e7825 */ /* 0x002fe200078e0232 */
[----:B------:R-:W-:-:S03]  /*b150*/  PRMT R37, RZ, 0x7610, R37 ;  /* 0x00007610ff257816 */ /* 0x000fc60000000025 */
[----:B0-----:R-:W-:-:S04]  /*b160*/  IMAD.WIDE R42, R6, 0x2, R48 ;  /* 0x00000002062a7825 */ /* 0x001fc800078e0230 */
[----:B------:R-:W-:Y:S01]  /*b170*/  IMAD.WIDE R40, R6, 0x2, R50 ;  /* 0x0000000206287825 */ /* 0x000fe200078e0232 */
[----:B------:R-:W2:Y:S04]  /*b180*/  @!P0 LDG.E.U16 R37, desc[UR6][R42.64] ;  /* 0x000000062a258981 */ /* 0x000ea8000c1e1500 */
[----:B------:R-:W2:Y:S04]  /*b190*/  @!P0 LDG.E.U16 R36, desc[UR6][R40.64] ;  /* 0x0000000628248981 */ /* 0x000ea8000c1e1500 */
[----:B---3--:R-:W-:Y:S04]  /*b1a0*/  STL [R1+0x20d8], R53 ;  /* 0x0020d83501007387 */ /* 0x008fe80000100800 */
[----:B----4-:R-:W-:Y:S04]  /*b1b0*/  STL [R1+0x13b4], R38 ;  /* 0x0013b42601007387 */ /* 0x010fe80000100800 */
[----:B--2---:R0:W-:Y:S01]  /*b1c0*/  STL [R1+0x13b8], R39 ;  /* 0x0013b82701007387 */ /* 0x0041e20000100800 */
[----:B------:R-:W-:-:S02]  /*b1d0*/  PRMT R45, RZ, 0x7610, R45 ;  /* 0x00007610ff2d7816 */ /* 0x000fc4000000002d */
[----:B------:R-:W-:-:S06]  /*b1e0*/  PRMT R44, RZ, 0x7610, R44 ;  /* 0x00007610ff2c7816 */ /* 0x000fcc000000002c */
[----:B------:R1:W2:Y:S01]  /*b1f0*/  @!P4 LDG.E.U16 R44, desc[UR6][R46.64] ;  /* 0x000000062e2cc981 */ /* 0x0002a2000c1e1500 */
[----:B0-----:R-:W-:-:S05]  /*b200*/  IMAD.WIDE R38, R4, 0x2, R48 ;  /* 0x0000000204267825 */ /* 0x001fca00078e0230 */
[----:B------:R0:W-:Y:S04]  /*b210*/  STL.64 [R1+0xc90], R38 ;  /* 0x000c902601007387 */ /* 0x0001e80000100a00 */
[----:B------:R3:W-:Y:S04]  /*b220*/  STL.64 [R1+0xc88], R46 ;  /* 0x000c882e01007387 */ /* 0x0007e80000100a00 */
[----:B------:R4:W2:Y:S04]  /*b230*/  @!P4 LDG.E.U16 R45, desc[UR6][R38.64] ;  /* 0x00000006262dc981 */ /* 0x0008a8000c1e1500 */
[----:B0-----:R-:W4:Y:S04]  /*b240*/  LDL.LU.64 R38, [R1+0x2440] ;  /* 0x0024400001267983 */ /* 0x001f280000300a00 */
[----:B---3--:R-:W1:Y:S01]  /*b250*/  LDL.LU.64 R46, [R1+0x2438] ;  /* 0x00243800012e7983 */ /* 0x008e620000300a00 */
[----:B------:R-:W-:-:S03]  /*b260*/  VIADD R4, R5, 0xffffffbb ;  /* 0xffffffbb05047836 */ /* 0x000fc60000000000 */
[----:B------:R-:W-:Y:S02]  /*b270*/  STL.64 [R1+0xc80], R42 ;  /* 0x000c802a01007387 */ /* 0x000fe40000100a00 */
[----:B------:R-:W-:Y:S01]  /*b280*/  ISETP.GE.U32.AND P0, PT, R4, 0x7ffffebc, PT ;  /* 0x7ffffebc0400780c */ /* 0x000fe20003f06070 */
[----:B------:R-:W-:Y:S01]  /*b290*/  IMAD R4, R2, 0x3d, RZ ;  /* 0x0000003d02047824 */ /* 0x000fe200078e02ff */
[----:B------:R-:W-:Y:S04]  /*b2a0*/  STL.64 [R1+0xc78], R40 ;  /* 0x000c782801007387 */ /* 0x000fe80000100a00 */
[----:B------:R-:W-:Y:S04]  /*b2b0*/  STL [R1+0x10e4], R36 ;  /* 0x0010e42401007387 */ /* 0x000fe80000100800 */
[----:B------:R0:W-:Y:S02]  /*b2c0*/  STL [R1+0x10e8], R37 ;  /* 0x0010e82501007387 */ /* 0x0001e40000100800 */
[----:B0-----:R-:W-:Y:S01]  /*b2d0*/  IMAD.WIDE R36, R4, 0x2, R48 ;  /* 0x0000000204247825 */ /* 0x001fe200078e0230 */
[----:B-1----:R-:W-:-:S06]  /*b2e0*/  PRMT R46, RZ, 0x7610, R46 ;  /* 0x00007610ff2e7816 */ /* 0x002fcc000000002e */
[----:B------:R-:W3:Y:S01]  /*b2f0*/  @!P1 LDG.E.U16 R46, desc[UR6][R36.64] ;  /* 0x00000006242e9981 */ /* 0x000ee2000c1e1500 */
[----:B------:R-:W-:-:S05]  /*b300*/  VIADD R7, R5, 0xffffffc1 ;  /* 0xffffffc105077836 */ /* 0x000fca0000000000 */
[----:B------:R-:W-:Y:S01]  /*b310*/  ISETP.GE.U32.AND P3, PT, R7, 0x7ffffec2, PT ;  /* 0x7ffffec20700780c */ /* 0x000fe20003f66070 */
[----:B------:R-:W-:Y:S01]  /*b320*/  IMAD R6, R2, 0x3e, RZ ;  /* 0x0000003e02067824 */ /* 0x000fe200078e02ff */
[----:B------:R-:W-:Y:S01]  /*b330*/  PRMT R52, RZ, 0x7610, R52 ;  /* 0x00007610ff347816 */ /* 0x000fe20000000034 */
[----:B--2---:R-:W-:Y:S01]  /*b340*/  STL [R1+0x18], R44 ;  /* 0x0000182c01007387 */ /* 0x004fe20000100800 */
[----:B----4-:R-:W-:Y:S01]  /*b350*/  PRMT R38, RZ, 0x7610, R38 ;  /* 0x00007610ff267816 */ /* 0x010fe20000000026 */
[C---:B------:R-:W-:Y:S01]  /*b360*/  IMAD.WIDE R42, R6.reuse, 0x2, R48 ;  /* 0x00000002062a7825 */ /* 0x040fe200078e0230 */
[----:B------:R-:W-:Y:S01]  /*b370*/  PRMT R39, RZ, 0x7610, R39 ;  /* 0x00007610ff277816 */ /* 0x000fe20000000027 */
[----:B------:R0:W-:Y:S02]  /*b380*/  STL [R1+0x1c], R45 ;  /* 0x00001c2d01007387 */ /* 0x0001e40000100800 */
[--C-:B------:R-:W-:Y:S02]  /*b390*/  IMAD.WIDE R40, R6, 0x2, R50.reuse ;  /* 0x0000000206287825 */ /* 0x100fe400078e0232 */
[----:B------:R1:W-:Y:S04]  /*b3a0*/  STL.64 [R1+0xc70], R36 ;  /* 0x000c702401007387 */ /* 0x0003e80000100a00 */
[----:B------:R-:W2:Y:S01]  /*b3b0*/  @!P3 LDG.E.U16 R52, desc[UR6][R42.64] ;  /* 0x000000062a34b981 */ /* 0x000ea2000c1e1500 */
[----:B0-----:R-:W-:-:S03]  /*b3c0*/  IMAD.WIDE R44, R4, 0x2, R50 ;  /* 0x00000002042c7825 */ /* 0x001fc600078e0232 */
[----:B------:R-:W4:Y:S04]  /*b3d0*/  @!P3 LDG.E.U16 R38, desc[UR6][R40.64] ;  /* 0x000000062826b981 */ /* 0x000f28000c1e1500 */
[----:B------:R-:W-:Y:S04]  /*b3e0*/  STL.64 [R1+0xc68], R44 ;  /* 0x000c682c01007387 */ /* 0x000fe80000100a00 */
[----:B-1----:R-:W4:Y:S04]  /*b3f0*/  LDL.LU.64 R36, [R1+0x2430] ;  /* 0x0024300001247983 */ /* 0x002f280000300a00 */
[----:B------:R0:W4:Y:S04]  /*b400*/  @!P1 LDG.E.U16 R39, desc[UR6][R44.64] ;  /* 0x000000062c279981 */ /* 0x000128000c1e1500 */
[----:B---3--:R1:W-:Y:S04]  /*b410*/  STL [R1+0x11d0], R46 ;  /* 0x0011d02e01007387 */ /* 0x0083e80000100800 */
[----:B-1----:R-:W3:Y:S01]  /*b420*/  LDL.LU R46, [R1+0x2428] ;  /* 0x00242800012e7983 */ /* 0x002ee20000300800 */
[----:B------:R-:W-:-:S02]  /*b430*/  VIADD R7, R5, 0xffffffbc ;  /* 0xffffffbc05077836 */ /* 0x000fc40000000000 */
[----:B------:R-:W-:Y:S01]  /*b440*/  VIADD R4, R5, 0xffffffb9 ;  /* 0xffffffb905047836 */ /* 0x000fe20000000000 */
[----:B------:R-:W-:Y:S02]  /*b450*/  STL.64 [R1+0xc60], R42 ;  /* 0x000c602a01007387 */ /* 0x000fe40000100a00 */
[----:B------:R-:W-:Y:S01]  /*b460*/  ISETP.GE.U32.AND P4, PT, R7, 0x7ffffebd, PT ;  /* 0x7ffffebd0700780c */ /* 0x000fe20003f86070 */
[----:B------:R-:W-:Y:S01]  /*b470*/  IMAD R6, R2, 0x43, RZ ;  /* 0x0000004302067824 */ /* 0x000fe200078e02ff */
[----:B------:R1:W-:Y:S01]  /*b480*/  STL.64 [R1+0xc58], R40 ;  /* 0x000c582801007387 */ /* 0x0003e20000100a00 */
[----:B------:R-:W-:Y:S01]  /*b490*/  ISETP.GE.U32.AND P3, PT, R4, 0x7ffffeba, PT ;  /* 0x7ffffeba0400780c */ /* 0x000fe20003f66070 */
[----:B------:R-:W-:Y:S02]  /*b4a0*/  IMAD R4, R2, 0x3f, RZ ;  /* 0x0000003f02047824 */ /* 0x000fe400078e02ff */
[----:B--2---:R-:W-:Y:S01]  /*b4b0*/  STL [R1+0x20dc], R52 ;  /* 0x0020dc3401007387 */ /* 0x004fe20000100800 */
[----:B------:R-:W-:-:S03]  /*b4c0*/  PRMT R47, RZ, 0x7610, R47 ;  /* 0x00007610ff2f7816 */ /* 0x000fc6000000002f */
[----:B------:R-:W-:Y:S01]  /*b4d0*/  STL.64 [R1+0x2158], R52 ;  /* 0x0021583401007387 */ /* 0x000fe20000100a00 */
[----:B0-----:R-:W-:-:S03]  /*b4e0*/  IMAD.WIDE R44, R4, 0x2, R50 ;  /* 0x00000002042c7825 */ /* 0x001fc600078e0232 */
[----:B----4-:R-:W-:Y:S01]  /*b4f0*/  STL [R1+0x1228], R38 ;  /* 0x0012282601007387 */ /* 0x010fe20000100800 */
[C---:B-1----:R-:W-:Y:S01]  /*b500*/  IMAD.WIDE R40, R6.reuse, 0x2, R50 ;  /* 0x0000000206287825 */ /* 0x042fe200078e0232 */
[----:B------:R-:W-:Y:S02]  /*b510*/  PRMT R36, RZ, 0x7610, R36 ;  /* 0x00007610ff247816 */ /* 0x000fe40000000024 */
[----:B------:R-:W-:Y:S01]  /*b520*/  PRMT R37, RZ, 0x7610, R37 ;  /* 0x00007610ff257816 */ /* 0x000fe20000000025 */
[----:B------:R0:W-:Y:S01]  /*b530*/  STL [R1+0x11cc], R39 ;  /* 0x0011cc2701007387 */ /* 0x0001e20000100800 */
[----:B------:R-:W-:-:S03]  /*b540*/  IMAD.WIDE R42, R6, 0x2, R48 ;  /* 0x00000002062a7825 */ /* 0x000fc600078e0230 */
[----:B------:R-:W2:Y:S04]  /*b550*/  @!P4 LDG.E.U16 R36, desc[UR6][R40.64] ;  /* 0x000000062824c981 */ /* 0x000ea8000c1e1500 */
[----:B------:R-:W4:Y:S01]  /*b560*/  @!P4 LDG.E.U16 R37, desc[UR6][R42.64] ;  /* 0x000000062a25c981 */ /* 0x000f22000c1e1500 */
[----:B0-----:R-:W-:-:S05]  /*b570*/  IMAD.WIDE R38, R4, 0x2, R48 ;  /* 0x0000000204267825 */ /* 0x001fca00078e0230 */
[----:B------:R0:W-:Y:S04]  /*b580*/  STL.64 [R1+0xc50], R38 ;  /* 0x000c502601007387 */ /* 0x0001e80000100a00 */
[----:B------:R1:W-:Y:S04]  /*b590*/  STL.64 [R1+0xc48], R44 ;  /* 0x000c482c01007387 */ /* 0x0003e80000100a00 */
[----:B------:R0:W4:Y:S04]  /*b5a0*/  @!P6 LDG.E.U16 R47, desc[UR6][R38.64] ;  /* 0x00000006262fe981 */ /* 0x000128000c1e1500 */
[----:B0-----:R-:W4:Y:S01]  /*b5b0*/  LDL.LU.64 R38, [R1+0x2420] ;  /* 0x0024200001267983 */ /* 0x001f220000300a00 */
[----:B---3--:R-:W-:-:S06]  /*b5c0*/  PRMT R46, RZ, 0x7610, R46 ;  /* 0x00007610ff2e7816 */ /* 0x008fcc000000002e */
[----:B------:R-:W3:Y:S04]  /*b5d0*/  @!P6 LDG.E.U16 R46, desc[UR6][R44.64] ;  /* 0x000000062c2ee981 */ /* 0x000ee8000c1e1500 */
[----:B-1----:R-:W3:Y:S01]  /*b5e0*/  LDL.LU.64 R44, [R1+0x2418] ;  /* 0x00241800012c7983 */ /* 0x002ee20000300a00 */
[C---:B------:R-:W-:Y:S02]  /*b5f0*/  VIADD R7, R5.reuse, 0xffffffba ;  /* 0xffffffba05077836 */ /* 0x040fe40000000000 */
[----:B------:R-:W-:-:S03]  /*b600*/  VIADD R4, R5, 0xffffffb4 ;  /* 0xffffffb405047836 */ /* 0x000fc60000000000 */
[----:B------:R-:W-:Y:S01]  /*b610*/  ISETP.GE.U32.AND P1, PT, R7, 0x7ffffebb, PT ;  /* 0x7ffffebb0700780c */ /* 0x000fe20003f26070 */
[----:B------:R0:W-:Y:S01]  /*b620*/  STL.64 [R1+0xc10], R42 ;  /* 0x000c102a01007387 */ /* 0x0001e20000100a00 */
[----:B------:R-:W-:Y:S01]  /*b630*/  ISETP.GE.U32.AND P4, PT, R4, 0x7ffffeb5, PT ;  /* 0x7ffffeb50400780c */ /* 0x000fe20003f86070 */
[C---:B------:R-:W-:Y:S02]  /*b640*/  IMAD R4, R2.reuse, 0x44, RZ ;  /* 0x0000004402047824 */ /* 0x040fe400078e02ff */
[----:B------:R1:W-:Y:S01]  /*b650*/  STL.64 [R1+0xc08], R40 ;  /* 0x000c082801007387 */ /* 0x0003e20000100a00 */
[----:B------:R-:W-:-:S03]  /*b660*/  IMAD R6, R2, 0x45, RZ ;  /* 0x0000004502067824 */ /* 0x000fc600078e02ff */
[----:B--2---:R-:W-:Y:S04]  /*b670*/  STL [R1+0x10], R36 ;  /* 0x0000102401007387 */ /* 0x004fe80000100800 */
[----:B----4-:R2:W-:Y:S01]  /*b680*/  STL [R1+0x14], R37 ;  /* 0x0000142501007387 */ /* 0x0105e20000100800 */
[----:B0-----:R-:W-:-:S04]  /*b690*/  IMAD.WIDE R42, R6, 0x2, R48 ;  /* 0x00000002062a7825 */ /* 0x001fc800078e0230 */
[----:B-1----:R-:W-:-:S04]  /*b6a0*/  IMAD.WIDE R40, R6, 0x2, R50 ;  /* 0x0000000206287825 */ /* 0x002fc800078e0232 */
[----:B--2---:R-:W-:Y:S01]  /*b6b0*/  IMAD.WIDE R36, R4, 0x2, R48 ;  /* 0x0000000204247825 */ /* 0x004fe200078e0230 */
[----:B------:R-:W-:Y:S02]  /*b6c0*/  PRMT R38, RZ, 0x7610, R38 ;  /* 0x00007610ff267816 */ /* 0x000fe40000000026 */
[----:B------:R-:W-:-:S04]  /*b6d0*/  PRMT R39, RZ, 0x7610, R39 ;  /* 0x00007610ff277816 */ /* 0x000fc80000000027 */
[----:B------:R-:W2:Y:S04]  /*b6e0*/  @!P1 LDG.E.U16 R38, desc[UR6][R40.64] ;  /* 0x0000000628269981 */ /* 0x000ea8000c1e1500 */
[----:B------:R0:W4:Y:S04]  /*b6f0*/  @!P1 LDG.E.U16 R39, desc[UR6][R42.64] ;  /* 0x000000062a279981 */ /* 0x000128000c1e1500 */
[----:B---3--:R-:W-:Y:S04]  /*b700*/  STL [R1+0x13ac], R46 ;  /* 0x0013ac2e01007387 */ /* 0x008fe80000100800 */
[----:B------:R1:W-:Y:S01]  /*b710*/  STL [R1+0x13b0], R47 ;  /* 0x0013b02f01007387 */ /* 0x0003e20000100800 */
[----:B------:R-:W-:-:S02]  /*b720*/  PRMT R45, RZ, 0x7610, R45 ;  /* 0x00007610ff2d7816 */ /* 0x000fc4000000002d */
[----:B------:R-:W-:Y:S01]  /*b730*/  PRMT R44, RZ, 0x7610, R44 ;  /* 0x00007610ff2c7816 */ /* 0x000fe2000000002c */
[----:B-1----:R-:W-:Y:S01]  /*b740*/  IMAD.WIDE R46, R4, 0x2, R50 ;  /* 0x00000002042e7825 */ /* 0x002fe200078e0232 */
[----:B------:R1:W-:Y:S04]  /*b750*/  STL.64 [R1+0xc00], R36 ;  /* 0x000c002401007387 */ /* 0x0003e80000100a00 */
[----:B------:R3:W-:Y:S04]  /*b760*/  STL.64 [R1+0xbf8], R46 ;  /* 0x000bf82e01007387 */ /* 0x0007e80000100a00 */
[----:B------:R-:W4:Y:S04]  /*b770*/  @!P0 LDG.E.U16 R45, desc[UR6][R36.64] ;  /* 0x00000006242d8981 */ /* 0x000f28000c1e1500 */
[----:B------:R-:W4:Y:S04]  /*b780*/  @!P0 LDG.E.U16 R44, desc[UR6][R46.64] ;  /* 0x000000062e2c8981 */ /* 0x000f28000c1e1500 */
[----:B-1----:R-:W4:Y:S04]  /*b790*/  LDL.LU.64 R36, [R1+0x2410] ;  /* 0x0024100001247983 */ /* 0x002f280000300a00 */
[----:B---3--:R-:W3:Y:S01]  /*b7a0*/  LDL.LU.64 R46, [R1+0x2408] ;  /* 0x00240800012e7983 */ /* 0x008ee20000300a00 */
        /* <DEDUP_REMOVED lines=8> */
[C---:B0-----:R-:W-:Y:S01]  /*b830*/  IMAD.WIDE R42, R6.reuse, 0x2, R48 ;  /* 0x00000002062a7825 */ /* 0x041fe200078e0230 */
[----:B--2---:R-:W-:Y:S03]  /*b840*/  STL [R1+0x11c4], R38 ;  /* 0x0011c42601007387 */ /* 0x004fe60000100800 */
[----:B-1----:R-:W-:Y:S01]  /*b850*/  IMAD.WIDE R40, R6, 0x2, R50 ;  /* 0x0000000206287825 */ /* 0x002fe200078e0232 */
[----:B----4-:R0:W-:Y:S03]  /*b860*/  STL [R1+0x11c8], R39 ;  /* 0x0011c82701007387 */ /* 0x0101e60000100800 */
[----:B0-----:R-:W-:Y:S01]  /*b870*/  IMAD.WIDE R38, R4, 0x2, R48 ;  /* 0x0000000204267825 */ /* 0x001fe200078e0230 */
        /* <DEDUP_REMOVED lines=109> */
[----:B--2---:R-:W-:Y:S04]  /*bf50*/  STL [R1], R38 ;  /* 0x0000002601007387 */ /* 0x004fe80000100800 */
        /* <DEDUP_REMOVED lines=20> */
[----:B------:R-:W-:Y:S01]  /*c0a0*/  ISETP.GE.U32.AND P1, PT, R4, 0x7ffffea3, PT ;  /* 0x7ffffea30400780c */ /* 0x000fe20003f26070 */
[C---:B------:R-:W-:Y:S01]  /*c0b0*/  IMAD R4, R2.reuse, 0x56, RZ ;  /* 0x0000005602047824 */ /* 0x040fe200078e02ff */
[----:B------:R0:W-:Y:S01]  /*c0c0*/  STL.64 [R1+0xae8], R40 ;  /* 0x000ae82801007387 */ /* 0x0001e20000100a00 */
[----:B------:R-:W-:Y:S01]  /*c0d0*/  ISETP.GE.U32.AND P6, PT, R7, 0x7ffffea9, PT ;  /* 0x7ffffea90700780c */ /* 0x000fe20003fc6070 */
        /* <DEDUP_REMOVED lines=9> */
[----:B------:R-:W-:Y:S01]  /*c170*/  PRMT R44, RZ, 0x7610, R44 ;  /* 0x00007610ff2c7816 */ /* 0x000fe2000000002c */
[----:B-1----:R-:W-:Y:S01]  /*c180*/  IMAD.WIDE R46, R4, 0x2, R50 ;  /* 0x00000002042e7825 */ /* 0x002fe200078e0232 */
[----:B------:R0:W-:Y:S01]  /*c190*/  STL.64 [R1+0xae0], R36 ;  /* 0x000ae02401007387 */ /* 0x0001e20000100a00 */
[----:B------:R-:W-:-:S03]  /*c1a0*/  PRMT R38, RZ, 0x7610, R38 ;  /* 0x00007610ff267816 */ /* 0x000fc60000000026 */
[----:B------:R1:W-:Y:S01]  /*c1b0*/  STL.64 [R1+0xad8], R46 ;  /* 0x000ad82e01007387 */ /* 0x0003e20000100a00 */
[----:B------:R-:W-:-:S03]  /*c1c0*/  PRMT R39, RZ, 0x7610, R39 ;  /* 0x00007610ff277816 */ /* 0x000fc60000000027 */
[----:B------:R-:W2:Y:S04]  /*c1d0*/  @!P3 LDG.E.U16 R45, desc[UR6][R36.64] ;  /* 0x00000006242db981 */ /* 0x000ea8000c1e1500 */
[----:B------:R-:W3:Y:S04]  /*c1e0*/  @!P3 LDG.E.U16 R44, desc[UR6][R46.64] ;  /* 0x000000062e2cb981 */ /* 0x000ee8000c1e1500 */
[----:B------:R-:W4:Y:S04]  /*c1f0*/  @!P6 LDG.E.U16 R38, desc[UR6][R40.64] ;  /* 0x000000062826e981 */ /* 0x000f28000c1e1500 */
[----:B0-----:R-:W4:Y:S04]  /*c200*/  LDL.LU.64 R36, [R1+0x23b0] ;  /* 0x0023b00001247983 */ /* 0x001f280000300a00 */
[----:B-1----:R-:W4:Y:S04]  /*c210*/  LDL.LU.64 R46, [R1+0x23a8] ;  /* 0x0023a800012e7983 */ /* 0x002f280000300a00 */
[----:B------:R0:W4:Y:S01]  /*c220*/  @!P6 LDG.E.U16 R39, desc[UR6][R42.64] ;  /* 0x000000062a27e981 */ /* 0x000122000c1e1500 */
[----:B------:R-:W-:-:S02]  /*c230*/  VIADD R4, R5, 0xffffffa0 ;  /* 0xffffffa005047836 */ /* 0x000fc40000000000 */
[----:B------:R-:W-:-:S03]  /*c240*/  VIADD R7, R5, 0xffffffa3 ;  /* 0xffffffa305077836 */ /* 0x000fc60000000000 */
[----:B------:R-:W-:Y:S01]  /*c250*/  ISETP.GE.U32.AND P6, PT, R4, 0x7ffffea1, PT ;  /* 0x7ffffea10400780c */ /* 0x000fe20003fc6070 */
[----:B------:R-:W-:Y:S01]  /*c260*/  IMAD R4, R2, 0x5b, RZ ;  /* 0x0000005b02047824 */ /* 0x000fe200078e02ff */
[----:B------:R0:W-:Y:S01]  /*c270*/  STL.64 [R1+0xad0], R42 ;  /* 0x000ad02a01007387 */ /* 0x0001e20000100a00 */
[----:B------:R-:W-:-:S03]  /*c280*/  ISETP.GE.U32.AND P0, PT, R7, 0x7ffffea4, PT ;  /* 0x7ffffea40700780c */ /* 0x000fc60003f06070 */
[----:B------:R1:W-:Y:S01]  /*c290*/  STL.64 [R1+0xac8], R40 ;  /* 0x000ac82801007387 */ /* 0x0003e20000100a00 */
[----:B------:R-:W-:Y:S02]  /*c2a0*/  IMAD R6, R2, 0x5c, RZ ;  /* 0x0000005c02067824 */ /* 0x000fe400078e02ff */
[----:B0-----:R-:W-:-:S04]  /*c2b0*/  IMAD.WIDE R42, R4, 0x2, R48 ;  /* 0x00000002042a7825 */ /* 0x001fc800078e0230 */
[----:B-1----:R-:W-:Y:S01]  /*c2c0*/  IMAD.WIDE R40, R6, 0x2, R48 ;  /* 0x0000000206287825 */ /* 0x002fe200078e0230 */
[----:B---3--:R-:W-:Y:S04]  /*c2d0*/  STL [R1+0x12d8], R44 ;  /* 0x0012d82c01007387 */ /* 0x008fe80000100800 */
[----:B--2---:R0:W-:Y:S04]  /*c2e0*/  STL [R1+0x12dc], R45 ;  /* 0x0012dc2d01007387 */ /* 0x0041e80000100800 */
[----:B------:R-:W-:Y:S01]  /*c2f0*/  STL.64 [R1+0xa90], R42 ;  /* 0x000a902a01007387 */ /* 0x000fe20000100a00 */
[----:B----4-:R-:W-:Y:S01]  /*c300*/  PRMT R47, RZ, 0x7610, R47 ;  /* 0x00007610ff2f7816 */ /* 0x010fe2000000002f */
[----:B0-----:R-:W-:Y:S01]  /*c310*/  IMAD.WIDE R44, R4, 0x2, R50 ;  /* 0x00000002042c7825 */ /* 0x001fe200078e0232 */
[----:B------:R-:W-:Y:S01]  /*c320*/  PRMT R46, RZ, 0x7610, R46 ;  /* 0x00007610ff2e7816 */ /* 0x000fe2000000002e */
[----:B------:R-:W-:Y:S01]  /*c330*/  STL [R1+0x1394], R38 ;  /* 0x0013942601007387 */ /* 0x000fe20000100800 */
[----:B------:R-:W-:-:S03]  /*c340*/  PRMT R36, RZ, 0x7610, R36 ;  /* 0x00007610ff247816 */ /* 0x000fc60000000024 */
[----:B------:R0:W-:Y:S04]  /*c350*/  STL [R1+0x1398], R39 ;  /* 0x0013982701007387 */ /* 0x0001e80000100800 */
[----:B------:R-:W2:Y:S01]  /*c360*/  @!P4 LDG.E.U16 R47, desc[UR6][R42.64] ;  /* 0x000000062a2fc981 */ /* 0x000ea2000c1e1500 */
[----:B------:R-:W-:-:S03]  /*c370*/  PRMT R37, RZ, 0x7610, R37 ;  /* 0x00007610ff257816 */ /* 0x000fc60000000025 */
[----:B------:R1:W-:Y:S01]  /*c380*/  STL.64 [R1+0xa88], R44 ;  /* 0x000a882c01007387 */ /* 0x0003e20000100a00 */
[----:B0-----:R-:W-:-:S03]  /*c390*/  IMAD.WIDE R38, R6, 0x2, R50 ;  /* 0x0000000206267825 */ /* 0x001fc600078e0232 */
[----:B------:R1:W3:Y:S04]  /*c3a0*/  @!P4 LDG.E.U16 R46, desc[UR6][R44.64] ;  /* 0x000000062c2ec981 */ /* 0x0002e8000c1e1500 */
[----:B------:R-:W4:Y:S04]  /*c3b0*/  LDL.LU.64 R42, [R1+0x23a0] ;  /* 0x0023a000012a7983 */ /* 0x000f280000300a00 */
[----:B------:R0:W3:Y:S04]  /*c3c0*/  @!P0 LDG.E.U16 R36, desc[UR6][R38.64] ;  /* 0x0000000626248981 */ /* 0x0000e8000c1e1500 */
[----:B------:R0:W3:Y:S01]  /*c3d0*/  @!P0 LDG.E.U16 R37, desc[UR6][R40.64] ;  /* 0x0000000628258981 */ /* 0x0000e2000c1e1500 */
[----:B------:R-:W-:-:S02]  /*c3e0*/  VIADD R4, R5, 0xffffff9b ;  /* 0xffffff9b05047836 */ /* 0x000fc40000000000 */
[----:B------:R-:W-:-:S03]  /*c3f0*/  VIADD R7, R5, 0xffffffa1 ;  /* 0xffffffa105077836 */ /* 0x000fc60000000000 */
[----:B------:R-:W-:Y:S01]  /*c400*/  ISETP.GE.U32.AND P0, PT, R4, 0x7ffffe9c, PT ;  /* 0x7ffffe9c0400780c */ /* 0x000fe20003f06070 */
[----:B------:R-:W-:Y:S01]  /*c410*/  IMAD R4, R2, 0x5d, RZ ;  /* 0x0000005d02047824 */ /* 0x000fe200078e02ff */
[----:B------:R-:W-:-:S03]  /*c420*/  ISETP.GE.U32.AND P3, PT, R7, 0x7ffffea2, PT ;  /* 0x7ffffea20700780c */ /* 0x000fc60003f66070 */
[----:B-1----:R-:W-:Y:S01]  /*c430*/  IMAD.WIDE R44, R4, 0x2, R50 ;  /* 0x00000002042c7825 */ /* 0x002fe200078e0232 */
[----:B------:R-:W-:-:S03]  /*c440*/  PRMT R34, RZ, 0x7610, R34 ;  /* 0x00007610ff227816 */ /* 0x000fc60000000022 */
[----:B------:R-:W-:Y:S01]  /*c450*/  IMAD R6, R2, 0x5e, RZ ;  /* 0x0000005e02067824 */ /* 0x000fe200078e02ff */
[----:B------:R-:W-:Y:S01]  /*c460*/  PRMT R35, RZ, 0x7610, R35 ;  /* 0x00007610ff237816 */ /* 0x000fe20000000023 */
[----:B--2---:R-:W-:Y:S04]  /*c470*/  STL [R1+0x20e0], R47 ;  /* 0x0020e02f01007387 */ /* 0x004fe80000100800 */
[----:B------:R-:W-:Y:S04]  /*c480*/  STL.64 [R1+0xa80], R40 ;  /* 0x000a802801007387 */ /* 0x000fe80000100a00 */
[----:B------:R0:W-:Y:S01]  /*c490*/  STL.64 [R1+0xa78], R38 ;  /* 0x000a782601007387 */ /* 0x0001e20000100a00 */
[----:B----4-:R-:W-:-:S02]  /*c4a0*/  PRMT R42, RZ, 0x7610, R42 ;  /* 0x00007610ff2a7816 */ /* 0x010fc4000000002a */
[----:B------:R-:W-:Y:S01]  /*c4b0*/  PRMT R43, RZ, 0x7610, R43 ;  /* 0x00007610ff2b7816 */ /* 0x000fe2000000002b */
[----:B---3--:R-:W-:Y:S01]  /*c4c0*/  STL [R1+0x20e4], R46 ;  /* 0x0020e42e01007387 */ /* 0x008fe20000100800 */
[----:B0-----:R-:W-:-:S03]  /*c4d0*/  IMAD.WIDE R38, R4, 0x2, R48 ;  /* 0x0000000204267825 */ /* 0x001fc600078e0230 */
[----:B------:R-:W-:Y:S04]  /*c4e0*/  STL [R1+0x2160], R46 ;  /* 0x0021602e01007387 */ /* 0x000fe80000100800 */
[----:B------:R-:W-:Y:S04]  /*c4f0*/  STL.64 [R1+0x2180], R46 ;  /* 0x0021802e01007387 */ /* 0x000fe80000100a00 */
[----:B------:R0:W-:Y:S04]  /*c500*/  STL.64 [R1+0xa70], R38 ;  /* 0x000a702601007387 */ /* 0x0001e80000100a00 */
[----:B------:R-:W2:Y:S01]  /*c510*/  @!P1 LDG.E.U16 R42, desc[UR6][R44.64] ;  /* 0x000000062c2a9981 */ /* 0x000ea2000c1e1500 */
[----:B------:R-:W-:-:S03]  /*c520*/  IMAD.WIDE R40, R6, 0x2, R48 ;  /* 0x0000000206287825 */ /* 0x000fc600078e0230 */
[----:B------:R-:W-:Y:S04]  /*c530*/  STL [R1+0x10c4], R36 ;  /* 0x0010c42401007387 */ /* 0x000fe80000100800 */
[----:B------:R-:W3:Y:S04]  /*c540*/  @!P1 LDG.E.U16 R43, desc[UR6][R38.64] ;  /* 0x00000006262b9981 */ /* 0x000ee8000c1e1500 */
[----:B------:R1:W-:Y:S04]  /*c550*/  STL [R1+0x10c8], R37 ;  /* 0x0010c82501007387 */ /* 0x0003e80000100800 */
[----:B------:R4:W-:Y:S04]  /*c560*/  STL.64 [R1+0xa68], R44 ;  /* 0x000a682c01007387 */ /* 0x0009e80000100a00 */
[----:B0-----:R-:W3:Y:S01]  /*c570*/  LDL.LU.64 R38, [R1+0x2398] ;  /* 0x0023980001267983 */ /* 0x001ee20000300a00 */
[----:B-1----:R-:W-:-:S03]  /*c580*/  IMAD.WIDE R36, R6, 0x2, R50 ;  /* 0x0000000206247825 */ /* 0x002fc600078e0232 */
[----:B------:R0:W3:Y:S04]  /*c590*/  @!P3 LDG.E.U16 R35, desc[UR6][R40.64] ;  /* 0x000000062823b981 */ /* 0x0000e8000c1e1500 */
[----:B----4-:R-:W4:Y:S04]  /*c5a0*/  LDL.LU.64 R44, [R1+0x2390] ;  /* 0x00239000012c7983 */ /* 0x010f280000300a00 */
[----:B------:R1:W4:Y:S01]  /*c5b0*/  @!P3 LDG.E.U16 R34, desc[UR6][R36.64] ;  /* 0x000000062422b981 */ /* 0x000322000c1e1500 */
[C---:B------:R-:W-:Y:S02]  /*c5c0*/  VIADD R4, R5.reuse, 0xffffff99 ;  /* 0xffffff9905047836 */ /* 0x040fe40000000000 */
[----:B------:R-:W-:Y:S01]  /*c5d0*/  VIADD R7, R5, 0xffffff9c ;  /* 0xffffff9c05077836 */ /* 0x000fe20000000000 */
[----:B------:R0:W-:Y:S02]  /*c5e0*/  STL.64 [R1+0xa60], R40 ;  /* 0x000a602801007387 */ /* 0x0001e40000100a00 */
[----:B------:R-:W-:Y:S01]  /*c5f0*/  ISETP.GE.U32.AND P3, PT, R4, 0x7ffffe9a, PT ;  /* 0x7ffffe9a0400780c */ /* 0x000fe20003f66070 */
[C---:B------:R-:W-:Y:S01]  /*c600*/  IMAD R4, R2.reuse, 0x5f, RZ ;  /* 0x0000005f02047824 */ /* 0x040fe200078e02ff */
[----:B------:R1:W-:Y:S01]  /*c610*/  STL.64 [R1+0xa58], R36 ;  /* 0x000a582401007387 */ /* 0x0003e20000100a00 */
[----:B------:R-:W-:Y:S01]  /*c620*/  ISETP.GE.U32.AND P4, PT, R7, 0x7ffffe9d, PT ;  /* 0x7ffffe9d0700780c */ /* 0x000fe20003f86070 */
[----:B------:R-:W-:-:S02]  /*c630*/  IMAD R6, R2, 0x63, RZ ;  /* 0x0000006302067824 */ /* 0x000fc400078e02ff */
[----:B0-----:R-:W-:-:S04]  /*c640*/  IMAD.WIDE R40, R4, 0x2, R50 ;  /* 0x0000000204287825 */ /* 0x001fc800078e0232 */
[--C-:B-1----:R-:W-:Y:S01]  /*c650*/  IMAD.WIDE R36, R6, 0x2, R48.reuse ;  /* 0x0000000206247825 */ /* 0x102fe200078e0230 */
[----:B--2---:R-:W-:Y:S04]  /*c660*/  STL [R1+0x11ac], R42 ;  /* 0x0011ac2a01007387 */ /* 0x004fe80000100800 */
[----:B---3--:R0:W-:Y:S02]  /*c670*/  STL [R1+0x11b0], R43 ;  /* 0x0011b02b01007387 */ /* 0x0081e40000100800 */
[----:B0-----:R-:W-:-:S05]  /*c680*/  IMAD.WIDE R42, R4, 0x2, R48 ;  /* 0x00000002042a7825 */ /* 0x001fca00078e0230 */
[----:B------:R-:W-:Y:S01]  /*c690*/  STL.64 [R1+0xa50], R42 ;  /* 0x000a502a01007387 */ /* 0x000fe20000100a00 */
[----:B------:R-:W-:Y:S02]  /*c6a0*/  PRMT R39, RZ, 0x7610, R39 ;  /* 0x00007610ff277816 */ /* 0x000fe40000000027 */
[----:B----4-:R-:W-:Y:S02]  /*c6b0*/  PRMT R45, RZ, 0x7610, R45 ;  /* 0x00007610ff2d7816 */ /* 0x010fe4000000002d */
[----:B------:R-:W-:Y:S02]  /*c6c0*/  PRMT R44, RZ, 0x7610, R44 ;  /* 0x00007610ff2c7816 */ /* 0x000fe4000000002c */
[----:B------:R-:W2:Y:S04]  /*c6d0*/  @!P6 LDG.E.U16 R39, desc[UR6][R42.64] ;  /* 0x000000062a27e981 */ /* 0x000ea8000c1e1500 */
[----:B------:R-:W-:Y:S01]  /*c6e0*/  STL [R1+0x12d0], R34 ;  /* 0x0012d02201007387 */ /* 0x000fe20000100800 */
[----:B------:R-:W-:-:S03]  /*c6f0*/  PRMT R38, RZ, 0x7610, R38 ;  /* 0x00007610ff267816 */ /* 0x000fc60000000026 */
[----:B------:R0:W-:Y:S04]  /*c700*/  STL [R1+0x12d4], R35 ;  /* 0x0012d42301007387 */ /* 0x0001e80000100800 */
[----:B------:R-:W3:Y:S04]  /*c710*/  @!P4 LDG.E.U16 R45, desc[UR6][R36.64] ;  /* 0x00000006242dc981 */ /* 0x000ee8000c1e1500 */
[----:B------:R1:W4:Y:S01]  /*c720*/  @!P6 LDG.E.U16 R38, desc[UR6][R40.64] ;  /* 0x000000062826e981 */ /* 0x000322000c1e1500 */
[----:B0-----:R-:W-:-:S03]  /*c730*/  IMAD.WIDE R34, R6, 0x2, R50 ;  /* 0x0000000206227825 */ /* 0x001fc600078e0232 */
[----:B------:R1:W-:Y:S04]  /*c740*/  STL.64 [R1+0xa48], R40 ;  /* 0x000a482801007387 */ /* 0x0003e80000100a00 */
[----:B------:R0:W2:Y:S04]  /*c750*/  @!P4 LDG.E.U16 R44, desc[UR6][R34.64] ;  /* 0x00000006222cc981 */ /* 0x0000a8000c1e1500 */
[----:B------:R-:W4:Y:S01]  /*c760*/  LDL.LU.64 R42, [R1+0x2388] ;  /* 0x00238800012a7983 */ /* 0x000f220000300a00 */
[C---:B------:R-:W-:Y:S02]  /*c770*/  VIADD R7, R5.reuse, 0xffffff9a ;  /* 0xffffff9a05077836 */ /* 0x040fe40000000000 */
[----:B------:R-:W-:Y:S01]  /*c780*/  VIADD R4, R5, 0xffffff94 ;  /* 0xffffff9405047836 */ /* 0x000fe20000000000 */
[----:B------:R0:W-:Y:S02]  /*c790*/  STL.64 [R1+0xa10], R36 ;  /* 0x000a102401007387 */ /* 0x0001e40000100a00 */
[----:B------:R-:W-:-:S02]  /*c7a0*/  ISETP.GE.U32.AND P1, PT, R7, 0x7ffffe9b, PT ;  /* 0x7ffffe9b0700780c */ /* 0x000fc40003f26070 */
[----:B------:R0:W-:Y:S01]  /*c7b0*/  STL.64 [R1+0xa08], R34 ;  /* 0x000a082201007387 */ /* 0x0001e20000100a00 */
[----:B------:R-:W-:Y:S01]  /*c7c0*/  ISETP.GE.U32.AND P4, PT, R4, 0x7ffffe95, PT ;  /* 0x7ffffe950400780c */ /* 0x000fe20003f86070 */
[C---:B------:R-:W-:Y:S02]  /*c7d0*/  IMAD R4, R2.reuse, 0x64, RZ ;  /* 0x0000006402047824 */ /* 0x040fe400078e02ff */
[----:B------:R-:W-:Y:S01]  /*c7e0*/  IMAD R6, R2, 0x65, RZ ;  /* 0x0000006502067824 */ /* 0x000fe200078e02ff */
[----:B------:R-:W-:Y:S01]  /*c7f0*/  PRMT R32, RZ, 0x7610, R32 ;  /* 0x00007610ff207816 */ /* 0x000fe20000000020 */
[----:B-1----:R-:W-:Y:S01]  /*c800*/  IMAD.WIDE R40, R4, 0x2, R50 ;  /* 0x0000000204287825 */ /* 0x002fe200078e0232 */
[----:B------:R-:W-:-:S03]  /*c810*/  PRMT R33, RZ, 0x7610, R33 ;  /* 0x00007610ff217816 */ /* 0x000fc60000000021 */
[----:B0-----:R-:W-:-:S04]  /*c820*/  IMAD.WIDE R36, R6, 0x2, R50 ;  /* 0x0000000206247825 */ /* 0x001fc800078e0232 */
[----:B------:R-:W-:Y:S01]  /*c830*/  IMAD.WIDE R34, R4, 0x2, R48 ;  /* 0x0000000204227825 */ /* 0x000fe200078e0230 */
[----:B------:R-:W4:Y:S04]  /*c840*/  @!P1 LDG.E.U16 R32, desc[UR6][R36.64] ;  /* 0x0000000624209981 */ /* 0x000f28000c1e1500 */
[----:B---3--:R-:W-:Y:S04]  /*c850*/  STL [R1+0x20e8], R45 ;  /* 0x0020e82d01007387 */ /* 0x008fe80000100800 */
[----:B--2---:R-:W-:Y:S04]  /*c860*/  STL [R1+0x20ec], R44 ;  /* 0x0020ec2c01007387 */ /* 0x004fe80000100800 */
[----:B------:R-:W-:Y:S01]  /*c870*/  STL.64 [R1+0x2168], R44 ;  /* 0x0021682c01007387 */ /* 0x000fe20000100a00 */
[----:B----4-:R-:W-:-:S03]  /*c880*/  PRMT R43, RZ, 0x7610, R43 ;  /* 0x00007610ff2b7816 */ /* 0x010fc6000000002b */
[----:B------:R-:W-:Y:S01]  /*c890*/  STL.64 [R1+0x2198], R44 ;  /* 0x0021982c01007387 */ /* 0x000fe20000100a00 */
[----:B------:R-:W-:-:S03]  /*c8a0*/  PRMT R42, RZ, 0x7610, R42 ;  /* 0x00007610ff2a7816 */ /* 0x000fc6000000002a */
[----:B------:R-:W-:Y:S04]  /*c8b0*/  STL [R1+0x138c], R38 ;  /* 0x00138c2601007387 */ /* 0x000fe80000100800 */
[----:B------:R0:W-:Y:S04]  /*c8c0*/  STL [R1+0x1390], R39 ;  /* 0x0013902701007387 */ /* 0x0001e80000100800 */
[----:B------:R1:W-:Y:S04]  /*c8d0*/  STL.64 [R1+0xa00], R34 ;  /* 0x000a002201007387 */ /* 0x0003e80000100a00 */
[----:B------:R-:W2:Y:S01]  /*c8e0*/  @!P0 LDG.E.U16 R43, desc[UR6][R34.64] ;  /* 0x00000006222b8981 */ /* 0x000ea2000c1e1500 */
[----:B0-----:R-:W-:-:S03]  /*c8f0*/  IMAD.WIDE R38, R6, 0x2, R48 ;  /* 0x0000000206267825 */ /* 0x001fc600078e0230 */
[----:B------:R0:W-:Y:S04]  /*c900*/  STL.64 [R1+0x9f8], R40 ;  /* 0x0009f82801007387 */ /* 0x0001e80000100a00 */
[----:B------:R3:W4:Y:S04]  /*c910*/  @!P1 LDG.E.U16 R33, desc[UR6][R38.64] ;  /* 0x0000000626219981 */ /* 0x000728000c1e1500 */
[----:B-1----:R-:W2:Y:S04]  /*c920*/  LDL.LU.64 R34, [R1+0x2380] ;  /* 0x0023800001227983 */ /* 0x002ea80000300a00 */
[----:B------:R-:W2:Y:S04]  /*c930*/  @!P0 LDG.E.U16 R42, desc[UR6][R40.64] ;  /* 0x00000006282a8981 */ /* 0x000ea8000c1e1500 */
[----:B0-----:R-:W2:Y:S01]  /*c940*/  LDL.LU.64 R40, [R1+0x2378] ;  /* 0x0023780001287983 */ /* 0x001ea20000300a00 */
[----:B------:R-:W-:-:S02]  /*c950*/  VIADD R4, R5, 0xffffff92 ;  /* 0xffffff9205047836 */ /* 0x000fc40000000000 */
[----:B------:R-:W-:Y:S01]  /*c960*/  VIADD R7, R5, 0xffffff98 ;  /* 0xffffff9805077836 */ /* 0x000fe20000000000 */
[----:B------:R3:W-:Y:S02]  /*c970*/  STL.64 [R1+0x9f0], R38 ;  /* 0x0009f02601007387 */ /* 0x0007e40000100a00 */
[----:B------:R-:W-:Y:S01]  /*c980*/  ISETP.GE.U32.AND P1, PT, R4, 0x7ffffe93, PT ;  /* 0x7ffffe930400780c */ /* 0x000fe20003f26070 */
[----:B------:R-:W-:Y:S01]  /*c990*/  IMAD R4, R2, 0x66, RZ ;  /* 0x0000006602047824 */ /* 0x000fe200078e02ff */
[----:B------:R0:W-:Y:S01]  /*c9a0*/  STL.64 [R1+0x9e8], R36 ;  /* 0x0009e82401007387 */ /* 0x0001e20000100a00 */
[----:B------:R-:W-:-:S03]  /*c9b0*/  ISETP.GE.U32.AND P6, PT, R7, 0x7ffffe99, PT ;  /* 0x7ffffe990700780c */ /* 0x000fc60003fc6070 */
[----:B------:R-:W-:Y:S01]  /*c9c0*/  STL [R1+0x11a4], R32 ;  /* 0x0011a42001007387 */ /* 0x000fe20000100800 */
[----:B------:R-:W-:-:S04]  /*c9d0*/  IMAD R6, R2, 0x67, RZ ;  /* 0x0000006702067824 */ /* 0x000fc800078e02ff */
[----:B---3--:R-:W-:-:S04]  /*c9e0*/  IMAD.WIDE R38, R6, 0x2, R48 ;  /* 0x0000000206267825 */ /* 0x008fc800078e0230 */
[----:B0-----:R-:W-:Y:S01]  /*c9f0*/  IMAD.WIDE R36, R6, 0x2, R50 ;  /* 0x0000000206247825 */ /* 0x001fe200078e0232 */
[----:B----4-:R0:W-:Y:S04]  /*ca00*/  STL [R1+0x11a8], R33 ;  /* 0x0011a82101007387 */ /* 0x0101e80000100800 */
[----:B--2---:R-:W-:Y:S01]  /*ca10*/  STL [R1+0x10bc], R42 ;  /* 0x0010bc2a01007387 */ /* 0x004fe20000100800 */
[----:B0-----:R-:W-:-:S03]  /*ca20*/  IMAD.WIDE R32, R4, 0x2, R48 ;  /* 0x0000000204207825 */ /* 0x001fc600078e0230 */
[----:B------:R0:W-:Y:S01]  /*ca30*/  STL [R1+0x10c0], R43 ;  /* 0x0010c02b01007387 */ /* 0x0001e20000100800 */
[----:B------:R-:W-:Y:S02]  /*ca40*/  PRMT R41, RZ, 0x7610, R41 ;  /* 0x00007610ff297816 */ /* 0x000fe40000000029 */
[----:B------:R-:W-:Y:S01]  /*ca50*/  PRMT R40, RZ, 0x7610, R40 ;  /* 0x00007610ff287816 */ /* 0x000fe20000000028 */
[----:B0-----:R-:W-:Y:S01]  /*ca60*/  IMAD.WIDE R42, R4, 0x2, R50 ;  /* 0x00000002042a7825 */ /* 0x001fe200078e0232 */
        /* <DEDUP_REMOVED lines=49> */
[----:B----4-:R-:W-:-:S03]  /*cd80*/  PRMT R38, RZ, 0x7610, R38 ;  /* 0x00007610ff267816 */ /* 0x010fc60000000026 */
[----:B---3--:R-:W-:Y:S01]  /*cd90*/  STL [R1+0x20f4], R42 ;  /* 0x0020f42a01007387 */ /* 0x008fe20000100800 */
[----:B------:R-:W-:-:S03]  /*cda0*/  PRMT R39, RZ, 0x7610, R39 ;  /* 0x00007610ff277816 */ /* 0x000fc60000000027 */
[----:B------:R-:W-:Y:S01]  /*cdb0*/  STL.64 [R1+0x2150], R42 ;  /* 0x0021502a01007387 */ /* 0x000fe20000100a00 */
[----:B0-----:R-:W-:-:S03]  /*cdc0*/  IMAD.WIDE R34, R4, 0x2, R48 ;  /* 0x0000000204227825 */ /* 0x001fc600078e0230 */
[----:B------:R-:W-:Y:S04]  /*cdd0*/  STL.64 [R1+0x2170], R42 ;  /* 0x0021702a01007387 */ /* 0x000fe80000100a00 */
[----:B------:R-:W-:Y:S04]  /*cde0*/  STL.64 [R1+0x2188], R42 ;  /* 0x0021882a01007387 */ /* 0x000fe80000100a00 */
        /* <DEDUP_REMOVED lines=10> */
[----:B------:R-:W3:Y:S04]  /*ce90*/  @!P3 LDG.E.U16 R31, desc[UR6][R36.64] ;  /* 0x00000006241fb981 */ /* 0x000ee8000c1e1500 */
[----:B----4-:R-:W4:Y:S04]  /*cea0*/  LDL.LU.64 R40, [R1+0x2350] ;  /* 0x0023500001287983 */ /* 0x010f280000300a00 */
[----:B------:R0:W4:Y:S01]  /*ceb0*/  @!P3 LDG.E.U16 R30, desc[UR6][R32.64] ;  /* 0x00000006201eb981 */ /* 0x000122000c1e1500 */
[C---:B------:R-:W-:Y:S01]  /*cec0*/  VIADD R4, R5.reuse, 0xffffff89 ;  /* 0xffffff8905047836 */ /* 0x040fe20000000000 */
[----:B------:R-:W-:-:S02]  /*ced0*/  IADD3 R7, PT, PT, R5, -0x74, RZ ;  /* 0xffffff8c05077810 */ /* 0x000fc40007ffe0ff */
[----:B------:R-:W-:Y:S02]  /*cee0*/  STL.64 [R1+0x960], R36 ;  /* 0x0009602401007387 */ /* 0x000fe40000100a00 */
[----:B------:R-:W-:Y:S01]  /*cef0*/  ISETP.GE.U32.AND P3, PT, R4, 0x7ffffe8a, PT ;  /* 0x7ffffe8a0400780c */ /* 0x000fe20003f66070 */
[C---:B------:R-:W-:Y:S01]  /*cf00*/  IMAD R4, R2.reuse, 0x6f, RZ ;  /* 0x0000006f02047824 */ /* 0x040fe200078e02ff */
[----:B------:R0:W-:Y:S01]  /*cf10*/  STL.64 [R1+0x958], R32 ;  /* 0x0009582001007387 */ /* 0x0001e20000100a00 */
[----:B------:R-:W-:Y:S01]  /*cf20*/  ISETP.GE.U32.AND P4, PT, R7, 0x7ffffe8d, PT ;  /* 0x7ffffe8d0700780c */ /* 0x000fe20003f86070 */
[----:B------:R-:W-:-:S04]  /*cf30*/  IMAD R6, R2, 0x73, RZ ;  /* 0x0000007302067824 */ /* 0x000fc800078e02ff */
[----:B0-----:R-:W-:-:S04]  /*cf40*/  IMAD.WIDE R32, R6, 0x2, R48 ;  /* 0x0000000206207825 */ /* 0x001fc800078e0230 */
[C---:B------:R-:W-:Y:S01]  /*cf50*/  IMAD.WIDE R36, R4.reuse, 0x2, R50 ;  /* 0x0000000204247825 */ /* 0x040fe200078e0232 */
[----:B--2---:R-:W-:Y:S04]  /*cf60*/  STL [R1+0x119c], R38 ;  /* 0x00119c2601007387 */ /* 0x004fe80000100800 */
[----:B---3--:R0:W-:Y:S02]  /*cf70*/  STL [R1+0x11a0], R39 ;  /* 0x0011a02701007387 */ /* 0x0081e40000100800 */
[----:B0-----:R-:W-:-:S05]  /*cf80*/  IMAD.WIDE R38, R4, 0x2, R48 ;  /* 0x0000000204267825 */ /* 0x001fca00078e0230 */
[----:B------:R-:W-:Y:S01]  /*cf90*/  STL.64 [R1+0x950], R38 ;  /* 0x0009502601007387 */ /* 0x000fe20000100a00 */
[----:B----4-:R-:W-:Y:S02]  /*cfa0*/  PRMT R41, RZ, 0x7610, R41 ;  /* 0x00007610ff297816 */ /* 0x010fe40000000029 */
[----:B------:R-:W-:Y:S01]  /*cfb0*/  PRMT R40, RZ, 0x7610, R40 ;  /* 0x00007610ff287816 */ /* 0x000fe20000000028 */
[----:B------:R-:W-:Y:S04]  /*cfc0*/  STL [R1+0x12c0], R30 ;  /* 0x0012c01e01007387 */ /* 0x000fe80000100800 */
[----:B------:R0:W-:Y:S01]  /*cfd0*/  STL [R1+0x12c4], R31 ;  /* 0x0012c41f01007387 */ /* 0x0001e20000100800 */
[----:B------:R-:W-:Y:S02]  /*cfe0*/  PRMT R35, RZ, 0x7610, R35 ;  /* 0x00007610ff237816 */ /* 0x000fe40000000023 */
[----:B------:R-:W-:Y:S01]  /*cff0*/  PRMT R34, RZ, 0x7610, R34 ;  /* 0x00007610ff227816 */ /* 0x000fe20000000022 */
[----:B------:R-:W2:Y:S01]  /*d000*/  @!P4 LDG.E.U16 R41, desc[UR6][R32.64] ;  /* 0x000000062029c981 */ /* 0x000ea2000c1e1500 */
[----:B0-----:R-:W-:-:S03]  /*d010*/  IMAD.WIDE R30, R6, 0x2, R50 ;  /* 0x00000002061e7825 */ /* 0x001fc600078e0232 */
[----:B------:R0:W-:Y:S04]  /*d020*/  STL.64 [R1+0x948], R36 ;  /* 0x0009482401007387 */ /* 0x0001e80000100a00 */
[----:B------:R-:W3:Y:S04]  /*d030*/  @!P4 LDG.E.U16 R40, desc[UR6][R30.64] ;  /* 0x000000061e28c981 */ /* 0x000ee8000c1e1500 */
[----:B------:R-:W4:Y:S04]  /*d040*/  @!P6 LDG.E.U16 R35, desc[UR6][R38.64] ;  /* 0x000000062623e981 */ /* 0x000f28000c1e1500 */
[----:B------:R0:W4:Y:S04]  /*d050*/  @!P6 LDG.E.U16 R34, desc[UR6][R36.64] ;  /* 0x000000062422e981 */ /* 0x000128000c1e1500 */
[----:B------:R-:W4:Y:S01]  /*d060*/  LDL.LU.64 R38, [R1+0x2348] ;  /* 0x0023480001267983 */ /* 0x000f220000300a00 */
[----:B------:R-:W-:-:S02]  /*d070*/  VIADD R7, R5, 0xffffff8a ;  /* 0xffffff8a05077836 */ /* 0x000fc40000000000 */
[----:B------:R-:W-:Y:S01]  /*d080*/  VIADD R4, R5, 0xffffff84 ;  /* 0xffffff8405047836 */ /* 0x000fe20000000000 */
[----:B------:R1:W-:Y:S02]  /*d090*/  STL.64 [R1+0x910], R32 ;  /* 0x0009102001007387 */ /* 0x0003e40000100a00 */
[----:B------:R-:W-:Y:S02]  /*d0a0*/  ISETP.GE.U32.AND P1, PT, R7, 0x7ffffe8b, PT ;  /* 0x7ffffe8b0700780c */ /* 0x000fe40003f26070 */
[----:B------:R1:W-:Y:S01]  /*d0b0*/  STL.64 [R1+0x908], R30 ;  /* 0x0009081e01007387 */ /* 0x0003e20000100a00 */
[----:B------:R-:W-:Y:S01]  /*d0c0*/  ISETP.GE.U32.AND P4, PT, R4, 0x7ffffe85, PT ;  /* 0x7ffffe850400780c */ /* 0x000fe20003f86070 */
[C---:B------:R-:W-:Y:S02]  /*d0d0*/  IMAD R4, R2.reuse, 0x74, RZ ;  /* 0x0000007402047824 */ /* 0x040fe400078e02ff */
[----:B------:R-:W-:Y:S01]  /*d0e0*/  IMAD R6, R2, 0x75, RZ ;  /* 0x0000007502067824 */ /* 0x000fe200078e02ff */
[----:B------:R-:W-:Y:S01]  /*d0f0*/  PRMT R28, RZ, 0x7610, R28 ;  /* 0x00007610ff1c7816 */ /* 0x000fe2000000001c */
[----:B0-----:R-:W-:Y:S01]  /*d100*/  IMAD.WIDE R36, R4, 0x2, R50 ;  /* 0x0000000204247825 */ /* 0x001fe200078e0232 */
[----:B------:R-:W-:-:S03]  /*d110*/  PRMT R29, RZ, 0x7610, R29 ;  /* 0x00007610ff1d7816 */ /* 0x000fc6000000001d */
[----:B-1----:R-:W-:-:S04]  /*d120*/  IMAD.WIDE R32, R6, 0x2, R50 ;  /* 0x0000000206207825 */ /* 0x002fc800078e0232 */
[----:B------:R-:W-:Y:S01]  /*d130*/  IMAD.WIDE R30, R4, 0x2, R48 ;  /* 0x00000002041e7825 */ /* 0x000fe200078e0230 */
[----:B------:R-:W4:Y:S04]  /*d140*/  @!P1 LDG.E.U16 R28, desc[UR6][R32.64] ;  /* 0x00000006201c9981 */ /* 0x000f28000c1e1500 */
[----:B--2---:R-:W-:Y:S04]  /*d150*/  STL [R1+0x20f8], R41 ;  /* 0x0020f82901007387 */ /* 0x004fe80000100800 */
[----:B---3--:R-:W-:Y:S04]  /*d160*/  STL [R1+0x20fc], R40 ;  /* 0x0020fc2801007387 */ /* 0x008fe80000100800 */
[----:B------:R-:W-:Y:S04]  /*d170*/  STL.64 [R1+0x2178], R40 ;  /* 0x0021782801007387 */ /* 0x000fe80000100a00 */
[----:B------:R-:W-:Y:S04]  /*d180*/  STL.64 [R1+0x2190], R40 ;  /* 0x0021902801007387 */ /* 0x000fe80000100a00 */
[----:B------:R-:W-:Y:S01]  /*d190*/  STL.64 [R1+0x21a8], R40 ;  /* 0x0021a82801007387 */ /* 0x000fe20000100a00 */
[----:B----4-:R-:W-:-:S03]  /*d1a0*/  PRMT R39, RZ, 0x7610, R39 ;  /* 0x00007610ff277816 */ /* 0x010fc60000000027 */
[----:B------:R-:W-:Y:S01]  /*d1b0*/  STL [R1+0x137c], R34 ;  /* 0x00137c2201007387 */ /* 0x000fe20000100800 */
[----:B------:R-:W-:-:S03]  /*d1c0*/  PRMT R38, RZ, 0x7610, R38 ;  /* 0x00007610ff267816 */ /* 0x000fc60000000026 */
        /* <DEDUP_REMOVED lines=51> */
[----:B0-----:R-:W-:-:S02]  /*d500*/  IMAD.WIDE R36, R4, 0x2, R50 ;  /* 0x0000000204247825 */ /* 0x001fc400078e0232 */
[----:B------:R-:W-:Y:S01]  /*d510*/  STL [R1+0x1374], R30 ;  /* 0x0013741e01007387 */ /* 0x000fe20000100800 */
[----:B------:R-:W-:-:S03]  /*d520*/  PRMT R38, RZ, 0x7610, R38 ;  /* 0x00007610ff267816 */ /* 0x000fc60000000026 */
[----:B------:R0:W-:Y:S01]  /*d530*/  STL [R1+0x1378], R31 ;  /* 0x0013781f01007387 */ /* 0x0001e20000100800 */
[----:B------:R-:W-:-:S03]  /*d540*/  PRMT R28, RZ, 0x7610, R28 ;  /* 0x00007610ff1c7816 */ /* 0x000fc6000000001c */
        /* <DEDUP_REMOVED lines=49> */
[----:B0-----:R-:W-:Y:S01]  /*d860*/  IMAD.WIDE R34, R4, 0x2, R48 ;  /* 0x0000000204227825 */ /* 0x001fe200078e0230 */
[----:B------:R-:W-:-:S04]  /*d870*/  PRMT R31, RZ, 0x7610, R31 ;  /* 0x00007610ff1f7816 */ /* 0x000fc8000000001f */
[----:B------:R-:W-:Y:S01]  /*d880*/  STL.64 [R1+0x850], R34 ;  /* 0x0008502201007387 */ /* 0x000fe20000100a00 */
[----:B------:R-:W-:-:S03]  /*d890*/  PRMT R30, RZ, 0x7610, R30 ;  /* 0x00007610ff1e7816 */ /* 0x000fc6000000001e */
[----:B------:R-:W2:Y:S01]  /*d8a0*/  @!P6 LDG.E.U16 R31, desc[UR6][R34.64] ;  /* 0x00000006221fe981 */ /* 0x000ea2000c1e1500 */
[----:B----4-:R-:W-:Y:S02]  /*d8b0*/  PRMT R37, RZ, 0x7610, R37 ;  /* 0x00007610ff257816 */ /* 0x010fe40000000025 */
[----:B------:R-:W-:Y:S01]  /*d8c0*/  PRMT R36, RZ, 0x7610, R36 ;  /* 0x00007610ff247816 */ /* 0x000fe20000000024 */
[----:B------:R0:W3:Y:S04]  /*d8d0*/  @!P6 LDG.E.U16 R30, desc[UR6][R32.64] ;  /* 0x00000006201ee981 */ /* 0x0000e8000c1e1500 */
[----:B------:R-:W-:Y:S04]  /*d8e0*/  STL [R1+0x12b0], R26 ;  /* 0x0012b01a01007387 */ /* 0x000fe80000100800 */
[----:B------:R1:W-:Y:S04]  /*d8f0*/  STL [R1+0x12b4], R27 ;  /* 0x0012b41b01007387 */ /* 0x0003e80000100800 */
[----:B------:R4:W2:Y:S01]  /*d900*/  @!P4 LDG.E.U16 R37, desc[UR6][R28.64] ;  /* 0x000000061c25c981 */ /* 0x0008a2000c1e1500 */
[----:B-1----:R-:W-:-:S03]  /*d910*/  IMAD.WIDE R26, R6, 0x2, R50 ;  /* 0x00000002061a7825 */ /* 0x002fc600078e0232 */
[----:B------:R0:W-:Y:S04]  /*d920*/  STL.64 [R1+0x848], R32 ;  /* 0x0008482001007387 */ /* 0x0001e80000100a00 */
[----:B------:R1:W3:Y:S04]  /*d930*/  @!P4 LDG.E.U16 R36, desc[UR6][R26.64] ;  /* 0x000000061a24c981 */ /* 0x0002e8000c1e1500 */
[----:B------:R-:W3:Y:S01]  /*d940*/  LDL.LU.64 R34, [R1+0x2308] ;  /* 0x0023080001227983 */ /* 0x000ee20000300a00 */
[C---:B------:R-:W-:Y:S02]  /*d950*/  VIADD R7, R5.reuse, 0xffffff7a ;  /* 0xffffff7a05077836 */ /* 0x040fe40000000000 */
[----:B------:R-:W-:-:S03]  /*d960*/  VIADD R4, R5, 0xffffff74 ;  /* 0xffffff7405047836 */ /* 0x000fc60000000000 */
[----:B------:R-:W-:Y:S01]  /*d970*/  ISETP.GE.U32.AND P1, PT, R7, 0x7ffffe7b, PT ;  /* 0x7ffffe7b0700780c */ /* 0x000fe20003f26070 */
[----:B------:R4:W-:Y:S01]  /*d980*/  STL.64 [R1+0x810], R28 ;  /* 0x0008101c01007387 */ /* 0x0009e20000100a00 */
[----:B------:R-:W-:Y:S01]  /*d990*/  ISETP.GE.U32.AND P4, PT, R4, 0x7ffffe75, PT ;  /* 0x7ffffe750400780c */ /* 0x000fe20003f86070 */
[C---:B------:R-:W-:Y:S02]  /*d9a0*/  IMAD R4, R2.reuse, 0x84, RZ ;  /* 0x0000008402047824 */ /* 0x040fe400078e02ff */
[----:B------:R1:W-:Y:S01]  /*d9b0*/  STL.64 [R1+0x808], R26 ;  /* 0x0008081a01007387 */ /* 0x0003e20000100a00 */
[----:B------:R-:W-:Y:S01]  /*d9c0*/  IMAD R6, R2, 0x85, RZ ;  /* 0x0000008502067824 */ /* 0x000fe200078e02ff */
[----:B------:R-:W-:Y:S01]  /*d9d0*/  PRMT R24, RZ, 0x7610, R24 ;  /* 0x00007610ff187816 */ /* 0x000fe20000000018 */
[----:B0-----:R-:W-:Y:S01]  /*d9e0*/  IMAD.WIDE R32, R4, 0x2, R50 ;  /* 0x0000000204207825 */ /* 0x001fe200078e0232 */
[----:B------:R-:W-:-:S03]  /*d9f0*/  PRMT R25, RZ, 0x7610, R25 ;  /* 0x00007610ff197816 */ /* 0x000fc60000000019 */
[----:B----4-:R-:W-:-:S04]  /*da00*/  IMAD.WIDE R28, R6, 0x2, R50 ;  /* 0x00000002061c7825 */ /* 0x010fc800078e0232 */
[----:B-1----:R-:W-:Y:S01]  /*da10*/  IMAD.WIDE R26, R4, 0x2, R48 ;  /* 0x00000002041a7825 */ /* 0x002fe200078e0230 */
[----:B------:R-:W4:Y:S04]  /*da20*/  @!P1 LDG.E.U16 R24, desc[UR6][R28.64] ;  /* 0x000000061c189981 */ /* 0x000f28000c1e1500 */
[----:B--2---:R-:W-:Y:S04]  /*da30*/  STL [R1+0x2108], R37 ;  /* 0x0021082501007387 */ /* 0x004fe80000100800 */
[----:B---3--:R-:W-:Y:S04]  /*da40*/  STL [R1+0x210c], R36 ;  /* 0x00210c2401007387 */ /* 0x008fe80000100800 */
[----:B------:R-:W-:Y:S01]  /*da50*/  STL [R1+0x136c], R30 ;  /* 0x00136c1e01007387 */ /* 0x000fe20000100800 */
[----:B------:R-:W-:-:S02]  /*da60*/  PRMT R35, RZ, 0x7610, R35 ;  /* 0x00007610ff237816 */ /* 0x000fc40000000023 */
[----:B------:R-:W-:Y:S01]  /*da70*/  PRMT R34, RZ, 0x7610, R34 ;  /* 0x00007610ff227816 */ /* 0x000fe20000000022 */
[----:B------:R0:W-:Y:S04]  /*da80*/  STL [R1+0x1370], R31 ;  /* 0x0013701f01007387 */ /* 0x0001e80000100800 */
[----:B------:R1:W-:Y:S04]  /*da90*/  STL.64 [R1+0x800], R26 ;  /* 0x0008001a01007387 */ /* 0x0003e80000100a00 */
[----:B------:R-:W2:Y:S01]  /*daa0*/  @!P0 LDG.E.U16 R35, desc[UR6][R26.64] ;  /* 0x000000061a238981 */ /* 0x000ea2000c1e1500 */
[----:B0-----:R-:W-:-:S03]  /*dab0*/  IMAD.WIDE R30, R6, 0x2, R48 ;  /* 0x00000002061e7825 */ /* 0x001fc600078e0230 */
[----:B------:R0:W-:Y:S04]  /*dac0*/  STL.64 [R1+0x7f8], R32 ;  /* 0x0007f82001007387 */ /* 0x0001e80000100a00 */
[----:B------:R3:W2:Y:S04]  /*dad0*/  @!P1 LDG.E.U16 R25, desc[UR6][R30.64] ;  /* 0x000000061e199981 */ /* 0x0006a8000c1e1500 */
        /* <DEDUP_REMOVED lines=10> */
[----:B----4-:R-:W-:Y:S01]  /*db80*/  STL [R1+0x1184], R24 ;  /* 0x0011841801007387 */ /* 0x010fe20000100800 */
[----:B------:R-:W-:-:S04]  /*db90*/  IMAD R6, R2, 0x87, RZ ;  /* 0x0000008702067824 */ /* 0x000fc800078e02ff */
[----:B---3--:R-:W-:-:S04]  /*dba0*/  IMAD.WIDE R30, R6, 0x2, R48 ;  /* 0x00000002061e7825 */ /* 0x008fc800078e0230 */
[----:B0-----:R-:W-:Y:S01]  /*dbb0*/  IMAD.WIDE R28, R6, 0x2, R50 ;  /* 0x00000002061c7825 */ /* 0x001fe200078e0232 */
[----:B--2---:R0:W-:Y:S04]  /*dbc0*/  STL [R1+0x1188], R25 ;  /* 0x0011881901007387 */ /* 0x0041e80000100800 */
[----:B------:R-:W-:Y:S01]  /*dbd0*/  STL [R1+0x109c], R34 ;  /* 0x00109c2201007387 */ /* 0x000fe20000100800 */
        /* <DEDUP_REMOVED lines=56> */
[----:B---3--:R-:W-:Y:S04]  /*df60*/  STL [R1+0x2120], R34 ;  /* 0x0021202201007387 */ /* 0x008fe80000100800 */
[----:B------:R-:W2:Y:S01]  /*df70*/  @!P1 LDG.E.U16 R30, desc[UR6][R32.64] ;  /* 0x00000006201e9981 */ /* 0x000ea2000c1e1500 */
[----:B0-----:R-:W-:-:S05]  /*df80*/  IMAD.WIDE R26, R4, 0x2, R48 ;  /* 0x00000002041a7825 */ /* 0x001fca00078e0230 */
[----:B------:R0:W-:Y:S01]  /*df90*/  STL.64 [R1+0x770], R26 ;  /* 0x0007701a01007387 */ /* 0x0001e20000100a00 */
        /* <DEDUP_REMOVED lines=8> */
[----:B------:R1:W3:Y:S04]  /*e020*/  @!P3 LDG.E.U16 R22, desc[UR6][R24.64] ;  /* 0x000000061816b981 */ /* 0x0002e8000c1e1500 */
[----:B----4-:R-:W4:Y:S01]  /*e030*/  LDL.LU.64 R32, [R1+0x22d0] ;  /* 0x0022d00001207983 */ /* 0x010f220000300a00 */
        /* <DEDUP_REMOVED lines=16> */
[----:B------:R-:W2:Y:S04]  /*e140*/  @!P6 LDG.E.U16 R27, desc[UR6][R30.64] ;  /* 0x000000061e1be981 */ /* 0x000ea8000c1e1500 */
[----:B------:R-:W-:Y:S01]  /*e150*/  STL [R1+0x12a0], R22 ;  /* 0x0012a01601007387 */ /* 0x000fe20000100800 */
[----:B----4-:R-:W-:Y:S02]  /*e160*/  PRMT R33, RZ, 0x7610, R33 ;  /* 0x00007610ff217816 */ /* 0x010fe40000000021 */
[----:B------:R-:W-:Y:S01]  /*e170*/  PRMT R32, RZ, 0x7610, R32 ;  /* 0x00007610ff207816 */ /* 0x000fe20000000020 */
[----:B------:R0:W-:Y:S04]  /*e180*/  STL [R1+0x12a4], R23 ;  /* 0x0012a41701007387 */ /* 0x0001e80000100800 */
[----:B------:R-:W3:Y:S04]  /*e190*/  @!P4 LDG.E.U16 R33, desc[UR6][R24.64] ;  /* 0x000000061821c981 */ /* 0x000ee8000c1e1500 */
[----:B------:R1:W4:Y:S01]  /*e1a0*/  @!P6 LDG.E.U16 R26, desc[UR6][R28.64] ;  /* 0x000000061c1ae981 */ /* 0x000322000c1e1500 */
[----:B0-----:R-:W-:-:S03]  /*e1b0*/  IMAD.WIDE R22, R6, 0x2, R50 ;  /* 0x0000000206167825 */ /* 0x001fc600078e0232 */
[----:B------:R1:W-:Y:S04]  /*e1c0*/  STL.64 [R1+0x748], R28 ;  /* 0x0007481c01007387 */ /* 0x0003e80000100a00 */
[----:B------:R0:W3:Y:S04]  /*e1d0*/  @!P4 LDG.E.U16 R32, desc[UR6][R22.64] ;  /* 0x000000061620c981 */ /* 0x0000e8000c1e1500 */
[----:B------:R-:W2:Y:S01]  /*e1e0*/  LDL.LU.64 R30, [R1+0x22c8] ;  /* 0x0022c800011e7983 */ /* 0x000ea20000300a00 */
[C---:B------:R-:W-:Y:S02]  /*e1f0*/  VIADD R7, R5.reuse, 0xffffff6a ;  /* 0xffffff6a05077836 */ /* 0x040fe40000000000 */
[----:B------:R-:W-:-:S03]  /*e200*/  VIADD R4, R5, 0xffffff64 ;  /* 0xffffff6405047836 */ /* 0x000fc60000000000 */
[----:B------:R-:W-:Y:S01]  /*e210*/  ISETP.GE.U32.AND P1, PT, R7, 0x7ffffe6b, PT ;  /* 0x7ffffe6b0700780c */ /* 0x000fe20003f26070 */
[----:B------:R0:W-:Y:S01]  /*e220*/  STL.64 [R1+0x710], R24 ;  /* 0x0007101801007387 */ /* 0x0001e20000100a00 */
[----:B------:R-:W-:Y:S01]  /*e230*/  ISETP.GE.U32.AND P4, PT, R4, 0x7ffffe65, PT ;  /* 0x7ffffe650400780c */ /* 0x000fe20003f86070 */
[C---:B------:R-:W-:Y:S02]  /*e240*/  IMAD R4, R2.reuse, 0x94, RZ ;  /* 0x0000009402047824 */ /* 0x040fe400078e02ff */
[----:B------:R-:W-:Y:S01]  /*e250*/  IMAD R6, R2, 0x95, RZ ;  /* 0x0000009502067824 */ /* 0x000fe200078e02ff */
[----:B------:R0:W-:Y:S01]  /*e260*/  STL.64 [R1+0x708], R22 ;  /* 0x0007081601007387 */ /* 0x0001e20000100a00 */
[----:B------:R-:W-:Y:S01]  /*e270*/  PRMT R20, RZ, 0x7610, R20 ;  /* 0x00007610ff147816 */ /* 0x000fe20000000014 */
[----:B-1----:R-:W-:Y:S01]  /*e280*/  IMAD.WIDE R28, R4, 0x2, R50 ;  /* 0x00000002041c7825 */ /* 0x002fe200078e0232 */
[----:B------:R-:W-:-:S03]  /*e290*/  PRMT R21, RZ, 0x7610, R21 ;  /* 0x00007610ff157816 */ /* 0x000fc60000000015 */
[----:B0-----:R-:W-:-:S04]  /*e2a0*/  IMAD.WIDE R24, R6, 0x2, R50 ;  /* 0x0000000206187825 */ /* 0x001fc800078e0232 */
[----:B------:R-:W-:Y:S01]  /*e2b0*/  IMAD.WIDE R22, R4, 0x2, R48 ;  /* 0x0000000204167825 */ /* 0x000fe200078e0230 */
[----:B------:R-:W2:Y:S04]  /*e2c0*/  @!P1 LDG.E.U16 R20, desc[UR6][R24.64] ;  /* 0x0000000618149981 */ /* 0x000ea8000c1e1500 */
[----:B---3--:R-:W-:Y:S04]  /*e2d0*/  STL.64 [R1+0x2118], R32 ;  /* 0x0021182001007387 */ /* 0x008fe80000100a00 */
[----:B----4-:R-:W-:Y:S01]  /*e2e0*/  STL [R1+0x135c], R26 ;  /* 0x00135c1a01007387 */ /* 0x010fe20000100800 */
[----:B--2---:R-:W-:-:S02]  /*e2f0*/  PRMT R31, RZ, 0x7610, R31 ;  /* 0x00007610ff1f7816 */ /* 0x004fc4000000001f */
[----:B------:R-:W-:Y:S01]  /*e300*/  PRMT R30, RZ, 0x7610, R30 ;  /* 0x00007610ff1e7816 */ /* 0x000fe2000000001e */
        /* <DEDUP_REMOVED lines=28> */
[----:B------:R-:W-:Y:S02]  /*e4d0*/  PRMT R22, RZ, 0x7610, R22 ;  /* 0x00007610ff167816 */ /* 0x000fe40000000016 */
[----:B------:R-:W-:Y:S01]  /*e4e0*/  PRMT R23, RZ, 0x7610, R23 ;  /* 0x00007610ff177816 */ /* 0x000fe20000000017 */
[----:B------:R1:W-:Y:S04]  /*e4f0*/  STL.64 [R1+0x6d8], R30 ;  /* 0x0006d81e01007387 */ /* 0x0003e80000100a00 */
[----:B------:R-:W2:Y:S04]  /*e500*/  @!P3 LDG.E.U16 R29, desc[UR6][R20.64] ;  /* 0x00000006141db981 */ /* 0x000ea8000c1e1500 */
[----:B------:R-:W3:Y:S04]  /*e510*/  @!P3 LDG.E.U16 R28, desc[UR6][R30.64] ;  /* 0x000000061e1cb981 */ /* 0x000ee8000c1e1500 */
[----:B------:R-:W4:Y:S04]  /*e520*/  @!P6 LDG.E.U16 R22, desc[UR6][R24.64] ;  /* 0x000000061816e981 */ /* 0x000f28000c1e1500 */
[----:B0-----:R-:W4:Y:S04]  /*e530*/  LDL.LU.64 R20, [R1+0x22b0] ;  /* 0x0022b00001147983 */ /* 0x001f280000300a00 */
[----:B-1----:R-:W4:Y:S04]  /*e540*/  LDL.LU.64 R30, [R1+0x22a8] ;  /* 0x0022a800011e7983 */ /* 0x002f280000300a00 */
[----:B------:R0:W4:Y:S01]  /*e550*/  @!P6 LDG.E.U16 R23, desc[UR6][R26.64] ;  /* 0x000000061a17e981 */ /* 0x000122000c1e1500 */
[C---:B------:R-:W-:Y:S01]  /*e560*/  VIADD R4, R5.reuse, 0xffffff60 ;  /* 0xffffff6005047836 */ /* 0x040fe20000000000 */
[----:B------:R-:W-:-:S04]  /*e570*/  IADD3 R7, PT, PT, R5, -0x9d, RZ ;  /* 0xffffff6305077810 */ /* 0x000fc80007ffe0ff */
        /* <DEDUP_REMOVED lines=11> */
[----:B----4-:R-:W-:-:S02]  /*e630*/  PRMT R31, RZ, 0x7610, R31 ;  /* 0x00007610ff1f7816 */ /* 0x010fc4000000001f */
[----:B------:R-:W-:Y:S01]  /*e640*/  PRMT R30, RZ, 0x7610, R30 ;  /* 0x00007610ff1e7816 */ /* 0x000fe2000000001e */
[----:B0-----:R-:W-:Y:S01]  /*e650*/  IMAD.WIDE R28, R4, 0x2, R50 ;  /* 0x00000002041c7825 */ /* 0x001fe200078e0232 */
[----:B------:R-:W-:Y:S01]  /*e660*/  STL [R1+0x1354], R22 ;  /* 0x0013541601007387 */ /* 0x000fe20000100800 */
[----:B------:R-:W-:-:S03]  /*e670*/  PRMT R20, RZ, 0x7610, R20 ;  /* 0x00007610ff147816 */ /* 0x000fc60000000014 */
[----:B------:R0:W-:Y:S01]  /*e680*/  STL [R1+0x1358], R23 ;  /* 0x0013581701007387 */ /* 0x0001e20000100800 */
[----:B------:R-:W-:-:S03]  /*e690*/  PRMT R21, RZ, 0x7610, R21 ;  /* 0x00007610ff157816 */ /* 0x000fc60000000015 */
[----:B------:R1:W-:Y:S04]  /*e6a0*/  STL.64 [R1+0x688], R28 ;  /* 0x0006881c01007387 */ /* 0x0003e80000100a00 */
[----:B------:R-:W2:Y:S04]  /*e6b0*/  @!P4 LDG.E.U16 R31, desc[UR6][R26.64] ;  /* 0x000000061a1fc981 */ /* 0x000ea8000c1e1500 */
[----:B------:R1:W2:Y:S01]  /*e6c0*/  @!P4 LDG.E.U16 R30, desc[UR6][R28.64] ;  /* 0x000000061c1ec981 */ /* 0x0002a2000c1e1500 */
[----:B0-----:R-:W-:-:S03]  /*e6d0*/  IMAD.WIDE R22, R6, 0x2, R50 ;  /* 0x0000000206167825 */ /* 0x001fc600078e0232 */
[----:B------:R0:W3:Y:S04]  /*e6e0*/  @!P0 LDG.E.U16 R21, desc[UR6][R24.64] ;  /* 0x0000000618158981 */ /* 0x0000e8000c1e1500 */
[----:B------:R-:W4:Y:S04]  /*e6f0*/  LDL.LU.64 R26, [R1+0x22a0] ;  /* 0x0022a000011a7983 */ /* 0x000f280000300a00 */
[----:B------:R0:W3:Y:S01]  /*e700*/  @!P0 LDG.E.U16 R20, desc[UR6][R22.64] ;  /* 0x0000000616148981 */ /* 0x0000e2000c1e1500 */
[C---:B------:R-:W-:Y:S02]  /*e710*/  VIADD R4, R5.reuse, 0xffffff5b ;  /* 0xffffff5b05047836 */ /* 0x040fe40000000000 */
[----:B------:R-:W-:Y:S01]  /*e720*/  VIADD R7, R5, 0xffffff61 ;  /* 0xffffff6105077836 */ /* 0x000fe20000000000 */
[----:B------:R0:W-:Y:S02]  /*e730*/  STL.64 [R1+0x680], R24 ;  /* 0x0006801801007387 */ /* 0x0001e40000100a00 */
[----:B------:R-:W-:Y:S01]  /*e740*/  ISETP.GE.U32.AND P0, PT, R4, 0x7ffffe5c, PT ;  /* 0x7ffffe5c0400780c */ /* 0x000fe20003f06070 */
[----:B------:R-:W-:Y:S01]  /*e750*/  IMAD R4, R2, 0x9d, RZ ;  /* 0x0000009d02047824 */ /* 0x000fe200078e02ff */
[----:B------:R-:W-:-:S03]  /*e760*/  ISETP.GE.U32.AND P3, PT, R7, 0x7ffffe62, PT ;  /* 0x7ffffe620700780c */ /* 0x000fc60003f66070 */
[----:B-1----:R-:W-:Y:S01]  /*e770*/  IMAD.WIDE R28, R4, 0x2, R50 ;  /* 0x00000002041c7825 */ /* 0x002fe200078e0232 */
[----:B------:R-:W-:-:S03]  /*e780*/  PRMT R18, RZ, 0x7610, R18 ;  /* 0x00007610ff127816 */ /* 0x000fc60000000012 */
[----:B------:R-:W-:Y:S01]  /*e790*/  IMAD R6, R2, 0x9e, RZ ;  /* 0x0000009e02067824 */ /* 0x000fe200078e02ff */
[----:B------:R-:W-:-:S03]  /*e7a0*/  PRMT R19, RZ, 0x7610, R19 ;  /* 0x00007610ff137816 */ /* 0x000fc60000000013 */
[----:B0-----:R-:W-:-:S05]  /*e7b0*/  IMAD.WIDE R24, R6, 0x2, R48 ;  /* 0x0000000206187825 */ /* 0x001fca00078e0230 */
[----:B------:R0:W3:Y:S04]  /*e7c0*/  @!P3 LDG.E.U16 R19, desc[UR6][R24.64] ;  /* 0x000000061813b981 */ /* 0x0000e8000c1e1500 */
[----:B--2---:R-:W-:Y:S04]  /*e7d0*/  STL.64 [R1+0x2128], R30 ;  /* 0x0021281e01007387 */ /* 0x004fe80000100a00 */
[----:B------:R1:W-:Y:S01]  /*e7e0*/  STL.64 [R1+0x678], R22 ;  /* 0x0006781601007387 */ /* 0x0003e20000100a00 */
[----:B----4-:R-:W-:Y:S02]  /*e7f0*/  PRMT R26, RZ, 0x7610, R26 ;  /* 0x00007610ff1a7816 */ /* 0x010fe4000000001a */
[----:B------:R-:W-:-:S04]  /*e800*/  PRMT R27, RZ, 0x7610, R27 ;  /* 0x00007610ff1b7816 */ /* 0x000fc8000000001b */
[----:B------:R-:W2:Y:S01]  /*e810*/  @!P1 LDG.E.U16 R26, desc[UR6][R28.64] ;  /* 0x000000061c1a9981 */ /* 0x000ea2000c1e1500 */
[----:B-1----:R-:W-:-:S05]  /*e820*/  IMAD.WIDE R22, R4, 0x2, R48 ;  /* 0x0000000204167825 */ /* 0x002fca00078e0230 */
[----:B------:R1:W-:Y:S04]  /*e830*/  STL.64 [R1+0x670], R22 ;  /* 0x0006701601007387 */ /* 0x0003e80000100a00 */
[----:B---3--:R-:W-:Y:S04]  /*e840*/  STL [R1+0x1084], R20 ;  /* 0x0010841401007387 */ /* 0x008fe80000100800 */
[----:B------:R-:W3:Y:S04]  /*e850*/  @!P1 LDG.E.U16 R27, desc[UR6][R22.64] ;  /* 0x00000006161b9981 */ /* 0x000ee8000c1e1500 */
[----:B------:R4:W-:Y:S04]  /*e860*/  STL [R1+0x1088], R21 ;  /* 0x0010881501007387 */ /* 0x0009e80000100800 */
[----:B------:R0:W-:Y:S04]  /*e870*/  STL.64 [R1+0x668], R28 ;  /* 0x0006681c01007387 */ /* 0x0001e80000100a00 */
[----:B-1----:R-:W3:Y:S01]  /*e880*/  LDL.LU.64 R22, [R1+0x2298] ;  /* 0x0022980001167983 */ /* 0x002ee20000300a00 */
[----:B----4-:R-:W-:-:S05]  /*e890*/  IMAD.WIDE R20, R6, 0x2, R50 ;  /* 0x0000000206147825 */ /* 0x010fca00078e0232 */
[----:B------:R1:W4:Y:S04]  /*e8a0*/  @!P3 LDG.E.U16 R18, desc[UR6][R20.64] ;  /* 0x000000061412b981 */ /* 0x000328000c1e1500 */
[----:B0-----:R-:W4:Y:S01]  /*e8b0*/  LDL.LU.64 R28, [R1+0x2290] ;  /* 0x00229000011c7983 */ /* 0x001f220000300a00 */
        /* <DEDUP_REMOVED lines=16> */
[----:B----4-:R-:W-:Y:S01]  /*e9c0*/  STL [R1+0x1290], R18 ;  /* 0x0012901201007387 */ /* 0x010fe20000100800 */
[----:B------:R-:W-:-:S03]  /*e9d0*/  PRMT R29, RZ, 0x7610, R29 ;  /* 0x00007610ff1d7816 */ /* 0x000fc6000000001d */
[----:B------:R0:W-:Y:S01]  /*e9e0*/  STL [R1+0x1294], R19 ;  /* 0x0012941301007387 */ /* 0x0001e20000100800 */
[----:B------:R-:W-:-:S03]  /*e9f0*/  PRMT R28, RZ, 0x7610, R28 ;  /* 0x00007610ff1c7816 */ /* 0x000fc6000000001c */
[----:B------:R-:W2:Y:S04]  /*ea00*/  @!P6 LDG.E.U16 R23, desc[UR6][R26.64] ;  /* 0x000000061a17e981 */ /* 0x000ea8000c1e1500 */
[----:B------:R-:W3:Y:S01]  /*ea10*/  @!P4 LDG.E.U16 R29, desc[UR6][R20.64] ;  /* 0x00000006141dc981 */ /* 0x000ee2000c1e1500 */
[----:B0-----:R-:W-:-:S03]  /*ea20*/  IMAD.WIDE R18, R6, 0x2, R50 ;  /* 0x0000000206127825 */ /* 0x001fc600078e0232 */
[----:B------:R0:W-:Y:S04]  /*ea30*/  STL.64 [R1+0x648], R24 ;  /* 0x0006481801007387 */ /* 0x0001e80000100a00 */
[----:B------:R-:W4:Y:S04]  /*ea40*/  @!P4 LDG.E.U16 R28, desc[UR6][R18.64] ;  /* 0x00000006121cc981 */ /* 0x000f28000c1e1500 */
[----:B------:R0:W2:Y:S04]  /*ea50*/  @!P6 LDG.E.U16 R22, desc[UR6][R24.64] ;  /* 0x000000061816e981 */ /* 0x0000a8000c1e1500 */
[----:B------:R-:W2:Y:S01]  /*ea60*/  LDL.LU.64 R26, [R1+0x2288] ;  /* 0x00228800011a7983 */ /* 0x000ea20000300a00 */
[----:B------:R-:W-:-:S02]  /*ea70*/  VIADD R7, R5, 0xffffff5a ;  /* 0xffffff5a05077836 */ /* 0x000fc40000000000 */
        /* <DEDUP_REMOVED lines=10> */
[----:B-1----:R-:W-:-:S04]  /*eb20*/  IMAD.WIDE R20, R6, 0x2, R50 ;  /* 0x0000000206147825 */ /* 0x002fc800078e0232 */
[----:B------:R-:W-:Y:S01]  /*eb30*/  IMAD.WIDE R18, R4, 0x2, R48 ;  /* 0x0000000204127825 */ /* 0x000fe200078e0230 */
[----:B------:R-:W2:Y:S04]  /*eb40*/  @!P1 LDG.E.U16 R16, desc[UR6][R20.64] ;  /* 0x0000000614109981 */ /* 0x000ea8000c1e1500 */
[----:B---3--:R-:W-:Y:S04]  /*eb50*/  STL [R1+0x2130], R29 ;  /* 0x0021301d01007387 */ /* 0x008fe80000100800 */
[----:B----4-:R-:W-:Y:S04]  /*eb60*/  STL [R1+0x2140], R28 ;  /* 0x0021401c01007387 */ /* 0x010fe80000100800 */
[----:B--2---:R-:W-:Y:S01]  /*eb70*/  STL [R1+0x134c], R22 ;  /* 0x00134c1601007387 */ /* 0x004fe20000100800 */
[----:B------:R-:W-:-:S03]  /*eb80*/  PRMT R27, RZ, 0x7610, R27 ;  /* 0x00007610ff1b7816 */ /* 0x000fc6000000001b */
[----:B------:R0:W-:Y:S01]  /*eb90*/  STL [R1+0x1350], R23 ;  /* 0x0013501701007387 */ /* 0x0001e20000100800 */
[----:B------:R-:W-:-:S03]  /*eba0*/  PRMT R26, RZ, 0x7610, R26 ;  /* 0x00007610ff1a7816 */ /* 0x000fc6000000001a */
        /* <DEDUP_REMOVED lines=110> */
[----:B------:R1:W-:Y:S04]  /*f290*/  STL.64 [R1+0x548], R20 ;  /* 0x0005481401007387 */ /* 0x0003e80000100a00 */
[----:B------:R-:W2:Y:S01]  /*f2a0*/  @!P4 LDG.E.U16 R25, desc[UR6][R16.64] ;  /* 0x000000061019c981 */ /* 0x000ea2000c1e1500 */
[----:B0-----:R-:W-:-:S03]  /*f2b0*/  IMAD.WIDE R14, R6, 0x2, R50 ;  /* 0x00000002060e7825 */ /* 0x001fc600078e0232 */
[----:B------:R-:W3:Y:S04]  /*f2c0*/  @!P6 LDG.E.U16 R19, desc[UR6][R22.64] ;  /* 0x000000061613e981 */ /* 0x000ee8000c1e1500 */
[----:B------:R-:W2:Y:S04]  /*f2d0*/  @!P4 LDG.E.U16 R24, desc[UR6][R14.64] ;  /* 0x000000060e18c981 */ /* 0x000ea8000c1e1500 */
[----:B------:R1:W4:Y:S04]  /*f2e0*/  @!P6 LDG.E.U16 R18, desc[UR6][R20.64] ;  /* 0x000000061412e981 */ /* 0x000328000c1e1500 */
[----:B------:R-:W3:Y:S01]  /*f2f0*/  LDL.LU.64 R22, [R1+0x2248] ;  /* 0x0022480001167983 */ /* 0x000ee20000300a00 */
[----:B------:R-:W-:-:S02]  /*f300*/  VIADD R7, R5, 0xffffff4a ;  /* 0xffffff4a05077836 */ /* 0x000fc40000000000 */
        /* <DEDUP_REMOVED lines=12> */
[----:B------:R-:W3:Y:S04]  /*f3d0*/  @!P1 LDG.E.U16 R12, desc[UR6][R16.64] ;  /* 0x00000006100c9981 */ /* 0x000ee8000c1e1500 */
[----:B--2---:R-:W-:Y:S04]  /*f3e0*/  STL.64 [R1+0x2148], R24 ;  /* 0x0021481801007387 */ /* 0x004fe80000100a00 */
[----:B----4-:R-:W-:Y:S01]  /*f3f0*/  STL [R1+0x133c], R18 ;  /* 0x00133c1201007387 */ /* 0x010fe20000100800 */
[----:B---3--:R-:W-:-:S03]  /*f400*/  PRMT R23, RZ, 0x7610, R23 ;  /* 0x00007610ff177816 */ /* 0x008fc60000000017 */
        /* <DEDUP_REMOVED lines=57> */
[----:B------:R-:W-:Y:S04]  /*f7a0*/  STL.64 [R1+0x488], R20 ;  /* 0x0004881401007387 */ /* 0x000fe80000100a00 */
[----:B------:R-:W2:Y:S01]  /*f7b0*/  @!P4 LDG.E.U16 R23, desc[UR6][R18.64] ;  /* 0x000000061217c981 */ /* 0x000ea2000c1e1500 */
[----:B0-----:R-:W-:-:S03]  /*f7c0*/  IMAD.WIDE R14, R6, 0x2, R50 ;  /* 0x00000002060e7825 */ /* 0x001fc600078e0232 */
[----:B------:R-:W3:Y:S04]  /*f7d0*/  @!P0 LDG.E.U16 R13, desc[UR6][R16.64] ;  /* 0x00000006100d8981 */ /* 0x000ee8000c1e1500 */
[----:B------:R0:W4:Y:S04]  /*f7e0*/  @!P0 LDG.E.U16 R12, desc[UR6][R14.64] ;  /* 0x000000060e0c8981 */ /* 0x000128000c1e1500 */
[----:B------:R-:W2:Y:S01]  /*f7f0*/  LDL.LU.64 R18, [R1+0x2220] ;  /* 0x0022200001127983 */ /* 0x000ea20000300a00 */
[C---:B------:R-:W-:Y:S01]  /*f800*/  VIADD R4, R5.reuse, 0xffffff3b ;  /* 0xffffff3b05047836 */ /* 0x040fe20000000000 */
[----:B------:R-:W-:Y:S01]  /*f810*/  PRMT R22, RZ, 0x7610, R22 ;  /* 0x00007610ff167816 */ /* 0x000fe20000000016 */
[----:B------:R-:W-:-:S03]  /*f820*/  VIADD R7, R5, 0xffffff41 ;  /* 0xffffff4105077836 */ /* 0x000fc60000000000 */
[----:B------:R-:W-:Y:S01]  /*f830*/  ISETP.GE.U32.AND P0, PT, R4, 0x7ffffe3c, PT ;  /* 0x7ffffe3c0400780c */ /* 0x000fe20003f06070 */
[----:B------:R-:W-:Y:S01]  /*f840*/  IMAD R4, R2, 0xbd, RZ ;  /* 0x000000bd02047824 */ /* 0x000fe200078e02ff */
[----:B------:R-:W-:Y:S01]  /*f850*/  STL.64 [R1+0x480], R16 ;  /* 0x0004801001007387 */ /* 0x000fe20000100a00 */
[----:B------:R-:W-:-:S03]  /*f860*/  ISETP.GE.U32.AND P3, PT, R7, 0x7ffffe42, PT ;  /* 0x7ffffe420700780c */ /* 0x000fc60003f66070 */
[----:B------:R0:W-:Y:S04]  /*f870*/  STL.64 [R1+0x478], R14 ;  /* 0x0004780e01007387 */ /* 0x0001e80000100a00 */
[----:B------:R1:W3:Y:S01]  /*f880*/  @!P4 LDG.E.U16 R22, desc[UR6][R20.64] ;  /* 0x000000061416c981 */ /* 0x0002e2000c1e1500 */
[----:B------:R-:W-:Y:S02]  /*f890*/  IMAD R6, R2, 0xbe, RZ ;  /* 0x000000be02067824 */ /* 0x000fe400078e02ff */
[----:B0-----:R-:W-:-:S04]  /*f8a0*/  IMAD.WIDE R14, R4, 0x2, R48 ;  /* 0x00000002040e7825 */ /* 0x001fc800078e0230 */
[----:B-1----:R-:W-:Y:S01]  /*f8b0*/  IMAD.WIDE R20, R4, 0x2, R50 ;  /* 0x0000000204147825 */ /* 0x002fe200078e0232 */
[----:B------:R-:W-:Y:S01]  /*f8c0*/  STL.64 [R1+0x470], R14 ;  /* 0x0004700e01007387 */ /* 0x000fe20000100a00 */
[----:B------:R-:W-:Y:S02]  /*f8d0*/  PRMT R8, RZ, 0x7610, R8 ;  /* 0x00007610ff087816 */ /* 0x000fe40000000008 */
[----:B------:R-:W-:Y:S01]  /*f8e0*/  PRMT R9, RZ, 0x7610, R9 ;  /* 0x00007610ff097816 */ /* 0x000fe20000000009 */
[----:B------:R-:W-:-:S05]  /*f8f0*/  IMAD.WIDE R16, R6, 0x2, R48 ;  /* 0x0000000206107825 */ /* 0x000fca00078e0230 */
[----:B------:R0:W3:Y:S01]  /*f900*/  @!P3 LDG.E.U16 R9, desc[UR6][R16.64] ;  /* 0x000000061009b981 */ /* 0x0000e2000c1e1500 */
[----:B--2---:R-:W-:Y:S02]  /*f910*/  PRMT R18, RZ, 0x7610, R18 ;  /* 0x00007610ff127816 */ /* 0x004fe40000000012 */
[----:B------:R-:W-:Y:S01]  /*f920*/  PRMT R19, RZ, 0x7610, R19 ;  /* 0x00007610ff137816 */ /* 0x000fe20000000013 */
[----:B----4-:R-:W-:Y:S04]  /*f930*/  STL [R1+0x1064], R12 ;  /* 0x0010640c01007387 */ /* 0x010fe80000100800 */
[----:B---3--:R1:W-:Y:S04]  /*f940*/  STL [R1+0x1068], R13 ;  /* 0x0010680d01007387 */ /* 0x0083e80000100800 */
[----:B------:R-:W2:Y:S04]  /*f950*/  @!P1 LDG.E.U16 R18, desc[UR6][R20.64] ;  /* 0x0000000614129981 */ /* 0x000ea8000c1e1500 */
[----:B------:R3:W-:Y:S01]  /*f960*/  STL.64 [R1+0x468], R20 ;  /* 0x0004681401007387 */ /* 0x0007e20000100a00 */
[----:B-1----:R-:W-:-:S03]  /*f970*/  IMAD.WIDE R12, R6, 0x2, R50 ;  /* 0x00000002060c7825 */ /* 0x002fc600078e0232 */
[----:B------:R-:W4:Y:S04]  /*f980*/  @!P1 LDG.E.U16 R19, desc[UR6][R14.64] ;  /* 0x000000060e139981 */ /* 0x000f28000c1e1500 */
[----:B------:R-:W4:Y:S04]  /*f990*/  @!P3 LDG.E.U16 R8, desc[UR6][R12.64] ;  /* 0x000000060c08b981 */ /* 0x000f28000c1e1500 */
[----:B------:R-:W4:Y:S01]  /*f9a0*/  LDL.LU.64 R14, [R1+0x2218] ;  /* 0x00221800010e7983 */ /* 0x000f220000300a00 */
[----:B------:R-:W-:-:S03]  /*f9b0*/  VIADD R4, R5, 0xffffff39 ;  /* 0xffffff3905047836 */ /* 0x000fc60000000000 */
[----:B---3--:R-:W3:Y:S02]  /*f9c0*/  LDL.LU.64 R20, [R1+0x2210] ;  /* 0x0022100001147983 */ /* 0x008ee40000300a00 */
[----:B------:R-:W-:Y:S01]  /*f9d0*/  ISETP.GE.U32.AND P3, PT, R4, 0x7ffffe3a, PT ;  /* 0x7ffffe3a0400780c */ /* 0x000fe20003f66070 */
[----:B------:R-:W-:Y:S01]  /*f9e0*/  IMAD R4, R2, 0xbf, RZ ;  /* 0x000000bf02047824 */ /* 0x000fe200078e02ff */
[----:B------:R0:W-:Y:S04]  /*f9f0*/  STL.64 [R1+0x460], R16 ;  /* 0x0004601001007387 */ /* 0x0001e80000100a00 */
[----:B------:R-:W-:Y:S01]  /*fa00*/  STL.64 [R1+0x458], R12 ;  /* 0x0004580c01007387 */ /* 0x000fe20000100a00 */
[----:B0-----:R-:W-:-:S03]  /*fa10*/  IMAD.WIDE R16, R4, 0x2, R50 ;  /* 0x0000000204107825 */ /* 0x001fc600078e0232 */
[----:B--2---:R-:W-:Y:S04]  /*fa20*/  STL [R1+0x114c], R18 ;  /* 0x00114c1201007387 */ /* 0x004fe80000100800 */
[----:B----4-:R0:W-:Y:S01]  /*fa30*/  STL [R1+0x1150], R19 ;  /* 0x0011501301007387 */ /* 0x0101e20000100800 */
[----:B------:R-:W-:Y:S01]  /*fa40*/  PRMT R14, RZ, 0x7610, R14 ;  /* 0x00007610ff0e7816 */ /* 0x000fe2000000000e */
[----:B0-----:R-:W-:Y:S01]  /*fa50*/  IMAD.WIDE R18, R4, 0x2, R48 ;  /* 0x0000000204127825 */ /* 0x001fe200078e0230 */
[----:B------:R-:W-:-:S04]  /*fa60*/  PRMT R15, RZ, 0x7610, R15 ;  /* 0x00007610ff0f7816 */ /* 0x000fc8000000000f */
[----:B------:R0:W-:Y:S04]  /*fa70*/  STL.64 [R1+0x450], R18 ;  /* 0x0004501201007387 */ /* 0x0001e80000100a00 */
[----:B------:R-:W-:Y:S04]  /*fa80*/  STL [R1+0x1270], R8 ;  /* 0x0012700801007387 */ /* 0x000fe80000100800 */
[----:B------:R-:W2:Y:S04]  /*fa90*/  @!P6 LDG.E.U16 R14, desc[UR6][R16.64] ;  /* 0x00000006100ee981 */ /* 0x000ea8000c1e1500 */
[----:B------:R1:W-:Y:S04]  /*faa0*/  STL [R1+0x1274], R9 ;  /* 0x0012740901007387 */ /* 0x0003e80000100800 */
[----:B------:R-:W4:Y:S04]  /*fab0*/  @!P6 LDG.E.U16 R15, desc[UR6][R18.64] ;  /* 0x00000006120fe981 */ /* 0x000f28000c1e1500 */
[----:B------:R-:W-:Y:S04]  /*fac0*/  STL.64 [R1+0x448], R16 ;  /* 0x0004481001007387 */ /* 0x000fe80000100a00 */
[----:B0-----:R-:W4:Y:S01]  /*fad0*/  LDL.LU.64 R18, [R1+0x2208] ;  /* 0x0022080001127983 */ /* 0x001f220000300a00 */
[----:B------:R-:W-:-:S05]  /*fae0*/  VIADD R7, R5, 0xffffff3c ;  /* 0xffffff3c05077836 */ /* 0x000fca0000000000 */
[----:B------:R-:W-:Y:S01]  /*faf0*/  ISETP.GE.U32.AND P4, PT, R7, 0x7ffffe3d, PT ;  /* 0x7ffffe3d0700780c */ /* 0x000fe20003f86070 */
[----:B------:R-:W-:Y:S01]  /*fb00*/  IMAD R6, R2, 0xc3, RZ ;  /* 0x000000c302067824 */ /* 0x000fe200078e02ff */
[----:B---3--:R-:W-:Y:S02]  /*fb10*/  PRMT R21, RZ, 0x7610, R21 ;  /* 0x00007610ff157816 */ /* 0x008fe40000000015 */
[----:B------:R-:W-:Y:S01]  /*fb20*/  PRMT R20, RZ, 0x7610, R20 ;  /* 0x00007610ff147816 */ /* 0x000fe20000000014 */
[----:B------:R-:W-:-:S04]  /*fb30*/  IMAD.WIDE R12, R6, 0x2, R48 ;  /* 0x00000002060c7825 */ /* 0x000fc800078e0230 */
[----:B-1----:R-:W-:-:S04]  /*fb40*/  IMAD.WIDE R8, R6, 0x2, R50 ;  /* 0x0000000206087825 */ /* 0x002fc800078e0232 */
[C---:B------:R-:W-:Y:S01]  /*fb50*/  VIADD R4, R5.reuse, 0xffffff34 ;  /* 0xffffff3405047836 */ /* 0x040fe20000000000 */
[----:B------:R-:W3:Y:S01]  /*fb60*/  @!P4 LDG.E.U16 R21, desc[UR6][R12.64] ;  /* 0x000000060c15c981 */ /* 0x000ee2000c1e1500 */
[----:B------:R-:W-:-:S03]  /*fb70*/  IADD3 R7, PT, PT, R5, -0xc6, RZ ;  /* 0xffffff3a05077810 */ /* 0x000fc60007ffe0ff */
[----:B------:R0:W3:Y:S01]  /*fb80*/  @!P4 LDG.E.U16 R20, desc[UR6][R8.64] ;  /* 0x000000060814c981 */ /* 0x0000e2000c1e1500 */
[----:B------:R-:W-:Y:S01]  /*fb90*/  ISETP.GE.U32.AND P4, PT, R4, 0x7ffffe35, PT ;  /* 0x7ffffe350400780c */ /* 0x000fe20003f86070 */
[----:B------:R-:W-:Y:S02]  /*fba0*/  IMAD R4, R2, 0xc4, RZ ;  /* 0x000000c402047824 */ /* 0x000fe400078e02ff */
[----:B------:R-:W-:Y:S01]  /*fbb0*/  STL.64 [R1+0x410], R12 ;  /* 0x0004100c01007387 */ /* 0x000fe20000100a00 */
[----:B------:R-:W-:-:S03]  /*fbc0*/  ISETP.GE.U32.AND P1, PT, R7, 0x7ffffe3b, PT ;  /* 0x7ffffe3b0700780c */ /* 0x000fc60003f26070 */
[----:B------:R0:W-:Y:S01]  /*fbd0*/  STL.64 [R1+0x408], R8 ;  /* 0x0004080801007387 */ /* 0x0001e20000100a00 */
[----:B------:R-:W-:Y:S01]  /*fbe0*/  IMAD R6, R2, 0xc5, RZ ;  /* 0x000000c502067824 */ /* 0x000fe200078e02ff */
[----:B------:R-:W-:Y:S02]  /*fbf0*/  PRMT R10, RZ, 0x7610, R10 ;  /* 0x00007610ff0a7816 */ /* 0x000fe4000000000a */
[----:B------:R-:W-:Y:S01]  /*fc00*/  PRMT R11, RZ, 0x7610, R11 ;  /* 0x00007610ff0b7816 */ /* 0x000fe2000000000b */
[----:B0-----:R-:W-:-:S05]  /*fc10*/  IMAD.WIDE R8, R4, 0x2, R48 ;  /* 0x0000000204087825 */ /* 0x001fca00078e0230 */
[----:B------:R-:W-:Y:S01]  /*fc20*/  STL.64 [R1+0x400], R8 ;  /* 0x0004000801007387 */ /* 0x000fe20000100a00 */
[----:B------:R-:W-:-:S04]  /*fc30*/  IMAD.WIDE R16, R6, 0x2, R48 ;  /* 0x0000000206107825 */ /* 0x000fc800078e0230 */
[--C-:B------:R-:W-:Y:S01]  /*fc40*/  IMAD.WIDE R12, R4, 0x2, R50.reuse ;  /* 0x00000002040c7825 */ /* 0x100fe200078e0232 */
[----:B------:R-:W3:Y:S04]  /*fc50*/  @!P1 LDG.E.U16 R11, desc[UR6][R16.64] ;  /* 0x00000006100b9981 */ /* 0x000ee8000c1e1500 */
[----:B--2---:R-:W-:Y:S04]  /*fc60*/  STL [R1+0x132c], R14 ;  /* 0x00132c0e01007387 */ /* 0x004fe80000100800 */
[----:B----4-:R0:W-:Y:S02]  /*fc70*/  STL [R1+0x1330], R15 ;  /* 0x0013300f01007387 */ /* 0x0101e40000100800 */
[----:B0-----:R-:W-:Y:S01]  /*fc80*/  IMAD.WIDE R14, R6, 0x2, R50 ;  /* 0x00000002060e7825 */ /* 0x001fe200078e0232 */
[----:B------:R-:W-:-:S02]  /*fc90*/  PRMT R18, RZ, 0x7610, R18 ;  /* 0x00007610ff127816 */ /* 0x000fc40000000012 */
[----:B------:R-:W-:Y:S02]  /*fca0*/  PRMT R19, RZ, 0x7610, R19 ;  /* 0x00007610ff137816 */ /* 0x000fe40000000013 */
[----:B------:R-:W2:Y:S04]  /*fcb0*/  @!P1 LDG.E.U16 R10, desc[UR6][R14.64] ;  /* 0x000000060e0a9981 */ /* 0x000ea8000c1e1500 */
[----:B------:R-:W4:Y:S04]  /*fcc0*/  @!P0 LDG.E.U16 R18, desc[UR6][R12.64] ;  /* 0x000000060c128981 */ /* 0x000f28000c1e1500 */
[----:B------:R-:W4:Y:S04]  /*fcd0*/  @!P0 LDG.E.U16 R19, desc[UR6][R8.64] ;  /* 0x0000000608138981 */ /* 0x000f28000c1e1500 */
[----:B------:R0:W-:Y:S01]  /*fce0*/  STL.64 [R1+0x3f8], R12 ;  /* 0x0003f80c01007387 */ /* 0x0001e20000100a00 */
[----:B------:R-:W-:-:S03]  /*fcf0*/  VIADD R4, R5, 0xffffff32 ;  /* 0xffffff3205047836 */ /* 0x000fc60000000000 */
[----:B------:R-:W4:Y:S04]  /*fd00*/  LDL.LU.64 R8, [R1+0x2200] ;  /* 0x0022000001087983 */ /* 0x000f280000300a00 */
[----:B0-----:R-:W4:Y:S01]  /*fd10*/  LDL.LU.64 R12, [R1+0x21f8] ;  /* 0x0021f800010c7983 */ /* 0x001f220000300a00 */
[----:B------:R-:W-:Y:S01]  /*fd20*/  ISETP.GE.U32.AND P1, PT, R4, 0x7ffffe33, PT ;  /* 0x7ffffe330400780c */ /* 0x000fe20003f26070 */
[----:B------:R-:W-:Y:S02]  /*fd30*/  IMAD R4, R2, 0xc6, RZ ;  /* 0x000000c602047824 */ /* 0x000fe400078e02ff */
[----:B------:R-:W-:Y:S04]  /*fd40*/  STL.64 [R1+0x3f0], R16 ;  /* 0x0003f01001007387 */ /* 0x000fe80000100a00 */
[----:B------:R-:W-:Y:S01]  /*fd50*/  STL.64 [R1+0x3e8], R14 ;  /* 0x0003e80e01007387 */ /* 0x000fe20000100a00 */
[----:B------:R-:W-:-:S03]  /*fd60*/  PRMT R39, RZ, 0x7610, R39 ;  /* 0x00007610ff277816 */ /* 0x000fc60000000027 */
[----:B--2---:R-:W-:Y:S04]  /*fd70*/  STL [R1+0x1144], R10 ;  /* 0x0011440a01007387 */ /* 0x004fe80000100800 */
[----:B---3--:R0:W-:Y:S04]  /*fd80*/  STL [R1+0x1148], R11 ;  /* 0x0011480b01007387 */ /* 0x0081e80000100800 */
[----:B----4-:R-:W-:Y:S04]  /*fd90*/  STL [R1+0x105c], R18 ;  /* 0x00105c1201007387 */ /* 0x010fe80000100800 */
[----:B------:R1:W-:Y:S01]  /*fda0*/  STL [R1+0x1060], R19 ;  /* 0x0010601301007387 */ /* 0x0003e20000100800 */
[----:B0-----:R-:W-:-:S04]  /*fdb0*/  IMAD.WIDE R10, R4, 0x2, R48 ;  /* 0x00000002040a7825 */ /* 0x001fc800078e0230 */
        /* <DEDUP_REMOVED lines=8> */
[----:B------:R-:W-:Y:S02]  /*fe40*/  PRMT R12, RZ, 0x7610, R12 ;  /* 0x00007610ff0c7816 */ /* 0x000fe4000000000c */
[----:B------:R-:W-:Y:S01]  /*fe50*/  PRMT R13, RZ, 0x7610, R13 ;  /* 0x00007610ff0d7816 */ /* 0x000fe2000000000d */
[----:B------:R-:W-:Y:S01]  /*fe60*/  IMAD.WIDE R14, R6, 0x2, R50 ;  /* 0x00000002060e7825 */ /* 0x000fe200078e0232 */
[----:B------:R-:W-:-:S03]  /*fe70*/  PRMT R38, RZ, 0x7610, R38 ;  /* 0x00007610ff267816 */ /* 0x000fc60000000026 */
[----:B------:R-:W-:-:S03]  /*fe80*/  IMAD.WIDE R16, R6, 0x2, R48 ;  /* 0x0000000206107825 */ /* 0x000fc600078e0230 */
[----:B------:R-:W4:Y:S01]  /*fe90*/  @!P3 LDG.E.U16 R38, desc[UR6][R18.64] ;  /* 0x000000061226b981 */ /* 0x000f22000c1e1500 */
[----:B------:R-:W-:-:S03]  /*fea0*/  VIADD R7, R5, 0xffffff33 ;  /* 0xffffff3305077836 */ /* 0x000fc60000000000 */
[----:B------:R-:W2:Y:S04]  /*feb0*/  @!P6 LDG.E.U16 R12, desc[UR6][R14.64] ;  /* 0x000000060e0ce981 */ /* 0x000ea8000c1e1500 */
[----:B------:R0:W4:Y:S01]  /*fec0*/  @!P6 LDG.E.U16 R13, desc[UR6][R16.64] ;  /* 0x00000006100de981 */ /* 0x000122000c1e1500 */
[----:B------:R-:W-:-:S03]  /*fed0*/  ISETP.GE.U32.AND P0, PT, R7, 0x7ffffe34, PT ;  /* 0x7ffffe340700780c */ /* 0x000fc60003f06070 */
[----:B-1----:R-:W4:Y:S01]  /*fee0*/  LDL.LU.64 R18, [R1+0x21e8] ;  /* 0x0021e80001127983 */ /* 0x002f220000300a00 */
[----:B------:R-:W-:-:S03]  /*fef0*/  IMAD R6, R2, 0xcc, RZ ;  /* 0x000000cc02067824 */ /* 0x000fc600078e02ff */
[----:B------:R0:W-:Y:S04]  /*ff00*/  STL.64 [R1+0x3d0], R16 ;  /* 0x0003d01001007387 */ /* 0x0001e80000100a00 */
[----:B------:R1:W-:Y:S01]  /*ff10*/  STL.64 [R1+0x3c8], R14 ;  /* 0x0003c80e01007387 */ /* 0x0003e20000100a00 */
[----:B0-----:R-:W-:-:S04]  /*ff20*/  IMAD.WIDE R16, R6, 0x2, R48 ;  /* 0x0000000206107825 */ /* 0x001fc800078e0230 */
[----:B-1----:R-:W-:Y:S01]  /*ff30*/  IMAD.WIDE R14, R6, 0x2, R50 ;  /* 0x00000002060e7825 */ /* 0x002fe200078e0232 */
[----:B---3--:R-:W-:Y:S02]  /*ff40*/  PRMT R10, RZ, 0x7610, R10 ;  /* 0x00007610ff0a7816 */ /* 0x008fe4000000000a */
[----:B------:R-:W-:-:S04]  /*ff50*/  PRMT R11, RZ, 0x7610, R11 ;  /* 0x00007610ff0b7816 */ /* 0x000fc8000000000b */
[----:B------:R-:W3:Y:S04]  /*ff60*/  @!P0 LDG.E.U16 R10, desc[UR6][R14.64] ;  /* 0x000000060e0a8981 */ /* 0x000ee8000c1e1500 */
[----:B------:R0:W3:Y:S01]  /*ff70*/  @!P0 LDG.E.U16 R11, desc[UR6][R16.64] ;  /* 0x00000006100b8981 */ /* 0x0000e2000c1e1500 */
[----:B------:R-:W-:-:S05]  /*ff80*/  VIADD R4, R5, 0xffffff30 ;  /* 0xffffff3005047836 */ /* 0x000fca0000000000 */
[----:B------:R-:W-:Y:S01]  /*ff90*/  ISETP.GE.U32.AND P6, PT, R4, 0x7ffffe31, PT ;  /* 0x7ffffe310400780c */ /* 0x000fe20003fc6070 */
[----:B------:R-:W-:Y:S01]  /*ffa0*/  IMAD R4, R2, 0xcb, RZ ;  /* 0x000000cb02047824 */ /* 0x000fe200078e02ff */
[----:B--2---:R-:W-:Y:S04]  /*ffb0*/  STL [R1+0x1324], R12 ;  /* 0x0013240c01007387 */ /* 0x004fe80000100800 */
[----:B----4-:R1:W-:Y:S04]  /*ffc0*/  STL [R1+0x1328], R13 ;  /* 0x0013280d01007387 */ /* 0x0103e80000100800 */
[----:B------:R-:W-:Y:S01]  /*ffd0*/  STL [R1+0x1268], R38 ;  /* 0x0012682601007387 */ /* 0x000fe20000100800 */
[----:B------:R-:W-:-:S03]  /*ffe0*/  PRMT R19, RZ, 0x7610, R19 ;  /* 0x00007610ff137816 */ /* 0x000fc60000000013 */
[----:B------:R2:W-:Y:S01]  /*fff0*/  STL [R1+0x126c], R39 ;  /* 0x00126c2701007387 */ /* 0x0005e20000100800 */
[----:B-1----:R-:W-:-:S04]  /*10000*/  IMAD.WIDE R12, R4, 0x2, R48 ;  /* 0x00000002040c7825 */ /* 0x002fc800078e0230 */
[----:B--2---:R-:W-:Y:S01]  /*10010*/  IMAD.WIDE R38, R4, 0x2, R50 ;  /* 0x0000000204267825 */ /* 0x004fe200078e0232 */
[----:B------:R1:W-:Y:S03]  /*10020*/  STL.64 [R1+0x390], R12 ;  /* 0x0003900c01007387 */ /* 0x0003e60000100a00 */
[----:B------:R-:W-:Y:S01]  /*10030*/  VIADD R4, R5, 0xffffff2b ;  /* 0xffffff2b05047836 */ /* 0x000fe20000000000 */
[----:B------:R-:W-:Y:S04]  /*10040*/  STL.64 [R1+0x388], R38 ;  /* 0x0003882601007387 */ /* 0x000fe80000100a00 */
[----:B------:R-:W2:Y:S01]  /*10050*/  @!P4 LDG.E.U16 R19, desc[UR6][R12.64] ;  /* 0x000000060c13c981 */ /* 0x000ea2000c1e1500 */
[----:B------:R-:W-:Y:S01]  /*10060*/  ISETP.GE.U32.AND P0, PT, R4, 0x7ffffe2c, PT ;  /* 0x7ffffe2c0400780c */ /* 0x000fe20003f06070 */
[----:B------:R-:W-:-:S02]  /*10070*/  IMAD R4, R2, 0xcd, RZ ;  /* 0x000000cd02047824 */ /* 0x000fc400078e02ff */
[----:B-1----:R-:W4:Y:S01]  /*10080*/  LDL.LU.64 R12, [R1+0x21e0] ;  /* 0x0021e000010c7983 */ /* 0x002f220000300a00 */
[----:B------:R-:W-:-:S03]  /*10090*/  PRMT R46, RZ, 0x7610, R46 ;  /* 0x00007610ff2e7816 */ /* 0x000fc6000000002e */
[----:B------:R0:W-:Y:S01]  /*100a0*/  STL.64 [R1+0x380], R16 ;  /* 0x0003801001007387 */ /* 0x0001e20000100a00 */
[----:B------:R-:W-:-:S03]  /*100b0*/  PRMT R47, RZ, 0x7610, R47 ;  /* 0x00007610ff2f7816 */ /* 0x000fc6000000002f */
[----:B------:R-:W-:Y:S01]  /*100c0*/  STL.64 [R1+0x378], R14 ;  /* 0x0003780e01007387 */ /* 0x000fe20000100a00 */
[----:B0-----:R-:W-:-:S05]  /*100d0*/  IMAD.WIDE R16, R4, 0x2, R50 ;  /* 0x0000000204107825 */ /* 0x001fca00078e0232 */
[----:B------:R-:W2:Y:S04]  /*100e0*/  @!P1 LDG.E.U16 R46, desc[UR6][R16.64] ;  /* 0x00000006102e9981 */ /* 0x000ea8000c1e1500 */
[----:B---3--:R-:W-:Y:S04]  /*100f0*/  STL [R1+0x1054], R10 ;  /* 0x0010540a01007387 */ /* 0x008fe80000100800 */
[----:B------:R0:W-:Y:S02]  /*10100*/  STL [R1+0x1058], R11 ;  /* 0x0010580b01007387 */ /* 0x0001e40000100800 */
[----:B0-----:R-:W-:-:S05]  /*10110*/  IMAD.WIDE R10, R4, 0x2, R48 ;  /* 0x00000002040a7825 */ /* 0x001fca00078e0230 */
[----:B------:R-:W3:Y:S01]  /*10120*/  @!P1 LDG.E.U16 R47, desc[UR6][R10.64] ;  /* 0x000000060a2f9981 */ /* 0x000ee2000c1e1500 */
[----:B------:R-:W-:Y:S01]  /*10130*/  VIADD R7, R5, 0xffffff31 ;  /* 0xffffff3105077836 */ /* 0x000fe20000000000 */
[----:B------:R-:W-:-:S04]  /*10140*/  PRMT R18, RZ, 0x7610, R18 ;  /* 0x00007610ff127816 */ /* 0x000fc80000000012 */
[----:B------:R-:W-:Y:S01]  /*10150*/  ISETP.GE.U32.AND P3, PT, R7, 0x7ffffe32, PT ;  /* 0x7ffffe320700780c */ /* 0x000fe20003f66070 */
[----:B------:R-:W-:Y:S01]  /*10160*/  IMAD R6, R2, 0xce, RZ ;  /* 0x000000ce02067824 */ /* 0x000fe200078e02ff */
[----:B------:R0:W3:Y:S03]  /*10170*/  @!P4 LDG.E.U16 R18, desc[UR6][R38.64] ;  /* 0x000000062612c981 */ /* 0x0000e6000c1e1500 */
[C---:B------:R-:W-:Y:S01]  /*10180*/  IMAD.WIDE R14, R6.reuse, 0x2, R50 ;  /* 0x00000002060e7825 */ /* 0x040fe200078e0232 */
[----:B------:R1:W-:Y:S03]  /*10190*/  STL.64 [R1+0x370], R10 ;  /* 0x0003700a01007387 */ /* 0x0003e60000100a00 */
[----:B0-----:R-:W-:Y:S01]  /*101a0*/  IMAD.WIDE R38, R6, 0x2, R48 ;  /* 0x0000000206267825 */ /* 0x001fe200078e0230 */
[----:B------:R0:W-:Y:S03]  /*101b0*/  STL.64 [R1+0x368], R16 ;  /* 0x0003681001007387 */ /* 0x0001e60000100a00 */
[----:B------:R-:W-:Y:S01]  /*101c0*/  VIADD R4, R5, 0xffffff29 ;  /* 0xffffff2905047836 */ /* 0x000fe20000000000 */
[----:B-1----:R-:W3:Y:S04]  /*101d0*/  LDL.LU.64 R10, [R1+0x21d8] ;  /* 0x0021d800010a7983 */ /* 0x002ee80000300a00 */
[----:B0-----:R-:W3:Y:S01]  /*101e0*/  LDL.LU.64 R16, [R1+0x21d0] ;  /* 0x0021d00001107983 */ /* 0x001ee20000300a00 */
[----:B----4-:R-:W-:-:S02]  /*101f0*/  PRMT R12, RZ, 0x7610, R12 ;  /* 0x00007610ff0c7816 */ /* 0x010fc4000000000c */
[----:B------:R-:W-:-:S04]  /*10200*/  PRMT R13, RZ, 0x7610, R13 ;  /* 0x00007610ff0d7816 */ /* 0x000fc8000000000d */
[----:B------:R0:W4:Y:S04]  /*10210*/  @!P3 LDG.E.U16 R12, desc[UR6][R14.64] ;  /* 0x000000060e0cb981 */ /* 0x000128000c1e1500 */
[----:B------:R1:W4:Y:S01]  /*10220*/  @!P3 LDG.E.U16 R13, desc[UR6][R38.64] ;  /* 0x00000006260db981 */ /* 0x000322000c1e1500 */
[----:B------:R-:W-:Y:S01]  /*10230*/  ISETP.GE.U32.AND P3, PT, R4, 0x7ffffe2a, PT ;  /* 0x7ffffe2a0400780c */ /* 0x000fe20003f66070 */
[----:B------:R-:W-:Y:S02]  /*10240*/  IMAD R4, R2, 0xcf, RZ ;  /* 0x000000cf02047824 */ /* 0x000fe400078e02ff */
[----:B------:R-:W-:Y:S01]  /*10250*/  STL.64 [R1+0x360], R38 ;  /* 0x0003602601007387 */ /* 0x000fe20000100a00 */
[----:B------:R-:W-:-:S03]  /*10260*/  PRMT R42, RZ, 0x7610, R42 ;  /* 0x00007610ff2a7816 */ /* 0x000fc6000000002a */
[----:B------:R0:W-:Y:S01]  /*10270*/  STL.64 [R1+0x358], R14 ;  /* 0x0003580e01007387 */ /* 0x0001e20000100a00 */
[----:B------:R-:W-:-:S03]  /*10280*/  PRMT R43, RZ, 0x7610, R43 ;  /* 0x00007610ff2b7816 */ /* 0x000fc6000000002b */
[----:B--2---:R-:W-:Y:S01]  /*10290*/  STL [R1+0x113c], R46 ;  /* 0x00113c2e01007387 */ /* 0x004fe20000100800 */
[----:B0-----:R-:W-:-:S05]  /*102a0*/  IMAD.WIDE R14, R4, 0x2, R48 ;  /* 0x00000002040e7825 */ /* 0x001fca00078e0230 */
[----:B------:R-:W2:Y:S04]  /*102b0*/  @!P6 LDG.E.U16 R43, desc[UR6][R14.64] ;  /* 0x000000060e2be981 */ /* 0x000ea8000c1e1500 */
[----:B---3--:R0:W-:Y:S02]  /*102c0*/  STL [R1+0x1140], R47 ;  /* 0x0011402f01007387 */ /* 0x0081e40000100800 */
[----:B0-----:R-:W-:-:S05]  /*102d0*/  IMAD.WIDE R46, R4, 0x2, R50 ;  /* 0x00000002042e7825 */ /* 0x001fca00078e0232 */
[----:B------:R0:W3:Y:S01]  /*102e0*/  @!P6 LDG.E.U16 R42, desc[UR6][R46.64] ;  /* 0x000000062e2ae981 */ /* 0x0000e2000c1e1500 */
[----:B------:R-:W-:-:S05]  /*102f0*/  VIADD R7, R5, 0xffffff2c ;  /* 0xffffff2c05077836 */ /* 0x000fca0000000000 */
[----:B------:R-:W-:Y:S01]  /*10300*/  ISETP.GE.U32.AND P4, PT, R7, 0x7ffffe2d, PT ;  /* 0x7ffffe2d0700780c */ /* 0x000fe20003f86070 */
[----:B------:R-:W-:Y:S01]  /*10310*/  IMAD R6, R2, 0xd3, RZ ;  /* 0x000000d302067824 */ /* 0x000fe200078e02ff */
[----:B------:R0:W-:Y:S01]  /*10320*/  STL.64 [R1+0x350], R14 ;  /* 0x0003500e01007387 */ /* 0x0001e20000100a00 */
[----:B------:R-:W-:Y:S02]  /*10330*/  VIADD R4, R5, 0xffffff24 ;  /* 0xffffff2405047836 */ /* 0x000fe40000000000 */
[----:B-1----:R-:W-:Y:S01]  /*10340*/  IMAD.WIDE R38, R6, 0x2, R48 ;  /* 0x0000000206267825 */ /* 0x002fe200078e0230 */
[----:B------:R-:W-:Y:S02]  /*10350*/  PRMT R17, RZ, 0x7610, R17 ;  /* 0x00007610ff117816 */ /* 0x000fe40000000011 */
[----:B------:R-:W-:-:S05]  /*10360*/  PRMT R16, RZ, 0x7610, R16 ;  /* 0x00007610ff107816 */ /* 0x000fca0000000010 */
[----:B------:R-:W2:Y:S04]  /*10370*/  @!P4 LDG.E.U16 R17, desc[UR6][R38.64] ;  /* 0x000000062611c981 */ /* 0x000ea8000c1e1500 */
[----:B----4-:R-:W-:Y:S04]  /*10380*/  STL [R1+0x1260], R12 ;  /* 0x0012600c01007387 */ /* 0x010fe80000100800 */
[----:B------:R1:W-:Y:S04]  /*10390*/  STL [R1+0x1264], R13 ;  /* 0x0012640d01007387 */ /* 0x0003e80000100800 */
[----:B------:R4:W-:Y:S04]  /*103a0*/  STL.64 [R1+0x348], R46 ;  /* 0x0003482e01007387 */ /* 0x0009e80000100a00 */
[----:B0-----:R-:W2:Y:S01]  /*103b0*/  LDL.LU.64 R14, [R1+0x21c8] ;  /* 0x0021c800010e7983 */ /* 0x001ea20000300a00 */
[----:B-1----:R-:W-:-:S05]  /*103c0*/  IMAD.WIDE R12, R6, 0x2, R50 ;  /* 0x00000002060c7825 */ /* 0x002fca00078e0232 */
[----:B------:R0:W2:Y:S01]  /*103d0*/  @!P4 LDG.E.U16 R16, desc[UR6][R12.64] ;  /* 0x000000060c10c981 */ /* 0x0000a2000c1e1500 */
[----:B------:R-:W-:Y:S01]  /*103e0*/  ISETP.GE.U32.AND P4, PT, R4, 0x7ffffe25, PT ;  /* 0x7ffffe250400780c */ /* 0x000fe20003f86070 */
[----:B------:R-:W-:Y:S02]  /*103f0*/  IMAD R4, R2, 0xd4, RZ ;  /* 0x000000d402047824 */ /* 0x000fe400078e02ff */
[----:B------:R-:W-:Y:S01]  /*10400*/  STL.64 [R1+0x310], R38 ;  /* 0x0003102601007387 */ /* 0x000fe20000100a00 */
[----:B------:R-:W-:Y:S01]  /*10410*/  PRMT R45, RZ, 0x7610, R45 ;  /* 0x00007610ff2d7816 */ /* 0x000fe2000000002d */
[C---:B----4-:R-:W-:Y:S01]  /*10420*/  IMAD.WIDE R46, R4.reuse, 0x2, R50 ;  /* 0x00000002042e7825 */ /* 0x050fe200078e0232 */
[----:B------:R-:W-:Y:S01]  /*10430*/  PRMT R44, RZ, 0x7610, R44 ;  /* 0x00007610ff2c7816 */ /* 0x000fe2000000002c */
[----:B------:R0:W-:Y:S05]  /*10440*/  STL.64 [R1+0x308], R12 ;  /* 0x0003080c01007387 */ /* 0x0001ea0000100a00 */
[----:B------:R1:W4:Y:S01]  /*10450*/  @!P0 LDG.E.U16 R44, desc[UR6][R46.64] ;  /* 0x000000062e2c8981 */ /* 0x000322000c1e1500 */
[----:B0-----:R-:W-:-:S05]  /*10460*/  IMAD.WIDE R12, R4, 0x2, R48 ;  /* 0x00000002040c7825 */ /* 0x001fca00078e0230 */
[----:B------:R-:W4:Y:S04]  /*10470*/  @!P0 LDG.E.U16 R45, desc[UR6][R12.64] ;  /* 0x000000060c2d8981 */ /* 0x000f28000c1e1500 */
[----:B---3--:R-:W-:Y:S04]  /*10480*/  STL [R1+0x131c], R42 ;  /* 0x00131c2a01007387 */ /* 0x008fe80000100800 */
[----:B--2---:R-:W-:Y:S04]  /*10490*/  STL [R1+0x1320], R43 ;  /* 0x0013202b01007387 */ /* 0x004fe80000100800 */
[----:B------:R0:W-:Y:S04]  /*104a0*/  STL.64 [R1+0x300], R12 ;  /* 0x0003000c01007387 */ /* 0x0001e80000100a00 */
[----:B------:R1:W-:Y:S04]  /*104b0*/  STL.64 [R1+0x2f8], R46 ;  /* 0x0002f82e01007387 */ /* 0x0003e80000100a00 */
[----:B0-----:R-:W2:Y:S01]  /*104c0*/  LDL.LU.64 R12, [R1+0x21c0] ;  /* 0x0021c000010c7983 */ /* 0x001ea20000300a00 */
[----:B------:R-:W-:-:S05]  /*104d0*/  VIADD R7, R5, 0xffffff2a ;  /* 0xffffff2a05077836 */ /* 0x000fca0000000000 */
[----:B------:R-:W-:Y:S01]  /*104e0*/  ISETP.GE.U32.AND P1, PT, R7, 0x7ffffe2b, PT ;  /* 0x7ffffe2b0700780c */ /* 0x000fe20003f26070 */
[----:B------:R-:W-:Y:S02]  /*104f0*/  VIADD R7, R5, 0xffffff28 ;  /* 0xffffff2805077836 */ /* 0x000fe40000000000 */
[----:B------:R-:W-:-:S03]  /*10500*/  IMAD R6, R2, 0xdb, RZ ;  /* 0x000000db02067824 */ /* 0x000fc600078e02ff */
[----:B------:R-:W-:Y:S01]  /*10510*/  ISETP.GE.U32.AND P6, PT, R7, 0x7ffffe29, PT ;  /* 0x7ffffe290700780c */ /* 0x000fe20003fc6070 */
[----:B------:R-:W-:Y:S02]  /*10520*/  VIADD R7, R5, 0xffffff1c ;  /* 0xffffff1c05077836 */ /* 0x000fe40000000000 */
[----:B------:R-:W-:-:S04]  /*10530*/  IMAD.WIDE R42, R6, 0x2, R48 ;  /* 0x00000002062a7825 */ /* 0x000fc800078e0230 */
[----:B------:R-:W-:Y:S01]  /*10540*/  IMAD.WIDE R38, R6, 0x2, R50 ;  /* 0x0000000206267825 */ /* 0x000fe200078e0232 */
[----:B------:R-:W-:Y:S02]  /*10550*/  PRMT R15, RZ, 0x7610, R15 ;  /* 0x00007610ff0f7816 */ /* 0x000fe4000000000f */
[----:B------:R-:W-:Y:S01]  /*10560*/  PRMT R14, RZ, 0x7610, R14 ;  /* 0x00007610ff0e7816 */ /* 0x000fe2000000000e */
[----:B------:R-:W-:Y:S01]  /*10570*/  VIADD R4, R5, 0xffffff14 ;  /* 0xffffff1405047836 */ /* 0x000fe20000000000 */
[----:B------:R-:W-:Y:S02]  /*10580*/  ISETP.GE.U32.AND P0, PT, R7, 0x7ffffe1d, PT ;  /* 0x7ffffe1d0700780c */ /* 0x000fe40003f06070 */
[----:B------:R0:W3:Y:S04]  /*10590*/  @!P4 LDG.E.U16 R15, desc[UR6][R42.64] ;  /* 0x000000062a0fc981 */ /* 0x0000e8000c1e1500 */
[----:B------:R0:W3:Y:S01]  /*105a0*/  @!P4 LDG.E.U16 R14, desc[UR6][R38.64] ;  /* 0x00000006260ec981 */ /* 0x0000e2000c1e1500 */
[----:B------:R-:W-:Y:S01]  /*105b0*/  ISETP.GE.U32.AND P4, PT, R4, 0x7ffffe15, PT ;  /* 0x7ffffe150400780c */ /* 0x000fe20003f86070 */
[----:B------:R-:W-:-:S02]  /*105c0*/  IMAD R4, R2, 0xe3, RZ ;  /* 0x000000e302047824 */ /* 0x000fc400078e02ff */
[----:B------:R0:W-:Y:S01]  /*105d0*/  STL.64 [R1+0x290], R42 ;  /* 0x0002902a01007387 */ /* 0x0001e20000100a00 */
[----:B------:R-:W-:-:S03]  /*105e0*/  IMAD R6, R2, 0xeb, RZ ;  /* 0x000000eb02067824 */ /* 0x000fc600078e02ff */
[----:B------:R4:W-:Y:S01]  /*105f0*/  STL.64 [R1+0x288], R38 ;  /* 0x0002882601007387 */ /* 0x0009e20000100a00 */
[----:B-1----:R-:W-:-:S03]  /*10600*/  IMAD.WIDE R46, R4, 0x2, R48 ;  /* 0x00000002042e7825 */ /* 0x002fc600078e0230 */
[----:B----4-:R-:W-:Y:S01]  /*10610*/  STL [R1+0x104c], R44 ;  /* 0x00104c2c01007387 */ /* 0x010fe20000100800 */
[----:B------:R-:W-:Y:S01]  /*10620*/  VIADD R7, R5, 0xffffff0c ;  /* 0xffffff0c05077836 */ /* 0x000fe20000000000 */
[----:B------:R-:W-:Y:S02]  /*10630*/  PRMT R11, RZ, 0x7610, R11 ;  /* 0x00007610ff0b7816 */ /* 0x000fe4000000000b */
[----:B------:R-:W-:Y:S01]  /*10640*/  PRMT R10, RZ, 0x7610, R10 ;  /* 0x00007610ff0a7816 */ /* 0x000fe2000000000a */
[C---:B0-----:R-:W-:Y:S01]  /*10650*/  IMAD.WIDE R42, R6.reuse, 0x2, R48 ;  /* 0x00000002062a7825 */ /* 0x041fe200078e0230 */
[----:B------:R0:W-:Y:S03]  /*10660*/  STL [R1+0x1050], R45 ;  /* 0x0010502d01007387 */ /* 0x0001e60000100800 */
[--C-:B------:R-:W-:Y:S01]  /*10670*/  IMAD.WIDE R38, R6, 0x2, R50.reuse ;  /* 0x0000000206267825 */ /* 0x100fe200078e0232 */
[----:B------:R-:W4:Y:S04]  /*10680*/  @!P4 LDG.E.U16 R11, desc[UR6][R42.64] ;  /* 0x000000062a0bc981 */ /* 0x000f28000c1e1500 */
[----:B------:R1:W3:Y:S01]  /*10690*/  @!P4 LDG.E.U16 R10, desc[UR6][R38.64] ;  /* 0x00000006260ac981 */ /* 0x0002e2000c1e1500 */
[----:B0-----:R-:W-:-:S04]  /*106a0*/  IMAD.WIDE R44, R4, 0x2, R50 ;  /* 0x00000002042c7825 */ /* 0x001fc800078e0232 */
[----:B------:R-:W-:Y:S01]  /*106b0*/  VIADD R4, R5, 0xffffff04 ;  /* 0xffffff0405047836 */ /* 0x000fe20000000000 */
[----:B------:R-:W-:Y:S04]  /*106c0*/  STL.64 [R1+0x210], R46 ;  /* 0x0002102e01007387 */ /* 0x000fe80000100a00 */
[----:B------:R-:W-:Y:S01]  /*106d0*/  ISETP.GE.U32.AND P4, PT, R4, 0x7ffffe05, PT ;  /* 0x7ffffe050400780c */ /* 0x000fe20003f86070 */
[C---:B------:R-:W-:Y:S01]  /*106e0*/  IMAD R4, R2.reuse, 0xf3, RZ ;  /* 0x000000f302047824 */ /* 0x040fe200078e02ff */
[----:B------:R-:W-:Y:S01]  /*106f0*/  STL.64 [R1+0x208], R44 ;  /* 0x0002082c01007387 */ /* 0x000fe20000100a00 */
[----:B------:R-:W-:Y:S02]  /*10700*/  PRMT R9, RZ, 0x7610, R9 ;  /* 0x00007610ff097816 */ /* 0x000fe40000000009 */
[----:B------:R-:W-:Y:S01]  /*10710*/  PRMT R8, RZ, 0x7610, R8 ;  /* 0x00007610ff087816 */ /* 0x000fe20000000008 */
[----:B------:R-:W-:Y:S04]  /*10720*/  STL.64 [R1+0x190], R42 ;  /* 0x0001902a01007387 */ /* 0x000fe80000100a00 */
[----:B------:R1:W-:Y:S01]  /*10730*/  STL.64 [R1+0x188], R38 ;  /* 0x0001882601007387 */ /* 0x0003e20000100a00 */
[----:B------:R-:W-:Y:S01]  /*10740*/  PRMT R6, RZ, 0x7610, R6 ;  /* 0x00007610ff067816 */ /* 0x000fe20000000006 */
[----:B-1----:R-:W-:-:S04]  /*10750*/  IMAD R38, R2, 0xfb, RZ ;  /* 0x000000fb02267824 */ /* 0x002fc800078e02ff */
[----:B------:R-:W-:-:S04]  /*10760*/  IMAD.WIDE R42, R38, 0x2, R48 ;  /* 0x00000002262a7825 */ /* 0x000fc800078e0230 */
[----:B------:R-:W-:-:S05]  /*10770*/  IMAD.WIDE R38, R38, 0x2, R50 ;  /* 0x0000000226267825 */ /* 0x000fca00078e0232 */
[----:B------:R-:W3:Y:S01]  /*10780*/  @!P4 LDG.E.U16 R6, desc[UR6][R38.64] ;  /* 0x000000062606c981 */ /* 0x000ee2000c1e1500 */
[----:B--2---:R-:W-:Y:S02]  /*10790*/  PRMT R13, RZ, 0x7610, R13 ;  /* 0x00007610ff0d7816 */ /* 0x004fe4000000000d */
[----:B------:R-:W-:-:S04]  /*107a0*/  PRMT R12, RZ, 0x7610, R12 ;  /* 0x00007610ff0c7816 */ /* 0x000fc8000000000c */
[----:B------:R0:W2:Y:S04]  /*107b0*/  @!P0 LDG.E.U16 R13, desc[UR6][R46.64] ;  /* 0x000000062e0d8981 */ /* 0x0000a8000c1e1500 */
[----:B------:R1:W2:Y:S01]  /*107c0*/  @!P0 LDG.E.U16 R12, desc[UR6][R44.64] ;  /* 0x000000062c0c8981 */ /* 0x0002a2000c1e1500 */
[----:B------:R-:W-:Y:S01]  /*107d0*/  ISETP.GE.U32.AND P0, PT, R7, 0x7ffffe0d, PT ;  /* 0x7ffffe0d0700780c */ /* 0x000fe20003f06070 */
[----:B0-----:R-:W-:-:S04]  /*107e0*/  IMAD.WIDE R46, R4, 0x2, R48 ;  /* 0x00000002042e7825 */ /* 0x001fc800078e0230 */
[----:B-1----:R-:W-:-:S04]  /*107f0*/  IMAD.WIDE R44, R4, 0x2, R50 ;  /* 0x00000002042c7825 */ /* 0x002fc800078e0232 */
[----:B------:R-:W-:-:S04]  /*10800*/  VIADD R4, R5, 0xffffff23 ;  /* 0xffffff2305047836 */ /* 0x000fc80000000000 */
[----:B------:R-:W2:Y:S04]  /*10810*/  @!P0 LDG.E.U16 R9, desc[UR6][R46.64] ;  /* 0x000000062e098981 */ /* 0x000ea8000c1e1500 */
[----:B------:R-:W2:Y:S01]  /*10820*/  @!P0 LDG.E.U16 R8, desc[UR6][R44.64] ;  /* 0x000000062c088981 */ /* 0x000ea2000c1e1500 */
[----:B------:R-:W-:Y:S02]  /*10830*/  ISETP.GE.U32.AND P0, PT, R4, 0x7ffffe24, PT ;  /* 0x7ffffe240400780c */ /* 0x000fe40003f06070 */
[----:B------:R-:W-:Y:S01]  /*10840*/  PRMT R4, RZ, 0x7610, R4 ;  /* 0x00007610ff047816 */ /* 0x000fe20000000004 */
[----:B------:R-:W-:Y:S01]  /*10850*/  STL.64 [R1+0x110], R46 ;  /* 0x0001102e01007387 */ /* 0x000fe20000100a00 */
[----:B------:R-:W-:-:S03]  /*10860*/  PRMT R7, RZ, 0x7610, R7 ;  /* 0x00007610ff077816 */ /* 0x000fc60000000007 */
[----:B------:R-:W-:Y:S04]  /*10870*/  STL.64 [R1+0x108], R44 ;  /* 0x0001082c01007387 */ /* 0x000fe80000100a00 */
[----:B------:R-:W-:Y:S04]  /*10880*/  STL.64 [R1+0x90], R42 ;  /* 0x0000902a01007387 */ /* 0x000fe80000100a00 */
[----:B------:R-:W-:Y:S04]  /*10890*/  STL.64 [R1+0x88], R38 ;  /* 0x0000882601007387 */ /* 0x000fe80000100a00 */
[----:B------:R0:W-:Y:S04]  /*108a0*/  STL.S16 [R1+0x1138], R4 ;  /* 0x0011380401007387 */ /* 0x0001e80000100600 */
[----:B------:R1:W2:Y:S01]  /*108b0*/  @!P4 LDG.E.U16 R7, desc[UR6][R42.64] ;  /* 0x000000062a07c981 */ /* 0x0002a2000c1e1500 */
[----:B0-----:R-:W-:-:S04]  /*108c0*/  IMAD R4, R2, 0xd5, RZ ;  /* 0x000000d502047824 */ /* 0x001fc800078e02ff */
[----:B------:R-:W-:-:S04]  /*108d0*/  IMAD.WIDE R38, R4, 0x2, R48 ;  /* 0x0000000204267825 */ /* 0x000fc800078e0230 */
[----:B-1----:R-:W-:Y:S02]  /*108e0*/  IMAD.WIDE R42, R4, 0x2, R50 ;  /* 0x00000002042a7825 */ /* 0x002fe400078e0232 */
[----:B------:R-:W2:Y:S02]  /*108f0*/  LDL R4, [R1+0x1138] ;  /* 0x0011380001047983 */ /* 0x000ea40000100800 */
[----:B------:R-:W-:Y:S01]  /*10900*/  IMAD R44, R2, 0xd6, RZ ;  /* 0x000000d6022c7824 */ /* 0x000fe200078e02ff */
[----:B------:R-:W-:Y:S02]  /*10910*/  PRMT R40, RZ, 0x7610, R40 ;  /* 0x00007610ff287816 */ /* 0x000fe40000000028 */
[----:B------:R-:W-:Y:S01]  /*10920*/  PRMT R41, RZ, 0x7610, R41 ;  /* 0x00007610ff297816 */ /* 0x000fe20000000029 */
[----:B------:R-:W-:-:S04]  /*10930*/  IMAD.WIDE R46, R44, 0x2, R48 ;  /* 0x000000022c2e7825 */ /* 0x000fc800078e0230 */
[----:B------:R-:W-:Y:S01]  /*10940*/  IMAD.WIDE R44, R44, 0x2, R50 ;  /* 0x000000022c2c7825 */ /* 0x000fe200078e0232 */
[----:B------:R0:W3:Y:S04]  /*10950*/  @!P3 LDG.E.U16 R41, desc[UR6][R46.64] ;  /* 0x000000062e29b981 */ /* 0x0000e8000c1e1500 */
[----:B------:R-:W3:Y:S04]  /*10960*/  @!P3 LDG.E.U16 R40, desc[UR6][R44.64] ;  /* 0x000000062c28b981 */ /* 0x000ee8000c1e1500 */
[----:B--2---:R-:W2:Y:S04]  /*10970*/  @!P1 LDG.E.U16 R4, desc[UR6][R38.64] ;  /* 0x0000000626049981 */ /* 0x004ea8000c1e1500 */
[----:B------:R1:W-:Y:S04]  /*10980*/  STL.64 [R1+0x2f0], R38 ;  /* 0x0002f02601007387 */ /* 0x0003e80000100a00 */
[----:B------:R0:W-:Y:S04]  /*10990*/  STL.64 [R1+0x2e8], R42 ;  /* 0x0002e82a01007387 */ /* 0x0001e80000100a00 */
[----:B-1----:R-:W3:Y:S01]  /*109a0*/  LDL.LU.64 R38, [R1+0x21b8] ;  /* 0x0021b80001267983 */ /* 0x002ee20000300a00 */
[----:B------:R-:W-:Y:S01]  /*109b0*/  PRMT R53, RZ, 0x7610, R53 ;  /* 0x00007610ff357816 */ /* 0x000fe20000000035 */
[----:B------:R-:W-:Y:S01]  /*109c0*/  VIADD R52, R5, 0xffffff22 ;  /* 0xffffff2205347836 */ /* 0x000fe20000000000 */
[----:B------:R-:W-:-:S04]  /*109d0*/  PRMT R5, RZ, 0x7610, R5 ;  /* 0x00007610ff057816 */ /* 0x000fc80000000005 */
[----:B------:R-:W3:Y:S04]  /*109e0*/  @!P1 LDG.E.U16 R53, desc[UR6][R42.64] ;  /* 0x000000062a359981 */ /* 0x000ee8000c1e1500 */
[----:B--2---:R1:W-:Y:S04]  /*109f0*/  @!P1 STL [R1+0x1138], R4 ;  /* 0x0011380401009387 */ /* 0x0043e80000100800 */
[----:B0-----:R-:W2:Y:S01]  /*10a00*/  LDL.LU.64 R42, [R1+0x21b0] ;  /* 0x0021b000012a7983 */ /* 0x001ea20000300a00 */
[----:B-1----:R-:W0:Y:S03]  /*10a10*/  LDC R4, c[0x0][0x3a0] ;  /* 0x0000e800ff047b82 */ /* 0x002e260000000800 */
[----:B------:R1:W-:Y:S04]  /*10a20*/  STL.64 [R1+0x2e0], R46 ;  /* 0x0002e02e01007387 */ /* 0x0003e80000100a00 */
[----:B------:R-:W-:Y:S04]  /*10a30*/  STL.64 [R1+0x2d8], R44 ;  /* 0x0002d82c01007387 */ /* 0x000fe80000100a00 */
[----:B------:R0:W-:Y:S04]  /*10a40*/  STL.S16 [R1+0x103c], R5 ;  /* 0x00103c0501007387 */ /* 0x0001e80000100600 */
[----:B---3--:R-:W-:Y:S01]  /*10a50*/  STL [R1+0x1258], R40 ;  /* 0x0012582801007387 */ /* 0x008fe20000100800 */
[----:B0-----:R-:W-:Y:S01]  /*10a60*/  VIADD R4, R4, 0xffffff1b ;  /* 0xffffff1b04047836 */ /* 0x001fe20000000000 */
[----:B------:R-:W-:Y:S01]  /*10a70*/  PRMT R0, RZ, 0x7610, R0 ;  /* 0x00007610ff007816 */ /* 0x000fe20000000000 */
[----:B-1----:R-:W-:Y:S01]  /*10a80*/  IMAD R46, R2, 0xe4, RZ ;  /* 0x000000e4022e7824 */ /* 0x002fe200078e02ff */
[----:B------:R-:W-:Y:S01]  /*10a90*/  ISETP.GE.U32.AND P4, PT, R52, 0x7ffffe23, PT ;  /* 0x7ffffe233400780c */ /* 0x000fe20003f86070 */
[----:B------:R-:W0:Y:S01]  /*10aa0*/  LDC R5, c[0x0][0x3a0] ;  /* 0x0000e800ff057b82 */ /* 0x000e220000000800 */
[----:B------:R-:W-:Y:S01]  /*10ab0*/  ISETP.GE.U32.AND P1, PT, R4, 0x7ffffe1c, PT ;  /* 0x7ffffe1c0400780c */ /* 0x000fe20003f26070 */
[----:B------:R-:W-:Y:S01]  /*10ac0*/  IMAD R4, R2, 0xdc, RZ ;  /* 0x000000dc02047824 */ /* 0x000fe200078e02ff */
[----:B------:R1:W-:Y:S03]  /*10ad0*/  STL [R1+0x125c], R41 ;  /* 0x00125c2901007387 */ /* 0x0003e60000100800 */
[----:B------:R-:W-:-:S04]  /*10ae0*/  IMAD.WIDE R44, R4, 0x2, R50 ;  /* 0x00000002042c7825 */ /* 0x000fc800078e0232 */
[--C-:B-1----:R-:W-:Y:S02]  /*10af0*/  IMAD.WIDE R40, R4, 0x2, R48.reuse ;  /* 0x0000000204287825 */ /* 0x102fe400078e0230 */
[----:B------:R-:W3:Y:S04]  /*10b00*/  LDL R4, [R1+0x103c] ;  /* 0x00103c0001047983 */ /* 0x000ee80000100800 */
[----:B------:R-:W4:Y:S04]  /*10b10*/  @!P0 LDG.E.U16 R0, desc[UR6][R40.64] ;  /* 0x0000000628008981 */ /* 0x000f28000c1e1500 */
[----:B------:R1:W-:Y:S04]  /*10b20*/  STL [R1+0x1134], R53 ;  /* 0x0011343501007387 */ /* 0x0003e80000100800 */
[----:B------:R1:W-:Y:S04]  /*10b30*/  STL.64 [R1+0x280], R40 ;  /* 0x0002802801007387 */ /* 0x0003e80000100a00 */
[----:B------:R-:W-:Y:S01]  /*10b40*/  STL.64 [R1+0x278], R44 ;  /* 0x0002782c01007387 */ /* 0x000fe20000100a00 */
[----:B-1----:R-:W-:-:S04]  /*10b50*/  IMAD.WIDE R52, R46, 0x2, R48 ;  /* 0x000000022e347825 */ /* 0x002fc800078e0230 */
[----:B------:R-:W-:Y:S01]  /*10b60*/  IMAD.WIDE R46, R46, 0x2, R50 ;  /* 0x000000022e2e7825 */ /* 0x000fe200078e0232 */
[----:B------:R-:W4:Y:S01]  /*10b70*/  LDL.LU.64 R40, [R1+0x21a8] ;  /* 0x0021a80001287983 */ /* 0x000f220000300a00 */
[----:B--2---:R-:W-:Y:S02]  /*10b80*/  PRMT R42, RZ, 0x7610, R42 ;  /* 0x00007610ff2a7816 */ /* 0x004fe4000000002a */
[----:B------:R-:W-:-:S04]  /*10b90*/  PRMT R43, RZ, 0x7610, R43 ;  /* 0x00007610ff2b7816 */ /* 0x000fc8000000002b */
[----:B------:R-:W2:Y:S04]  /*10ba0*/  @!P1 LDG.E.U16 R42, desc[UR6][R46.64] ;  /* 0x000000062e2a9981 */ /* 0x000ea8000c1e1500 */
[----:B------:R-:W2:Y:S04]  /*10bb0*/  @!P1 LDG.E.U16 R43, desc[UR6][R52.64] ;  /* 0x00000006342b9981 */ /* 0x000ea8000c1e1500 */
[----:B---3--:R-:W3:Y:S04]  /*10bc0*/  @!P0 LDG.E.U16 R4, desc[UR6][R44.64] ;  /* 0x000000062c048981 */ /* 0x008ee8000c1e1500 */
[----:B----4-:R1:W-:Y:S01]  /*10bd0*/  STL [R1+0x1048], R0 ;  /* 0x0010480001007387 */ /* 0x0103e20000100800 */
[----:B0-----:R-:W-:-:S03]  /*10be0*/  VIADD R5, R5, 0xffffff13 ;  /* 0xffffff1305057836 */ /* 0x001fc60000000000 */
[----:B-1----:R-:W4:Y:S04]  /*10bf0*/  LDL.LU R0, [R1+0x21a0] ;  /* 0x0021a00001007983 */ /* 0x002f280000300800 */
[----:B------:R-:W2:Y:S01]  /*10c00*/  LDL.LU.64 R44, [R1+0x2198] ;  /* 0x00219800012c7983 */ /* 0x000ea20000300a00 */
[----:B------:R-:W-:Y:S02]  /*10c10*/  PRMT R41, RZ, 0x7610, R41 ;  /* 0x00007610ff297816 */ /* 0x000fe40000000029 */
[----:B------:R-:W-:Y:S01]  /*10c20*/  PRMT R40, RZ, 0x7610, R40 ;  /* 0x00007610ff287816 */ /* 0x000fe20000000028 */
[----:B---3--:R0:W-:Y:S02]  /*10c30*/  @!P0 STL [R1+0x103c], R4 ;  /* 0x00103c0401008387 */ /* 0x0081e40000100800 */
[----:B0-----:R-:W0:Y:S01]  /*10c40*/  LDC R4, c[0x0][0x3a0] ;  /* 0x0000e800ff047b82 */ /* 0x001e220000000800 */
[----:B------:R-:W-:-:S07]  /*10c50*/  ISETP.GE.U32.AND P0, PT, R5, 0x7ffffe14, PT ;  /* 0x7ffffe140500780c */ /* 0x000fce0003f06070 */
[----:B------:R-:W1:Y:S01]  /*10c60*/  LDC R5, c[0x0][0x3a0] ;  /* 0x0000e800ff057b82 */ /* 0x000e620000000800 */
[----:B------:R-:W-:Y:S04]  /*10c70*/  STL.64 [R1+0x200], R52 ;  /* 0x0002003401007387 */ /* 0x000fe80000100a00 */
[----:B------:R-:W-:Y:S04]  /*10c80*/  STL.64 [R1+0x1f8], R46 ;  /* 0x0001f82e01007387 */ /* 0x000fe80000100a00 */
[----:B------:R-:W-:Y:S01]  /*10c90*/  STL.S16 [R1+0x40], R41 ;  /* 0x0000402901007387 */ /* 0x000fe20000100600 */
[----:B0-----:R-:W-:-:S03]  /*10ca0*/  VIADD R4, R4, 0xffffff0b ;  /* 0xffffff0b04047836 */ /* 0x001fc60000000000 */
[----:B------:R0:W-:Y:S02]  /*10cb0*/  STL.S16 [R1+0x1118], R40 ;  /* 0x0011182801007387 */ /* 0x0001e40000100600 */
[----:B------:R-:W-:Y:S01]  /*10cc0*/  ISETP.GE.U32.AND P1, PT, R4, 0x7ffffe0c, PT ;  /* 0x7ffffe0c0400780c */ /* 0x000fe20003f26070 */
[----:B------:R-:W-:Y:S01]  /*10cd0*/  IMAD R4, R2, 0xec, RZ ;  /* 0x000000ec02047824 */ /* 0x000fe200078e02ff */
[----:B--2---:R-:W-:Y:S04]  /*10ce0*/  STL [R1+0x44], R42 ;  /* 0x0000442a01007387 */ /* 0x004fe80000100800 */
[----:B------:R2:W-:Y:S01]  /*10cf0*/  STL [R1+0x1038], R43 ;  /* 0x0010382b01007387 */ /* 0x0005e20000100800 */
[----:B0-----:R-:W-:-:S04]  /*10d00*/  IMAD.WIDE R40, R4, 0x2, R48 ;  /* 0x0000000204287825 */ /* 0x001fc800078e0230 */
[----:B--2---:R-:W-:-:S04]  /*10d10*/  IMAD.WIDE R42, R4, 0x2, R50 ;  /* 0x00000002042a7825 */ /* 0x004fc800078e0232 */
[----:B-1----:R-:W-:Y:S02]  /*10d20*/  VIADD R4, R5, 0xffffff21 ;  /* 0xffffff2105047836 */ /* 0x002fe40000000000 */
[----:B------:R-:W2:Y:S01]  /*10d30*/  LDL R5, [R1+0x40] ;  /* 0x0000400001057983 */ /* 0x000ea20000100800 */
[----:B------:R-:W-:Y:S01]  /*10d40*/  IMAD R52, R2, 0xf4, RZ ;  /* 0x000000f402347824 */ /* 0x000fe200078e02ff */
[----:B------:R-:W-:Y:S02]  /*10d50*/  PRMT R44, RZ, 0x7610, R44 ;  /* 0x00007610ff2c7816 */ /* 0x000fe4000000002c */
[----:B--2---:R-:W2:Y:S01]  /*10d60*/  @!P0 LDG.E.U16 R5, desc[UR6][R40.64] ;  /* 0x0000000628058981 */ /* 0x004ea2000c1e1500 */
[----:B------:R-:W-:-:S03]  /*10d70*/  IMAD.WIDE R46, R52, 0x2, R48 ;  /* 0x00000002342e7825 */ /* 0x000fc600078e0230 */
[----:B------:R0:W-:Y:S04]  /*10d80*/  STL.64 [R1+0x180], R40 ;  /* 0x0001802801007387 */ /* 0x0001e80000100a00 */
[----:B------:R1:W-:Y:S04]  /*10d90*/  STL.64 [R1+0x178], R42 ;  /* 0x0001782a01007387 */ /* 0x0003e80000100a00 */
[----:B------:R-:W3:Y:S04]  /*10da0*/  @!P0 LDG.E.U16 R44, desc[UR6][R42.64] ;  /* 0x000000062a2c8981 */ /* 0x000ee8000c1e1500 */
[----:B0-----:R-:W3:Y:S04]  /*10db0*/  LDL.LU.64 R40, [R1+0x2190] ;  /* 0x0021900001287983 */ /* 0x001ee80000300a00 */
[----:B--2---:R0:W-:Y:S01]  /*10dc0*/  @!P0 STL [R1+0x40], R5 ;  /* 0x0000400501008387 */ /* 0x0041e20000100800 */
[----:B------:R-:W-:-:S03]  /*10dd0*/  ISETP.GE.U32.AND P0, PT, R4, 0x7ffffe22, PT ;  /* 0x7ffffe220400780c */ /* 0x000fc60003f06070 */
[----:B-1----:R-:W2:Y:S04]  /*10de0*/  LDL.LU.64 R42, [R1+0x2188] ;  /* 0x00218800012a7983 */ /* 0x002ea80000300a00 */
[----:B------:R1:W-:Y:S01]  /*10df0*/  STL.64 [R1+0x100], R46 ;  /* 0x0001002e01007387 */ /* 0x0003e20000100a00 */
[----:B------:R-:W-:Y:S01]  /*10e00*/  PRMT R45, RZ, 0x7610, R45 ;  /* 0x00007610ff2d7816 */ /* 0x000fe2000000002d */
[----:B------:R-:W-:Y:S01]  /*10e10*/  IMAD.WIDE R52, R52, 0x2, R50 ;  /* 0x0000000234347825 */ /* 0x000fe200078e0232 */
[----:B0-----:R-:W0:Y:S01]  /*10e20*/  LDC R5, c[0x0][0x3a0] ;  /* 0x0000e800ff057b82 */ /* 0x001e220000000800 */
[----:B------:R-:W2:Y:S04]  /*10e30*/  LDL R4, [R1+0x1118] ;  /* 0x0011180001047983 */ /* 0x000ea80000100800 */
[----:B------:R-:W3:Y:S04]  /*10e40*/  @!P1 LDG.E.U16 R45, desc[UR6][R52.64] ;  /* 0x00000006342d9981 */ /* 0x000ee8000c1e1500 */
[----:B--2---:R-:W2:Y:S04]  /*10e50*/  @!P1 LDG.E.U16 R4, desc[UR6][R46.64] ;  /* 0x000000062e049981 */ /* 0x004ea8000c1e1500 */
[----:B------:R-:W-:Y:S04]  /*10e60*/  STL.64 [R1+0xf8], R52 ;  /* 0x0000f83401007387 */ /* 0x000fe80000100a00 */
[----:B---3--:R0:W-:Y:S04]  /*10e70*/  STL [R1+0x3c], R44 ;  /* 0x00003c2c01007387 */ /* 0x0081e80000100800 */
[----:B-1----:R-:W3:Y:S01]  /*10e80*/  LDL.LU.64 R46, [R1+0x2180] ;  /* 0x00218000012e7983 */ /* 0x002ee20000300a00 */
[----:B------:R-:W-:-:S02]  /*10e90*/  PRMT R43, RZ, 0x7610, R43 ;  /* 0x00007610ff2b7816 */ /* 0x000fc4000000002b */
[----:B------:R-:W-:Y:S01]  /*10ea0*/  PRMT R42, RZ, 0x7610, R42 ;  /* 0x00007610ff2a7816 */ /* 0x000fe2000000002a */
[C---:B0-----:R-:W-:Y:S01]  /*10eb0*/  VIADD R44, R5.reuse, 0xffffff20 ;  /* 0xffffff20052c7836 */ /* 0x041fe20000000000 */
[----:B------:R-:W-:Y:S02]  /*10ec0*/  PRMT R40, RZ, 0x7610, R40 ;  /* 0x00007610ff287816 */ /* 0x000fe40000000028 */
[----:B------:R-:W-:Y:S01]  /*10ed0*/  PRMT R41, RZ, 0x7610, R41 ;  /* 0x00007610ff297816 */ /* 0x000fe20000000029 */
[----:B--2---:R0:W-:Y:S02]  /*10ee0*/  @!P1 STL [R1+0x1118], R4 ;  /* 0x0011180401009387 */ /* 0x0041e40000100800 */
[----:B0-----:R-:W-:-:S05]  /*10ef0*/  VIADD R4, R5, 0xffffff03 ;  /* 0xffffff0305047836 */ /* 0x001fca0000000000 */
[----:B------:R-:W-:Y:S01]  /*10f00*/  ISETP.GE.U32.AND P3, PT, R4, 0x7ffffe04, PT ;  /* 0x7ffffe040400780c */ /* 0x000fe20003f66070 */
[----:B------:R-:W-:Y:S01]  /*10f10*/  IMAD R4, R2, 0xfc, RZ ;  /* 0x000000fc02047824 */ /* 0x000fe200078e02ff */
[----:B------:R-:W-:Y:S01]  /*10f20*/  STL.S16 [R1+0x1318], R43 ;  /* 0x0013182b01007387 */ /* 0x000fe20000100600 */
[----:B------:R-:W-:-:S03]  /*10f30*/  ISETP.GE.U32.AND P1, PT, R44, 0x7ffffe21, PT ;  /* 0x7ffffe212c00780c */ /* 0x000fc60003f26070 */
[----:B------:R0:W-:Y:S04]  /*10f40*/  STL.S16 [R1+0x1130], R42 ;  /* 0x0011302a01007387 */ /* 0x0001e80000100600 */
[----:B------:R1:W-:Y:S01]  /*10f50*/  STL [R1+0x1114], R45 ;  /* 0x0011142d01007387 */ /* 0x0003e20000100800 */
[----:B0-----:R-:W-:-:S04]  /*10f60*/  IMAD.WIDE R42, R4, 0x2, R50 ;  /* 0x00000002042a7825 */ /* 0x001fc800078e0232 */
[----:B-1----:R-:W-:Y:S01]  /*10f70*/  IMAD.WIDE R44, R4, 0x2, R48 ;  /* 0x00000002042c7825 */ /* 0x002fe200078e0230 */
[----:B------:R0:W2:Y:S04]  /*10f80*/  @!P3 LDG.E.U16 R40, desc[UR6][R42.64] ;  /* 0x000000062a28b981 */ /* 0x0000a8000c1e1500 */
[----:B------:R-:W3:Y:S01]  /*10f90*/  @!P3 LDG.E.U16 R41, desc[UR6][R44.64] ;  /* 0x000000062c29b981 */ /* 0x000ee2000c1e1500 */
[----:B------:R-:W-:-:S03]  /*10fa0*/  IMAD R4, R2, 0xd7, RZ ;  /* 0x000000d702047824 */ /* 0x000fc600078e02ff */
[----:B------:R-:W-:Y:S04]  /*10fb0*/  STL.64 [R1+0x80], R44 ;  /* 0x0000802c01007387 */ /* 0x000fe80000100a00 */
[----:B------:R0:W-:Y:S02]  /*10fc0*/  STL.64 [R1+0x78], R42 ;  /* 0x0000782a01007387 */ /* 0x0001e40000100a00 */
[C---:B0-----:R-:W-:Y:S02]  /*10fd0*/  IMAD.WIDE R42, R4.reuse, 0x2, R50 ;  /* 0x00000002042a7825 */ /* 0x041fe400078e0232 */
[----:B--2---:R-:W-:Y:S04]  /*10fe0*/  STL [R1+0x110c], R40 ;  /* 0x00110c2801007387 */ /* 0x004fe80000100800 */
[----:B---3--:R0:W-:Y:S02]  /*10ff0*/  STL [R1+0x1110], R41 ;  /* 0x0011102901007387 */ /* 0x0081e40000100800 */
[----:B0-----:R-:W-:Y:S01]  /*11000*/  IMAD.WIDE R40, R4, 0x2, R48 ;  /* 0x0000000204287825 */ /* 0x001fe200078e0230 */
[----:B------:R-:W-:-:S02]  /*11010*/  IADD3 R4, PT, PT, R5, -0xe6, RZ ;  /* 0xffffff1a05047810 */ /* 0x000fc40007ffe0ff */
[----:B------:R-:W2:Y:S01]  /*11020*/  LDL R5, [R1+0x1318] ;  /* 0x0013180001057983 */ /* 0x000ea20000100800 */
[----:B------:R-:W-:-:S06]  /*11030*/  PRMT R46, RZ, 0x7610, R46 ;  /* 0x00007610ff2e7816 */ /* 0x000fcc000000002e */
[----:B------:R-:W3:Y:S04]  /*11040*/  @!P6 LDG.E.U16 R46, desc[UR6][R42.64] ;  /* 0x000000062a2ee981 */ /* 0x000ee8000c1e1500 */
[----:B--2---:R-:W2:Y:S04]  /*11050*/  @!P6 LDG.E.U16 R5, desc[UR6][R40.64] ;  /* 0x000000062805e981 */ /* 0x004ea8000c1e1500 */
[----:B------:R0:W-:Y:S04]  /*11060*/  STL.64 [R1+0x2d0], R40 ;  /* 0x0002d02801007387 */ /* 0x0001e80000100a00 */
[----:B------:R1:W-:Y:S04]  /*11070*/  STL.64 [R1+0x2c8], R42 ;  /* 0x0002c82a01007387 */ /* 0x0003e80000100a00 */
[----:B0-----:R-:W3:Y:S01]  /*11080*/  LDL.LU.64 R40, [R1+0x2178] ;  /* 0x0021780001287983 */ /* 0x001ee20000300a00 */
[----:B------:R-:W-:-:S04]  /*11090*/  IMAD R52, R2, 0xdd, RZ ;  /* 0x000000dd02347824 */ /* 0x000fc800078e02ff */
[----:B------:R-:W-:-:S04]  /*110a0*/  IMAD.WIDE R44, R52, 0x2, R48 ;  /* 0x00000002342c7825 */ /* 0x000fc800078e0230 */
[----:B------:R-:W-:Y:S01]  /*110b0*/  IMAD.WIDE R52, R52, 0x2, R50 ;  /* 0x0000000234347825 */ /* 0x000fe200078e0232 */
[----:B--2---:R0:W-:Y:S04]  /*110c0*/  @!P6 STL [R1+0x1318], R5 ;  /* 0x001318050100e387 */ /* 0x0041e80000100800 */
[----:B-1----:R-:W2:Y:S01]  /*110d0*/  LDL.LU.64 R42, [R1+0x2170] ;  /* 0x00217000012a7983 */ /* 0x002ea20000300a00 */
[----:B0-----:R-:W0:Y:S03]  /*110e0*/  LDC R5, c[0x0][0x3a0] ;  /* 0x0000e800ff057b82 */ /* 0x001e260000000800 */
[----:B------:R-:W-:Y:S04]  /*110f0*/  STL.64 [R1+0x270], R44 ;  /* 0x0002702c01007387 */ /* 0x000fe80000100a00 */
[----:B------:R-:W-:Y:S04]  /*11100*/  STL.64 [R1+0x268], R52 ;  /* 0x0002683401007387 */ /* 0x000fe80000100a00 */
[----:B---3--:R0:W-:Y:S02]  /*11110*/  STL [R1+0x1314], R46 ;  /* 0x0013142e01007387 */ /* 0x0081e40000100800 */
[----:B0-----:R-:W-:-:S02]  /*11120*/  VIADD R46, R5, 0xffffff12 ;  /* 0xffffff12052e7836 */ /* 0x001fc40000000000 */
[----:B------:R-:W3:Y:S01]  /*11130*/  LDL R5, [R1+0x1130] ;  /* 0x0011300001057983 */ /* 0x000ee20000100800 */
[----:B------:R-:W-:-:S06]  /*11140*/  PRMT R47, RZ, 0x7610, R47 ;  /* 0x00007610ff2f7816 */ /* 0x000fcc000000002f */
[----:B------:R0:W2:Y:S04]  /*11150*/  @!P4 LDG.E.U16 R47, desc[UR6][R52.64] ;  /* 0x00000006342fc981 */ /* 0x0000a8000c1e1500 */
[----:B---3--:R-:W3:Y:S04]  /*11160*/  @!P4 LDG.E.U16 R5, desc[UR6][R44.64] ;  /* 0x000000062c05c981 */ /* 0x008ee8000c1e1500 */
[----:B------:R-:W4:Y:S01]  /*11170*/  LDL.LU.64 R44, [R1+0x2168] ;  /* 0x00216800012c7983 */ /* 0x000f220000300a00 */
[----:B------:R-:W-:Y:S01]  /*11180*/  ISETP.GE.U32.AND P3, PT, R4, 0x7ffffe1b, PT ;  /* 0x7ffffe1b0400780c */ /* 0x000fe20003f66070 */
[----:B------:R-:W-:-:S04]  /*11190*/  IMAD R4, R2, 0xe5, RZ ;  /* 0x000000e502047824 */ /* 0x000fc800078e02ff */
[----:B0-----:R-:W-:Y:S01]  /*111a0*/  IMAD.WIDE R52, R4, 0x2, R50 ;  /* 0x0000000204347825 */ /* 0x001fe200078e0232 */
[----:B---3--:R0:W-:Y:S01]  /*111b0*/  @!P4 STL [R1+0x1130], R5 ;  /* 0x001130050100c387 */ /* 0x0081e20000100800 */
[----:B------:R-:W-:-:S03]  /*111c0*/  ISETP.GE.U32.AND P4, PT, R46, 0x7ffffe13, PT ;  /* 0x7ffffe132e00780c */ /* 0x000fc60003f86070 */
[----:B--2---:R1:W-:Y:S01]  /*111d0*/  STL [R1+0x112c], R47 ;  /* 0x00112c2f01007387 */ /* 0x0043e20000100800 */
[----:B----4-:R-:W-:Y:S01]  /*111e0*/  PRMT R44, RZ, 0x7610, R44 ;  /* 0x00007610ff2c7816 */ /* 0x010fe2000000002c */
[----:B0-----:R-:W0:Y:S01]  /*111f0*/  LDC R5, c[0x0][0x3a0] ;  /* 0x0000e800ff057b82 */ /* 0x001e220000000800 */
[----:B------:R-:W-:Y:S01]  /*11200*/  PRMT R45, RZ, 0x7610, R45 ;  /* 0x00007610ff2d7816 */ /* 0x000fe2000000002d */
[----:B-1----:R-:W-:-:S03]  /*11210*/  IMAD.WIDE R46, R4, 0x2, R48 ;  /* 0x00000002042e7825 */ /* 0x002fc600078e0230 */
[----:B------:R1:W2:Y:S04]  /*11220*/  @!P3 LDG.E.U16 R44, desc[UR6][R52.64] ;  /* 0x00000006342cb981 */ /* 0x0002a8000c1e1500 */
[----:B------:R-:W3:Y:S04]  /*11230*/  @!P3 LDG.E.U16 R45, desc[UR6][R46.64] ;  /* 0x000000062e2db981 */ /* 0x000ee8000c1e1500 */
[----:B------:R4:W-:Y:S01]  /*11240*/  STL.64 [R1+0x1f0], R46 ;  /* 0x0001f02e01007387 */ /* 0x0009e20000100a00 */
[----:B------:R-:W-:Y:S01]  /*11250*/  PRMT R42, RZ, 0x7610, R42 ;  /* 0x00007610ff2a7816 */ /* 0x000fe2000000002a */
[----:B0-----:R-:W-:-:S02]  /*11260*/  VIADD R4, R5, 0xffffff0a ;  /* 0xffffff0a05047836 */ /* 0x001fc40000000000 */
[----:B----4-:R-:W4:Y:S03]  /*11270*/  LDL.LU R46, [R1+0x2160] ;  /* 0x00216000012e7983 */ /* 0x010f260000300800 */
[----:B------:R-:W-:Y:S01]  /*11280*/  ISETP.GE.U32.AND P3, PT, R4, 0x7ffffe0b, PT ;  /* 0x7ffffe0b0400780c */ /* 0x000fe20003f66070 */
[----:B------:R-:W-:Y:S01]  /*11290*/  IMAD R4, R2, 0xed, RZ ;  /* 0x000000ed02047824 */ /* 0x000fe200078e02ff */
[----:B------:R1:W-:Y:S01]  /*112a0*/  STL.64 [R1+0x1e8], R52 ;  /* 0x0001e83401007387 */ /* 0x0003e20000100a00 */
[----:B------:R-:W-:Y:S02]  /*112b0*/  PRMT R43, RZ, 0x7610, R43 ;  /* 0x00007610ff2b7816 */ /* 0x000fe4000000002b */
[----:B-1----:R-:W-:-:S05]  /*112c0*/  IMAD.WIDE R52, R4, 0x2, R48 ;  /* 0x0000000204347825 */ /* 0x002fca00078e0230 */
[----:B------:R-:W4:Y:S04]  /*112d0*/  @!P4 LDG.E.U16 R43, desc[UR6][R52.64] ;  /* 0x00000006342bc981 */ /* 0x000f28000c1e1500 */
[----:B--2---:R-:W-:Y:S04]  /*112e0*/  STL [R1+0x1124], R44 ;  /* 0x0011242c01007387 */ /* 0x004fe80000100800 */
[----:B---3--:R0:W-:Y:S02]  /*112f0*/  STL [R1+0x1128], R45 ;  /* 0x0011282d01007387 */ /* 0x0081e40000100800 */
[----:B0-----:R-:W-:-:S05]  /*11300*/  IMAD.WIDE R44, R4, 0x2, R50 ;  /* 0x00000002042c7825 */ /* 0x001fca00078e0232 */
[----:B------:R-:W2:Y:S01]  /*11310*/  @!P4 LDG.E.U16 R42, desc[UR6][R44.64] ;  /* 0x000000062c2ac981 */ /* 0x000ea2000c1e1500 */
[----:B------:R-:W-:-:S03]  /*11320*/  VIADD R4, R5, 0xffffff19 ;  /* 0xffffff1905047836 */ /* 0x000fc60000000000 */
[----:B------:R0:W-:Y:S02]  /*11330*/  STL.64 [R1+0x170], R52 ;  /* 0x0001703401007387 */ /* 0x0001e40000100a00 */
[----:B------:R-:W-:Y:S01]  /*11340*/  ISETP.GE.U32.AND P4, PT, R4, 0x7ffffe1a, PT ;  /* 0x7ffffe1a0400780c */ /* 0x000fe20003f86070 */
[----:B------:R-:W-:Y:S01]  /*11350*/  IMAD R4, R2, 0xf5, RZ ;  /* 0x000000f502047824 */ /* 0x000fe200078e02ff */
[----:B----4-:R-:W-:Y:S01]  /*11360*/  PRMT R46, RZ, 0x7610, R46 ;  /* 0x00007610ff2e7816 */ /* 0x010fe2000000002e */
[----:B0-----:R-:W3:Y:S04]  /*11370*/  LDL.LU.64 R52, [R1+0x2158] ;  /* 0x0021580001347983 */ /* 0x001ee80000300a00 */
[----:B------:R-:W-:Y:S04]  /*11380*/  STL.64 [R1+0x168], R44 ;  /* 0x0001682c01007387 */ /* 0x000fe80000100a00 */
[----:B--2---:R-:W-:Y:S04]  /*11390*/  STL [R1+0x111c], R42 ;  /* 0x00111c2a01007387 */ /* 0x004fe80000100800 */
[----:B------:R0:W-:Y:S02]  /*113a0*/  STL [R1+0x1120], R43 ;  /* 0x0011202b01007387 */ /* 0x0001e40000100800 */
[----:B0-----:R-:W-:-:S05]  /*113b0*/  IMAD.WIDE R42, R4, 0x2, R48 ;  /* 0x00000002042a7825 */ /* 0x001fca00078e0230 */
[----:B------:R-:W2:Y:S04]  /*113c0*/  @!P3 LDG.E.U16 R46, desc[UR6][R42.64] ;  /* 0x000000062a2eb981 */ /* 0x000ea8000c1e1500 */
[----:B------:R0:W-:Y:S04]  /*113d0*/  STL.64 [R1+0xf0], R42 ;  /* 0x0000f02a01007387 */ /* 0x0001e80000100a00 */
[----:B0-----:R-:W4:Y:S01]  /*113e0*/  LDL.LU.64 R42, [R1+0x2150] ;  /* 0x00215000012a7983 */ /* 0x001f220000300a00 */
[----:B------:R-:W-:-:S04]  /*113f0*/  IMAD.WIDE R44, R4, 0x2, R50 ;  /* 0x00000002042c7825 */ /* 0x000fc800078e0232 */
[----:B------:R-:W-:Y:S01]  /*11400*/  VIADD R4, R5, 0xffffff02 ;  /* 0xffffff0205047836 */ /* 0x000fe20000000000 */
[----:B---3--:R-:W-:-:S04]  /*11410*/  PRMT R52, RZ, 0x7610, R52 ;  /* 0x00007610ff347816 */ /* 0x008fc80000000034 */
[----:B------:R-:W-:Y:S01]  /*11420*/  ISETP.GE.U32.AND P6, PT, R4, 0x7ffffe03, PT ;  /* 0x7ffffe030400780c */ /* 0x000fe20003fc6070 */
[----:B------:R-:W-:Y:S01]  /*11430*/  VIADD R4, R5, 0xffffff18 ;  /* 0xffffff1805047836 */ /* 0x000fe20000000000 */
[----:B------:R0:W3:Y:S04]  /*11440*/  @!P3 LDG.E.U16 R52, desc[UR6][R44.64] ;  /* 0x000000062c34b981 */ /* 0x0000e8000c1e1500 */
[----:B------:R-:W-:Y:S01]  /*11450*/  ISETP.GE.U32.AND P3, PT, R4, 0x7ffffe19, PT ;  /* 0x7ffffe190400780c */ /* 0x000fe20003f66070 */
[----:B------:R-:W-:Y:S01]  /*11460*/  IMAD R4, R2, 0xfd, RZ ;  /* 0x000000fd02047824 */ /* 0x000fe200078e02ff */
[----:B------:R0:W-:Y:S01]  /*11470*/  STL.64 [R1+0xe8], R44 ;  /* 0x0000e82c01007387 */ /* 0x0001e20000100a00 */
[----:B------:R-:W-:Y:S02]  /*11480*/  PRMT R3, RZ, 0x7610, R3 ;  /* 0x00007610ff037816 */ /* 0x000fe40000000003 */
[----:B------:R-:W-:Y:S01]  /*11490*/  PRMT R53, RZ, 0x7610, R53 ;  /* 0x00007610ff357816 */ /* 0x000fe20000000035 */
[----:B0-----:R-:W-:-:S05]  /*114a0*/  IMAD.WIDE R44, R4, 0x2, R50 ;  /* 0x00000002042c7825 */ /* 0x001fca00078e0232 */
[----:B------:R0:W3:Y:S04]  /*114b0*/  @!P6 LDG.E.U16 R3, desc[UR6][R44.64] ;  /* 0x000000062c03e981 */ /* 0x0000e8000c1e1500 */
[----:B--2---:R1:W-:Y:S02]  /*114c0*/  STL [R1+0x1200], R46 ;  /* 0x0012002e01007387 */ /* 0x0043e40000100800 */
[----:B-1----:R-:W-:-:S04]  /*114d0*/  IMAD.WIDE R46, R4, 0x2, R48 ;  /* 0x00000002042e7825 */ /* 0x002fc800078e0230 */
[----:B------:R-:W-:Y:S01]  /*114e0*/  IMAD R4, R2, 0xde, RZ ;  /* 0x000000de02047824 */ /* 0x000fe200078e02ff */
[----:B------:R-:W-:Y:S01]  /*114f0*/  STL.64 [R1+0x70], R46 ;  /* 0x0000702e01007387 */ /* 0x000fe20000100a00 */
[----:B----4-:R-:W-:Y:S02]  /*11500*/  PRMT R42, RZ, 0x7610, R42 ;  /* 0x00007610ff2a7816 */ /* 0x010fe4000000002a */
[----:B------:R-:W-:Y:S01]  /*11510*/  PRMT R43, RZ, 0x7610, R43 ;  /* 0x00007610ff2b7816 */ /* 0x000fe2000000002b */
[----:B------:R0:W-:Y:S04]  /*11520*/  STL.64 [R1+0x68], R44 ;  /* 0x0000682c01007387 */ /* 0x0001e80000100a00 */
[----:B------:R1:W2:Y:S01]  /*11530*/  @!P6 LDG.E.U16 R53, desc[UR6][R46.64] ;  /* 0x000000062e35e981 */ /* 0x0002a2000c1e1500 */
[----:B0-----:R-:W-:-:S04]  /*11540*/  IMAD.WIDE R44, R4, 0x2, R50 ;  /* 0x00000002042c7825 */ /* 0x001fc800078e0232 */
[----:B-1----:R-:W-:Y:S01]  /*11550*/  IMAD.WIDE R46, R4, 0x2, R48 ;  /* 0x00000002042e7825 */ /* 0x002fe200078e0230 */
[----:B------:R0:W4:Y:S04]  /*11560*/  @!P0 LDG.E.U16 R42, desc[UR6][R44.64] ;  /* 0x000000062c2a8981 */ /* 0x000128000c1e1500 */
[----:B------:R-:W2:Y:S01]  /*11570*/  @!P0 LDG.E.U16 R43, desc[UR6][R46.64] ;  /* 0x000000062e2b8981 */ /* 0x000ea2000c1e1500 */
[----:B------:R-:W-:-:S03]  /*11580*/  VIADD R4, R5, 0xffffff11 ;  /* 0xffffff1105047836 */ /* 0x000fc60000000000 */
[----:B------:R-:W-:Y:S02]  /*11590*/  STL.64 [R1+0x260], R46 ;  /* 0x0002602e01007387 */ /* 0x000fe40000100a00 */
[----:B------:R-:W-:Y:S01]  /*115a0*/  ISETP.GE.U32.AND P0, PT, R4, 0x7ffffe12, PT ;  /* 0x7ffffe120400780c */ /* 0x000fe20003f06070 */
[----:B------:R-:W-:Y:S01]  /*115b0*/  IMAD R4, R2, 0xdf, RZ ;  /* 0x000000df02047824 */ /* 0x000fe200078e02ff */
[----:B------:R0:W-:Y:S01]  /*115c0*/  STL.64 [R1+0x258], R44 ;  /* 0x0002582c01007387 */ /* 0x0001e20000100a00 */
[----:B------:R-:W-:Y:S02]  /*115d0*/  PRMT R40, RZ, 0x7610, R40 ;  /* 0x00007610ff287816 */ /* 0x000fe40000000028 */
[----:B------:R-:W-:Y:S01]  /*115e0*/  PRMT R41, RZ, 0x7610, R41 ;  /* 0x00007610ff297816 */ /* 0x000fe20000000029 */
[----:B0-----:R-:W-:-:S05]  /*115f0*/  IMAD.WIDE R44, R4, 0x2, R48 ;  /* 0x00000002042c7825 */ /* 0x001fca00078e0230 */
[----:B------:R-:W3:Y:S04]  /*11600*/  @!P1 LDG.E.U16 R41, desc[UR6][R44.64] ;  /* 0x000000062c299981 */ /* 0x000ee8000c1e1500 */
[----:B----4-:R-:W-:Y:S04]  /*11610*/  STL [R1+0x1250], R42 ;  /* 0x0012502a01007387 */ /* 0x010fe80000100800 */
[----:B--2---:R0:W-:Y:S02]  /*11620*/  STL [R1+0x1254], R43 ;  /* 0x0012542b01007387 */ /* 0x0041e40000100800 */
[----:B0-----:R-:W-:-:S05]  /*11630*/  IMAD.WIDE R42, R4, 0x2, R50 ;  /* 0x00000002042a7825 */ /* 0x001fca00078e0232 */
[----:B------:R0:W2:Y:S01]  /*11640*/  @!P1 LDG.E.U16 R40, desc[UR6][R42.64] ;  /* 0x000000062a289981 */ /* 0x0000a2000c1e1500 */
        /* <DEDUP_REMOVED lines=8> */
[----:B------:R-:W4:Y:S04]  /*116d0*/  @!P4 LDG.E.U16 R39, desc[UR6][R42.64] ;  /* 0x000000062a27c981 */ /* 0x000f28000c1e1500 */
[----:B--2---:R-:W-:Y:S04]  /*116e0*/  STL [R1+0x130c], R40 ;  /* 0x00130c2801007387 */ /* 0x004fe80000100800 */
[----:B---3--:R0:W-:Y:S02]  /*116f0*/  STL [R1+0x1310], R41 ;  /* 0x0013102901007387 */ /* 0x0081e40000100800 */
        /* <DEDUP_REMOVED lines=11> */
[----:B--2---:R-:W-:Y:S04]  /*117b0*/  STL [R1+0x1248], R38 ;  /* 0x0012482601007387 */ /* 0x004fe80000100800 */
[----:B----4-:R0:W-:Y:S02]  /*117c0*/  STL [R1+0x124c], R39 ;  /* 0x00124c2701007387 */ /* 0x0101e40000100800 */
        /* <DEDUP_REMOVED lines=41> */
[----:B------:R-:W-:-:S03]  /*11a60*/  IMAD R4, R2, 0xf7, RZ ;  /* 0x000000f702047824 */ /* 0x000fc600078e02ff */
[----:B------:R-:W-:Y:S01]  /*11a70*/  STL.64 [R1+0xe0], R32 ;  /* 0x0000e02001007387 */ /* 0x000fe20000100a00 */
[----:B------:R-:W-:-:S03]  /*11a80*/  PRMT R24, RZ, 0x7610, R24 ;  /* 0x00007610ff187816 */ /* 0x000fc60000000018 */
[----:B------:R0:W-:Y:S01]  /*11a90*/  STL.64 [R1+0xd8], R30 ;  /* 0x0000d81e01007387 */ /* 0x0001e20000100a00 */
[----:B------:R-:W-:Y:S01]  /*11aa0*/  PRMT R25, RZ, 0x7610, R25 ;  /* 0x00007610ff197816 */ /* 0x000fe20000000019 */
[----:B0-----:R-:W-:-:S05]  /*11ab0*/  IMAD.WIDE R30, R4, 0x2, R48 ;  /* 0x00000002041e7825 */ /* 0x001fca00078e0230 */
[----:B------:R-:W3:Y:S01]  /*11ac0*/  @!P3 LDG.E.U16 R25, desc[UR6][R30.64] ;  /* 0x000000061e19b981 */ /* 0x000ee2000c1e1500 */
[----:B------:R-:W0:Y:S03]  /*11ad0*/  S2R R33, SR_TID.X ;  /* 0x0000000000217919 */ /* 0x000e260000002100 */
[----:B--2---:R-:W-:Y:S04]  /*11ae0*/  STL [R1+0x12f4], R26 ;  /* 0x0012f41a01007387 */ /* 0x004fe80000100800 */
[----:B----4-:R1:W-:Y:S02]  /*11af0*/  STL [R1+0x12f8], R27 ;  /* 0x0012f81b01007387 */ /* 0x0103e40000100800 */
[----:B-1----:R-:W-:-:S05]  /*11b00*/  IMAD.WIDE R26, R4, 0x2, R50 ;  /* 0x00000002041a7825 */ /* 0x002fca00078e0232 */
[----:B------:R1:W2:Y:S01]  /*11b10*/  @!P3 LDG.E.U16 R24, desc[UR6][R26.64] ;  /* 0x000000061a18b981 */ /* 0x0002a2000c1e1500 */
[----:B------:R-:W-:-:S03]  /*11b20*/  VIADD R32, R5, 0xff ;  /* 0x000000ff05207836 */ /* 0x000fc60000000000 */
[----:B------:R-:W-:Y:S04]  /*11b30*/  STL.64 [R1+0xd0], R30 ;  /* 0x0000d01e01007387 */ /* 0x000fe80000100a00 */
[----:B------:R1:W-:Y:S04]  /*11b40*/  STL.64 [R1+0xc8], R26 ;  /* 0x0000c81a01007387 */ /* 0x0003e80000100a00 */
[----:B------:R-:W4:Y:S04]  /*11b50*/  LDL.LU R36, [R1+0x38] ;  /* 0x0000380001247983 */ /* 0x000f280000300800 */
[----:B------:R-:W4:Y:S01]  /*11b60*/  LDL.LU R37, [R1+0x34] ;  /* 0x0000340001257983 */ /* 0x000f220000300800 */
[----:B0-----:R-:W-:-:S03]  /*11b70*/  LOP3.LUT R47, R33, 0x7f, RZ, 0xc0, !PT ;  /* 0x0000007f212f7812 */ /* 0x001fc600078ec0ff */
[----:B------:R-:W4:Y:S01]  /*11b80*/  LDL.LU R38, [R1+0x30] ;  /* 0x0000300001267983 */ /* 0x000f220000300800 */
[----:B------:R-:W-:-:S03]  /*11b90*/  ISETP.GT.AND P0, PT, R32, 0xff, PT ;  /* 0x000000ff2000780c */ /* 0x000fc60003f04270 */
[----:B------:R-:W4:Y:S04]  /*11ba0*/  LDL.LU R39, [R1+0x2c] ;  /* 0x00002c0001277983 */ /* 0x000f280000300800 */
[----:B------:R-:W4:Y:S04]  /*11bb0*/  LDL.LU R40, [R1+0x28] ;  /* 0x0000280001287983 */ /* 0x000f280000300800 */
[----:B------:R-:W4:Y:S04]  /*11bc0*/  LDL.LU R41, [R1+0x24] ;  /* 0x0000240001297983 */ /* 0x000f280000300800 */
[----:B------:R-:W4:Y:S01]  /*11bd0*/  LDL.LU R42, [R1+0x20] ;  /* 0x00002000012a7983 */ /* 0x000f220000300800 */
[----:B------:R-:W-:-:S03]  /*11be0*/  ISETP.LT.AND P3, PT, R47, R5, P0 ;  /* 0x000000052f00720c */ /* 0x000fc60000761270 */
[----:B------:R-:W4:Y:S01]  /*11bf0*/  LDL.LU R43, [R1+0x1c] ;  /* 0x00001c00012b7983 */ /* 0x000f220000300800 */
[----:B------:R-:W-:-:S03]  /*11c00*/  IMAD R4, R2, 0xfe, RZ ;  /* 0x000000fe02047824 */ /* 0x000fc600078e02ff */
[----:B------:R-:W4:Y:S04]  /*11c10*/  LDL.LU R44, [R1+0x18] ;  /* 0x00001800012c7983 */ /* 0x000f280000300800 */
[----:B------:R-:W4:Y:S04]  /*11c20*/  LDL.LU R45, [R1+0x14] ;  /* 0x00001400012d7983 */ /* 0x000f280000300800 */
[----:B------:R-:W4:Y:S01]  /*11c30*/  LDL.LU R46, [R1+0x10] ;  /* 0x00001000012e7983 */ /* 0x000f220000300800 */
[----:B------:R-:W-:-:S03]  /*11c40*/  PRMT R28, RZ, 0x7610, R28 ;  /* 0x00007610ff1c7816 */ /* 0x000fc6000000001c */
[----:B------:R-:W4:Y:S04]  /*11c50*/  LDL.LU R47, [R1+0xc] ;  /* 0x00000c00012f7983 */ /* 0x000f280000300800 */
[----:B------:R-:W4:Y:S01]  /*11c60*/  LDL.LU R5, [R1] ;  /* 0x0000000001057983 */ /* 0x000f220000300800 */
[----:B------:R-:W-:Y:S01]  /*11c70*/  IMAD R2, R2, 0xff, RZ ;  /* 0x000000ff02027824 */ /* 0x000fe200078e02ff */
[----:B------:R-:W-:Y:S01]  /*11c80*/  PRMT R29, RZ, 0x7610, R29 ;  /* 0x00007610ff1d7816 */ /* 0x000fe2000000001d */
[----:B-1----:R-:W-:Y:S01]  /*11c90*/  IMAD.WIDE R26, R4, 0x2, R50 ;  /* 0x00000002041a7825 */ /* 0x002fe200078e0232 */
[----:B------:R-:W-:-:S03]  /*11ca0*/  PRMT R34, RZ, 0x7610, R34 ;  /* 0x00007610ff227816 */ /* 0x000fc60000000022 */
[C---:B------:R-:W-:Y:S01]  /*11cb0*/  IMAD.WIDE R30, R2.reuse, 0x2, R48 ;  /* 0x00000002021e7825 */ /* 0x040fe200078e0230 */
[----:B------:R-:W-:Y:S01]  /*11cc0*/  PRMT R35, RZ, 0x7610, R35 ;  /* 0x00007610ff237816 */ /* 0x000fe20000000023 */
[----:B------:R-:W4:Y:S02]  /*11cd0*/  @!P6 LDG.E.U16 R29, desc[UR6][R26.64] ;  /* 0x000000061a1de981 */ /* 0x000f24000c1e1500 */
[----:B------:R-:W-:Y:S02]  /*11ce0*/  IMAD.WIDE R32, R2, 0x2, R50 ;  /* 0x0000000202207825 */ /* 0x000fe400078e0232 */
[----:B------:R-:W4:Y:S04]  /*11cf0*/  @!P1 LDG.E.U16 R34, desc[UR6][R30.64] ;  /* 0x000000061e229981 */ /* 0x000f28000c1e1500 */
[----:B------:R-:W4:Y:S04]  /*11d00*/  @!P1 LDG.E.U16 R35, desc[UR6][R32.64] ;  /* 0x0000000620239981 */ /* 0x000f28000c1e1500 */
[----:B--2---:R-:W-:Y:S04]  /*11d10*/  STL [R1+0x12ec], R24 ;  /* 0x0012ec1801007387 */ /* 0x004fe80000100800 */
[----:B---3--:R0:W-:Y:S02]  /*11d20*/  STL [R1+0x12f0], R25 ;  /* 0x0012f01901007387 */ /* 0x0081e40000100800 */
[----:B0-----:R-:W-:-:S02]  /*11d30*/  IMAD.WIDE R24, R4, 0x2, R48 ;  /* 0x0000000204187825 */ /* 0x001fc400078e0230 */
[----:B------:R-:W2:Y:S04]  /*11d40*/  LDL.LU R4, [R1+0x4] ;  /* 0x0000040001047983 */ /* 0x000ea80000300800 */
[----:B------:R-:W3:Y:S04]  /*11d50*/  @!P6 LDG.E.U16 R28, desc[UR6][R24.64] ;  /* 0x00000006181ce981 */ /* 0x000ee8000c1e1500 */
[----:B------:R-:W-:Y:S04]  /*11d60*/  STL.64 [R1+0x60], R24 ;  /* 0x0000601801007387 */ /* 0x000fe80000100a00 */
[----:B------:R-:W-:Y:S04]  /*11d70*/  STL [R1+0x1f80], R48 ;  /* 0x001f803001007387 */ /* 0x000fe80000100800 */
[----:B------:R-:W-:Y:S04]  /*11d80*/  STL.64 [R1+0x58], R26 ;  /* 0x0000581a01007387 */ /* 0x000fe80000100a00 */
[----:B------:R-:W-:Y:S04]  /*11d90*/  STL [R1+0x2038], R48 ;  /* 0x0020383001007387 */ /* 0x000fe80000100800 */
[----:B------:R0:W-:Y:S04]  /*11da0*/  STL [R1+0x20cc], R48 ;  /* 0x0020cc3001007387 */ /* 0x0001e80000100800 */
[----:B------:R-:W-:Y:S04]  /*11db0*/  STL.64 [R1+0x50], R30 ;  /* 0x0000501e01007387 */ /* 0x000fe80000100a00 */
[----:B0-----:R-:W2:Y:S04]  /*11dc0*/  LDL.LU R48, [R1+0x8] ;  /* 0x0000080001307983 */ /* 0x001ea80000300800 */
[----:B------:R-:W-:Y:S04]  /*11dd0*/  STL [R1+0x1f7c], R49 ;  /* 0x001f7c3101007387 */ /* 0x000fe80000100800 */
[----:B------:R-:W-:Y:S04]  /*11de0*/  STL [R1+0x1f88], R50 ;  /* 0x001f883201007387 */ /* 0x000fe80000100800 */
[----:B------:R-:W-:Y:S04]  /*11df0*/  STL [R1+0x203c], R50 ;  /* 0x00203c3201007387 */ /* 0x000fe80000100800 */
[----:B------:R-:W-:Y:S04]  /*11e00*/  STL [R1+0x1f84], R51 ;  /* 0x001f843301007387 */ /* 0x000fe80000100800 */
[----:B------:R-:W-:Y:S04]  /*11e10*/  STL.64 [R1+0x48], R32 ;  /* 0x0000482001007387 */ /* 0x000fe80000100a00 */
[----:B------:R-:W-:Y:S04]  /*11e20*/  STL [R1+0x2048], R51 ;  /* 0x0020483301007387 */ /* 0x000fe80000100800 */
[----:B------:R-:W2:Y:S01]  /*11e30*/  LDL.LU.64 R24, [R1+0x2148] ;  /* 0x0021480001187983 */ /* 0x000ea20000300a00 */
[----:B------:R-:W-:-:S05]  /*11e40*/  LOP3.LUT R2, R0, 0x30, RZ, 0x3c, !PT ;  /* 0x0000003000027812 */ /* 0x000fca00078e3cff */
[----:B----4-:R-:W-:Y:S04]  /*11e50*/  STS.U16 [R2+UR76+0x10d80], R36 ;  /* 0x010d802402007988 */ /* 0x010fe8000800044c */
[----:B------:R-:W-:Y:S04]  /*11e60*/  STS.U16 [R2+UR76+0x1180], R37 ;  /* 0x0011802502007988 */ /* 0x000fe8000800044c */
        /* <DEDUP_REMOVED lines=10> */
[----:B---3--:R0:W-:Y:S04]  /*11f10*/  STL [R1+0x123c], R28 ;  /* 0x00123c1c01007387 */ /* 0x0081e80000100800 */
[----:B0-----:R-:W3:Y:S04]  /*11f20*/  LDL.LU R28, [R1+0x2140] ;  /* 0x00214000011c7983 */ /* 0x001ee80000300800 */
[----:B------:R-:W4:Y:S04]  /*11f30*/  LDL.LU.64 R26, [R1+0x2138] ;  /* 0x00213800011a7983 */ /* 0x000f280000300a00 */
[----:B------:R0:W-:Y:S04]  /*11f40*/  STL [R1+0x1238], R29 ;  /* 0x0012381d01007387 */ /* 0x0001e80000100800 */
[----:B0-----:R-:W3:Y:S04]  /*11f50*/  LDL.LU R29, [R1+0x2130] ;  /* 0x00213000011d7983 */ /* 0x001ee80000300800 */
[----:B------:R-:W3:Y:S04]  /*11f60*/  LDL.LU.64 R30, [R1+0x2128] ;  /* 0x00212800011e7983 */ /* 0x000ee80000300a00 */
[----:B------:R0:W-:Y:S04]  /*11f70*/  STL [R1+0x1234], R34 ;  /* 0x0012342201007387 */ /* 0x0001e80000100800 */
[----:B0-----:R-:W3:Y:S04]  /*11f80*/  LDL.LU R34, [R1+0x2120] ;  /* 0x0021200001227983 */ /* 0x001ee80000300800 */
[----:B------:R-:W3:Y:S04]  /*11f90*/  LDL.LU.64 R32, [R1+0x2118] ;  /* 0x0021180001207983 */ /* 0x000ee80000300a00 */
[----:B------:R0:W-:Y:S04]  /*11fa0*/  STL [R1+0x1230], R35 ;  /* 0x0012302301007387 */ /* 0x0001e80000100800 */
[----:B0-----:R-:W3:Y:S04]  /*11fb0*/  LDL.LU R35, [R1+0x2110] ;  /* 0x0021100001237983 */ /* 0x001ee80000300800 */
[----:B------:R-:W3:Y:S04]  /*11fc0*/  LDL.LU R36, [R1+0x210c] ;  /* 0x00210c0001247983 */ /* 0x000ee80000300800 */
        /* <DEDUP_REMOVED lines=11> */
[----:B--2---:R0:W-:Y:S04]  /*12080*/  STS.U16 [R2+UR76+0x12580], R48 ;  /* 0x0125803002007988 */ /* 0x0041e8000800044c */
[----:B------:R1:W-:Y:S04]  /*12090*/  STS.U16 [R2+UR76+0x2980], R4 ;  /* 0x0029800402007988 */ /* 0x0003e8000800044c */
[----:B------:R2:W-:Y:S04]  /*120a0*/  STS.U16 [R2+UR76+0x12980], R5 ;  /* 0x0129800502007988 */ /* 0x0005e8000800044c */
[----:B0-----:R-:W4:Y:S04]  /*120b0*/  LDL.LU R48, [R1+0x13e8] ;  /* 0x0013e80001307983 */ /* 0x001f280000300800 */
[----:B-1----:R-:W4:Y:S04]  /*120c0*/  LDL.LU R4, [R1+0x10f4] ;  /* 0x0010f40001047983 */ /* 0x002f280000300800 */
[----:B--2---:R-:W2:Y:S04]  /*120d0*/  LDL.LU R5, [R1+0x10f0] ;  /* 0x0010f00001057983 */ /* 0x004ea80000300800 */
[----:B---3--:R0:W-:Y:S04]  /*120e0*/  STS.U16 [R2+UR76+0x2d80], R47 ;  /* 0x002d802f02007988 */ /* 0x0081e8000800044c */
[----:B------:R1:W-:Y:S04]  /*120f0*/  STS.U16 [R2+UR76+0x12d80], R46 ;  /* 0x012d802e02007988 */ /* 0x0003e8000800044c */
[----:B------:R3:W-:Y:S04]  /*12100*/  STS.U16 [R2+UR76+0x3180], R45 ;  /* 0x0031802d02007988 */ /* 0x0007e8000800044c */
[----:B------:R0:W-:Y:S04]  /*12110*/  STS.U16 [R2+UR76+0x13180], R44 ;  /* 0x0131802c02007988 */ /* 0x0001e8000800044c */
[----:B------:R-:W-:Y:S04]  /*12120*/  STS.U16 [R2+UR76+0x3580], R43 ;  /* 0x0035802b02007988 */ /* 0x000fe8000800044c */
[----:B------:R-:W-:Y:S04]  /*12130*/  STS.U16 [R2+UR76+0x13580], R42 ;  /* 0x0135802a02007988 */ /* 0x000fe8000800044c */
[----:B------:R-:W-:Y:S04]  /*12140*/  STS.U16 [R2+UR76+0x3980], R41 ;  /* 0x0039802902007988 */ /* 0x000fe8000800044c */
[----:B0-----:R-:W2:Y:S04]  /*12150*/  LDL.LU R47, [R1+0x10f8] ;  /* 0x0010f800012f7983 */ /* 0x001ea80000300800 */
[----:B------:R-:W-:Y:S04]  /*12160*/  STS.U16 [R2+UR76+0x13980], R40 ;  /* 0x0139802802007988 */ /* 0x000fe8000800044c */
[----:B-1----:R-:W2:Y:S04]  /*12170*/  LDL.LU R46, [R1+0x10fc] ;  /* 0x0010fc00012e7983 */ /* 0x002ea80000300800 */
[----:B------:R0:W-:Y:S04]  /*12180*/  STS.U16 [R2+UR76+0x3d80], R39 ;  /* 0x003d802702007988 */ /* 0x0001e8000800044c */
[----:B---3--:R-:W3:Y:S04]  /*12190*/  LDL.LU R45, [R1+0x1100] ;  /* 0x00110000012d7983 */ /* 0x008ee80000300800 */
[----:B------:R1:W-:Y:S04]  /*121a0*/  STS.U16 [R2+UR76+0x13d80], R38 ;  /* 0x013d802602007988 */ /* 0x0003e8000800044c */
[----:B------:R-:W2:Y:S04]  /*121b0*/  LDL.LU R44, [R1+0x1104] ;  /* 0x00110400012c7983 */ /* 0x000ea80000300800 */
[----:B------:R-:W-:Y:S04]  /*121c0*/  STS.U16 [R2+UR76+0x4180], R37 ;  /* 0x0041802502007988 */ /* 0x000fe8000800044c */
[----:B0-----:R-:W2:Y:S04]  /*121d0*/  LDL.LU R39, [R1+0x1108] ;  /* 0x0011080001277983 */ /* 0x001ea80000300800 */
[----:B------:R-:W-:Y:S04]  /*121e0*/  STS.U16 [R2+UR76+0x14180], R36 ;  /* 0x0141802402007988 */ /* 0x000fe8000800044c */
[----:B-1----:R-:W2:Y:S04]  /*121f0*/  LDL.LU R38, [R1+0x13d4] ;  /* 0x0013d40001267983 */ /* 0x002ea80000300800 */
[----:B------:R0:W-:Y:S04]  /*12200*/  STS.U16 [R2+UR76+0x4580], R35 ;  /* 0x0045802302007988 */ /* 0x0001e8000800044c */
[----:B------:R1:W-:Y:S04]  /*12210*/  STS.U16 [R2+UR76+0x14580], R34 ;  /* 0x0145802202007988 */ /* 0x0003e8000800044c */
[----:B------:R4:W-:Y:S04]  /*12220*/  STS.U16 [R2+UR76+0x4980], R33 ;  /* 0x0049802102007988 */ /* 0x0009e8000800044c */
[----:B0-----:R-:W2:Y:S04]  /*12230*/  LDL.LU R35, [R1+0x13d8] ;  /* 0x0013d80001237983 */ /* 0x001ea80000300800 */
[----:B-1----:R-:W2:Y:S04]  /*12240*/  LDL.LU R34, [R1+0x13dc] ;  /* 0x0013dc0001227983 */ /* 0x002ea80000300800 */
[----:B----4-:R-:W4:Y:S04]  /*12250*/  LDL.LU R33, [R1+0x13e0] ;  /* 0x0013e00001217983 */ /* 0x010f280000300800 */
[----:B------:R0:W-:Y:S04]  /*12260*/  STS.U16 [R2+UR76+0x14980], R32 ;  /* 0x0149802002007988 */ /* 0x0001e8000800044c */
[----:B0-----:R-:W2:Y:S04]  /*12270*/  LDL.LU R32, [R1+0x13e4] ;  /* 0x0013e40001207983 */ /* 0x001ea80000300800 */
[----:B------:R-:W-:Y:S04]  /*12280*/  STS.U16 [R2+UR76+0x4d80], R31 ;  /* 0x004d801f02007988 */ /* 0x000fe8000800044c */
[----:B------:R-:W-:Y:S04]  /*12290*/  STS.U16 [R2+UR76+0x14d80], R30 ;  /* 0x014d801e02007988 */ /* 0x000fe8000800044c */
[----:B------:R-:W-:Y:S04]  /*122a0*/  STS.U16 [R2+UR76+0x5180], R29 ;  /* 0x0051801d02007988 */ /* 0x000fe8000800044c */
[----:B------:R-:W-:Y:S04]  /*122b0*/  STS.U16 [R2+UR76+0x15180], R28 ;  /* 0x0151801c02007988 */ /* 0x000fe8000800044c */
[----:B------:R-:W-:Y:S04]  /*122c0*/  STS.U16 [R2+UR76+0x5580], R27 ;  /* 0x0055801b02007988 */ /* 0x000fe8000800044c */
[----:B------:R0:W-:Y:S04]  /*122d0*/  STS.U16 [R2+UR76+0x15580], R26 ;  /* 0x0155801a02007988 */ /* 0x0001e8000800044c */
[----:B------:R-:W-:Y:S04]  /*122e0*/  STS.U16 [R2+UR76+0x5980], R25 ;  /* 0x0059801902007988 */ /* 0x000fe8000800044c */
[----:B------:R-:W-:Y:S01]  /*122f0*/  STS.U16 [R2+UR76+0x15980], R24 ;  /* 0x0159801802007988 */ /* 0x000fe2000800044c */
[----:B0-----:R-:W0:Y:S03]  /*12300*/  LDC R26, c[0x0][0x3b0] ;  /* 0x0000ec00ff1a7b82 */ /* 0x001e260000000800 */
[----:B------:R-:W-:Y:S04]  /*12310*/  STS.U16 [R2+UR76+0x5d80], R23 ;  /* 0x005d801702007988 */ /* 0x000fe8000800044c */
[----:B------:R1:W-:Y:S04]  /*12320*/  STS.U16 [R2+UR76+0x15d80], R22 ;  /* 0x015d801602007988 */ /* 0x0003e8000800044c */
[----:B------:R-:W-:Y:S04]  /*12330*/  STS.U16 [R2+UR76+0x6180], R21 ;  /* 0x0061801502007988 */ /* 0x000fe8000800044c */
[----:B------:R-:W-:Y:S01]  /*12340*/  STS.U16 [R2+UR76+0x16180], R20 ;  /* 0x0161801402007988 */ /* 0x000fe2000800044c */
[----:B-1----:R-:W1:Y:S03]  /*12350*/  LDC R22, c[0x0][0x3b0] ;  /* 0x0000ec00ff167b82 */ /* 0x002e660000000800 */
[----:B------:R-:W-:Y:S04]  /*12360*/  STS.U16 [R2+UR76+0x6580], R19 ;  /* 0x0065801302007988 */ /* 0x000fe8000800044c */
[----:B------:R0:W-:Y:S04]  /*12370*/  STS.U16 [R2+UR76+0x16580], R18 ;  /* 0x0165801202007988 */ /* 0x0001e8000800044c */
[----:B------:R0:W-:Y:S04]  /*12380*/  STS.U16 [R2+UR76+0x6980], R17 ;  /* 0x0069801102007988 */ /* 0x0001e8000800044c */
[----:B------:R0:W-:Y:S02]  /*12390*/  STS.U16 [R2+UR76+0x16980], R16 ;  /* 0x0169801002007988 */ /* 0x0001e4000800044c */
[----:B0-----:R-:W0:Y:S02]  /*123a0*/  LDC R18, c[0x0][0x3b0] ;  /* 0x0000ec00ff127b82 */ /* 0x001e240000000800 */
[----:B------:R-:W-:Y:S04]  /*123b0*/  STS.U16 [R2+UR76+0x6d80], R15 ;  /* 0x006d800f02007988 */ /* 0x000fe8000800044c */
[----:B------:R1:W-:Y:S01]  /*123c0*/  STS.U16 [R2+UR76+0x16d80], R14 ;  /* 0x016d800e02007988 */ /* 0x0003e2000800044c */
[C---:B------:R-:W-:Y:S01]  /*123d0*/  LOP3.LUT R17, R0.reuse, 0x60, RZ, 0x3c, !PT ;  /* 0x0000006000117812 */ /* 0x040fe200078e3cff */
[----:B------:R-:W0:Y:S02]  /*123e0*/  LDC R16, c[0x0][0x3b0] ;  /* 0x0000ec00ff107b82 */ /* 0x000e240000000800 */
[----:B------:R-:W-:Y:S04]  /*123f0*/  STS.U16 [R2+UR76+0x7180], R13 ;  /* 0x0071800d02007988 */ /* 0x000fe8000800044c */
[----:B------:R1:W-:Y:S02]  /*12400*/  STS.U16 [R2+UR76+0x17180], R12 ;  /* 0x0171800c02007988 */ /* 0x0003e4000800044c */
[----:B-1----:R-:W1:Y:S02]  /*12410*/  LDC R14, c[0x0][0x3b0] ;  /* 0x0000ec00ff0e7b82 */ /* 0x002e640000000800 */
[----:B------:R-:W-:Y:S04]  /*12420*/  STS.U16 [R2+UR76+0x7580], R11 ;  /* 0x0075800b02007988 */ /* 0x000fe8000800044c */
[----:B------:R0:W-:Y:S02]  /*12430*/  STS.U16 [R2+UR76+0x17580], R10 ;  /* 0x0175800a02007988 */ /* 0x0001e4000800044c */
[----:B------:R-:W1:Y:S02]  /*12440*/  LDC R12, c[0x0][0x3b0] ;  /* 0x0000ec00ff0c7b82 */ /* 0x000e640000000800 */
[----:B------:R-:W-:Y:S04]  /*12450*/  STS.U16 [R2+UR76+0x7980], R9 ;  /* 0x0079800902007988 */ /* 0x000fe8000800044c */
[----:B------:R0:W-:Y:S02]  /*12460*/  STS.U16 [R2+UR76+0x17980], R8 ;  /* 0x0179800802007988 */ /* 0x0001e4000800044c */
[----:B0-----:R-:W0:Y:S02]  /*12470*/  LDC R10, c[0x0][0x3b0] ;  /* 0x0000ec00ff0a7b82 */ /* 0x001e240000000800 */
[----:B------:R1:W-:Y:S04]  /*12480*/  STS.U16 [R2+UR76+0x7d80], R7 ;  /* 0x007d800702007988 */ /* 0x0003e8000800044c */
[----:B------:R1:W-:Y:S02]  /*12490*/  STS.U16 [R2+UR76+0x17d80], R6 ;  /* 0x017d800602007988 */ /* 0x0003e4000800044c */
[----:B------:R-:W0:Y:S01]  /*124a0*/  LDC R8, c[0x0][0x3ac] ;  /* 0x0000eb00ff087b82 */ /* 0x000e220000000800 */
[C---:B-1----:R-:W-:Y:S01]  /*124b0*/  LOP3.LUT R7, R0.reuse, 0x40, RZ, 0x3c, !PT ;  /* 0x0000004000077812 */ /* 0x042fe200078e3cff */
[----:B------:R-:W3:Y:S06]  /*124c0*/  LDL.LU R2, [R1+0x10ec] ;  /* 0x0010ec0001027983 */ /* 0x000eec0000300800 */
[----:B------:R-:W1:Y:S01]  /*124d0*/  LDC R11, c[0x0][0x3b0] ;  /* 0x0000ec00ff0b7b82 */ /* 0x000e620000000800 */
[----:B------:R-:W3:Y:S04]  /*124e0*/  LDL.LU R36, [R1+0x10e8] ;  /* 0x0010e80001247983 */ /* 0x000ee80000300800 */
[----:B------:R-:W3:Y:S03]  /*124f0*/  LDL.LU R37, [R1+0x10e4] ;  /* 0x0010e40001257983 */ /* 0x000ee60000300800 */
[----:B------:R-:W0:Y:S01]  /*12500*/  LDC R13, c[0x0][0x3b0] ;  /* 0x0000ec00ff0d7b82 */ /* 0x000e220000000800 */
[----:B------:R-:W3:Y:S04]  /*12510*/  LDL.LU R40, [R1+0x10e0] ;  /* 0x0010e00001287983 */ /* 0x000ee80000300800 */
[----:B------:R1:W-:Y:S03]  /*12520*/  STS.U16 [R7+UR76+0x200], R48 ;  /* 0x0002003007007988 */ /* 0x0003e6000800044c */
[----:B------:R-:W0:Y:S01]  /*12530*/  LDC R15, c[0x0][0x3b0] ;  /* 0x0000ec00ff0f7b82 */ /* 0x000e220000000800 */
[----:B------:R-:W3:Y:S04]  /*12540*/  LDL.LU R41, [R1+0x10dc] ;  /* 0x0010dc0001297983 */ /* 0x000ee80000300800 */
[----:B------:R-:W3:Y:S04]  /*12550*/  LDL.LU R42, [R1+0x10d8] ;  /* 0x0010d800012a7983 */ /* 0x000ee80000300800 */
[----:B------:R-:W3:Y:S04]  /*12560*/  LDL.LU R43, [R1+0x10d4] ;  /* 0x0010d400012b7983 */ /* 0x000ee80000300800 */
[----:B-1----:R-:W3:Y:S04]  /*12570*/  LDL.LU R48, [R1+0x10d0] ;  /* 0x0010d00001307983 */ /* 0x002ee80000300800 */
[----:B--2---:R-:W-:Y:S04]  /*12580*/  STS.U16 [R7+UR76+0x10200], R32 ;  /* 0x0102002007007988 */ /* 0x004fe8000800044c */
[----:B----4-:R-:W-:Y:S04]  /*12590*/  STS.U16 [R7+UR76+0x600], R33 ;  /* 0x0006002107007988 */ /* 0x010fe8000800044c */
[----:B------:R-:W-:Y:S04]  /*125a0*/  STS.U16 [R7+UR76+0x10600], R34 ;  /* 0x0106002207007988 */ /* 0x000fe8000800044c */
[----:B------:R-:W-:Y:S04]  /*125b0*/  STS.U16 [R7+UR76+0xa00], R35 ;  /* 0x000a002307007988 */ /* 0x000fe8000800044c */
[----:B------:R-:W-:Y:S04]  /*125c0*/  STS.U16 [R7+UR76+0x10a00], R38 ;  /* 0x010a002607007988 */ /* 0x000fe8000800044c */
[----:B------:R-:W-:Y:S04]  /*125d0*/  STS.U16 [R7+UR76+0xe00], R39 ;  /* 0x000e002707007988 */ /* 0x000fe8000800044c */
[----:B------:R-:W-:Y:S04]  /*125e0*/  STS.U16 [R7+UR76+0x10e00], R44 ;  /* 0x010e002c07007988 */ /* 0x000fe8000800044c */
[----:B---3--:R-:W-:Y:S04]  /*125f0*/  STS.U16 [R7+UR76+0x1200], R45 ;  /* 0x0012002d07007988 */ /* 0x008fe8000800044c */
[----:B------:R-:W-:Y:S04]  /*12600*/  STS.U16 [R7+UR76+0x11200], R46 ;  /* 0x0112002e07007988 */ /* 0x000fe8000800044c */
[----:B------:R-:W-:Y:S04]  /*12610*/  STS.U16 [R7+UR76+0x1600], R47 ;  /* 0x0016002f07007988 */ /* 0x000fe8000800044c */
[----:B------:R1:W-:Y:S04]  /*12620*/  STS.U16 [R7+UR76+0x11600], R4 ;  /* 0x0116000407007988 */ /* 0x0003e8000800044c */
[----:B-1----:R-:W2:Y:S04]  /*12630*/  LDL.LU R4, [R1+0x10cc] ;  /* 0x0010cc0001047983 */ /* 0x002ea80000300800 */
[----:B------:R-:W3:Y:S04]  /*12640*/  LDL.LU R30, [R1+0x10c8] ;  /* 0x0010c800011e7983 */ /* 0x000ee80000300800 */
[----:B------:R-:W4:Y:S04]  /*12650*/  LDL.LU R31, [R1+0x10c4] ;  /* 0x0010c400011f7983 */ /* 0x000f280000300800 */
[----:B------:R-:W4:Y:S04]  /*12660*/  LDL.LU R38, [R1+0x10c0] ;  /* 0x0010c00001267983 */ /* 0x000f280000300800 */
[----:B------:R-:W4:Y:S04]  /*12670*/  LDL.LU R39, [R1+0x10bc] ;  /* 0x0010bc0001277983 */ /* 0x000f280000300800 */
[----:B------:R-:W4:Y:S04]  /*12680*/  LDL.LU R44, [R1+0x10b8] ;  /* 0x0010b800012c7983 */ /* 0x000f280000300800 */
[----:B------:R1:W-:Y:S04]  /*12690*/  STS.U16 [R7+UR76+0x1a00], R5 ;  /* 0x001a000507007988 */ /* 0x0003e8000800044c */
[----:B------:R-:W4:Y:S04]  /*126a0*/  LDL.LU R45, [R1+0x10b4] ;  /* 0x0010b400012d7983 */ /* 0x000f280000300800 */
[----:B-1----:R-:W4:Y:S04]  /*126b0*/  LDL.LU R5, [R1+0x10b0] ;  /* 0x0010b00001057983 */ /* 0x002f280000300800 */
[----:B------:R-:W4:Y:S04]  /*126c0*/  LDL.LU R46, [R1+0x10ac] ;  /* 0x0010ac00012e7983 */ /* 0x000f280000300800 */
[----:B------:R-:W4:Y:S04]  /*126d0*/  LDL.LU R47, [R1+0x10a8] ;  /* 0x0010a800012f7983 */ /* 0x000f280000300800 */
[----:B------:R1:W-:Y:S04]  /*126e0*/  STS.U16 [R7+UR76+0x11a00], R2 ;  /* 0x011a000207007988 */ /* 0x0003e8000800044c */
[----:B------:R0:W-:Y:S04]  /*126f0*/  STS.U16 [R7+UR76+0x1e00], R36 ;  /* 0x001e002407007988 */ /* 0x0001e8000800044c */
[----:B-1----:R-:W4:Y:S04]  /*12700*/  LDL.LU R2, [R1+0x10a4] ;  /* 0x0010a40001027983 */ /* 0x002f280000300800 */
[----:B------:R-:W4:Y:S04]  /*12710*/  LDL.LU R32, [R1+0x10a0] ;  /* 0x0010a00001207983 */ /* 0x000f280000300800 */
[----:B------:R-:W4:Y:S04]  /*12720*/  LDL.LU R33, [R1+0x109c] ;  /* 0x00109c0001217983 */ /* 0x000f280000300800 */
[----:B------:R-:W4:Y:S04]  /*12730*/  LDL.LU R34, [R1+0x1098] ;  /* 0x0010980001227983 */ /* 0x000f280000300800 */
        /* <DEDUP_REMOVED lines=13> */
[----:B0-----:R-:W4:Y:S04]  /*12810*/  LDL.LU R48, [R1+0x1078] ;  /* 0x0010780001307983 */ /* 0x001f280000300800 */
[----:B--2---:R0:W-:Y:S04]  /*12820*/  STS.U16 [R7+UR76+0x12a00], R4 ;  /* 0x012a000407007988 */ /* 0x0041e8000800044c */
[----:B---3--:R-:W-:Y:S04]  /*12830*/  STS.U16 [R7+UR76+0x2e00], R30 ;  /* 0x002e001e07007988 */ /* 0x008fe8000800044c */
[----:B0-----:R-:W2:Y:S04]  /*12840*/  LDL.LU R4, [R1+0x1074] ;  /* 0x0010740001047983 */ /* 0x001ea80000300800 */
[----:B----4-:R-:W-:Y:S04]  /*12850*/  STS.U16 [R7+UR76+0x12e00], R31 ;  /* 0x012e001f07007988 */ /* 0x010fe8000800044c */
[----:B------:R-:W-:Y:S04]  /*12860*/  STS.U16 [R7+UR76+0x3200], R38 ;  /* 0x0032002607007988 */ /* 0x000fe8000800044c */
[----:B------:R-:W-:Y:S04]  /*12870*/  STS.U16 [R7+UR76+0x13200], R39 ;  /* 0x0132002707007988 */ /* 0x000fe8000800044c */
[----:B------:R-:W-:Y:S04]  /*12880*/  STS.U16 [R7+UR76+0x3600], R44 ;  /* 0x0036002c07007988 */ /* 0x000fe8000800044c */
[----:B------:R-:W-:Y:S04]  /*12890*/  STS.U16 [R7+UR76+0x13600], R45 ;  /* 0x0136002d07007988 */ /* 0x000fe8000800044c */
[----:B------:R0:W-:Y:S04]  /*128a0*/  STS.U16 [R7+UR76+0x3a00], R5 ;  /* 0x003a000507007988 */ /* 0x0001e8000800044c */
[----:B0-----:R-:W3:Y:S04]  /*128b0*/  LDL.LU R5, [R1+0x1070] ;  /* 0x0010700001057983 */ /* 0x001ee80000300800 */
[----:B------:R0:W-:Y:S04]  /*128c0*/  STS.U16 [R7+UR76+0x13a00], R46 ;  /* 0x013a002e07007988 */ /* 0x0001e8000800044c */
[----:B------:R1:W-:Y:S04]  /*128d0*/  STS.U16 [R7+UR76+0x3e00], R47 ;  /* 0x003e002f07007988 */ /* 0x0003e8000800044c */
[----:B------:R-:W4:Y:S04]  /*128e0*/  LDL.LU R38, [R1+0x106c] ;  /* 0x00106c0001267983 */ /* 0x000f280000300800 */
[----:B------:R-:W4:Y:S04]  /*128f0*/  LDL.LU R39, [R1+0x1068] ;  /* 0x0010680001277983 */ /* 0x000f280000300800 */
[----:B------:R-:W4:Y:S04]  /*12900*/  LDL.LU R44, [R1+0x1064] ;  /* 0x00106400012c7983 */ /* 0x000f280000300800 */
[----:B------:R-:W4:Y:S04]  /*12910*/  LDL.LU R45, [R1+0x1060] ;  /* 0x00106000012d7983 */ /* 0x000f280000300800 */
[----:B0-----:R-:W4:Y:S04]  /*12920*/  LDL.LU R46, [R1+0x105c] ;  /* 0x00105c00012e7983 */ /* 0x001f280000300800 */
[----:B------:R0:W-:Y:S04]  /*12930*/  STS.U16 [R7+UR76+0x13e00], R2 ;  /* 0x013e000207007988 */ /* 0x0001e8000800044c */
[----:B------:R-:W-:Y:S04]  /*12940*/  STS.U16 [R7+UR76+0x4200], R32 ;  /* 0x0042002007007988 */ /* 0x000fe8000800044c */
[----:B------:R-:W-:Y:S04]  /*12950*/  STS.U16 [R7+UR76+0x14200], R33 ;  /* 0x0142002107007988 */ /* 0x000fe8000800044c */
[----:B------:R-:W-:Y:S04]  /*12960*/  STS.U16 [R7+UR76+0x4600], R34 ;  /* 0x0046002207007988 */ /* 0x000fe8000800044c */
[----:B------:R-:W-:Y:S04]  /*12970*/  STS.U16 [R7+UR76+0x14600], R35 ;  /* 0x0146002307007988 */ /* 0x000fe8000800044c */
[----:B-1----:R-:W4:Y:S04]  /*12980*/  LDL.LU R47, [R1+0x1058] ;  /* 0x00105800012f7983 */ /* 0x002f280000300800 */
[----:B------:R-:W-:Y:S04]  /*12990*/  STS.U16 [R7+UR76+0x4a00], R36 ;  /* 0x004a002407007988 */ /* 0x000fe8000800044c */
[----:B0-----:R-:W4:Y:S04]  /*129a0*/  LDL.LU R2, [R1+0x1054] ;  /* 0x0010540001027983 */ /* 0x001f280000300800 */
[----:B------:R-:W-:Y:S04]  /*129b0*/  STS.U16 [R7+UR76+0x14a00], R37 ;  /* 0x014a002507007988 */ /* 0x000fe8000800044c */
[----:B------:R-:W-:Y:S04]  /*129c0*/  STS.U16 [R7+UR76+0x4e00], R40 ;  /* 0x004e002807007988 */ /* 0x000fe8000800044c */
[----:B------:R-:W-:Y:S04]  /*129d0*/  STS.U16 [R7+UR76+0x14e00], R41 ;  /* 0x014e002907007988 */ /* 0x000fe8000800044c */
[----:B------:R-:W-:Y:S04]  /*129e0*/  STS.U16 [R7+UR76+0x5200], R42 ;  /* 0x0052002a07007988 */ /* 0x000fe8000800044c */
[----:B------:R-:W-:Y:S04]  /*129f0*/  STS.U16 [R7+UR76+0x15200], R43 ;  /* 0x0152002b07007988 */ /* 0x000fe8000800044c */
[----:B------:R0:W-:Y:S04]  /*12a00*/  STS.U16 [R7+UR76+0x5600], R48 ;  /* 0x0056003007007988 */ /* 0x0001e8000800044c */
[----:B0-----:R-:W4:Y:S04]  /*12a10*/  LDL.LU R48, [R1+0x1050] ;  /* 0x0010500001307983 */ /* 0x001f280000300800 */
[----:B------:R-:W4:Y:S04]  /*12a20*/  LDL.LU R30, [R1+0x104c] ;  /* 0x00104c00011e7983 */ /* 0x000f280000300800 */
[----:B------:R-:W4:Y:S04]  /*12a30*/  LDL.LU R31, [R1+0x1048] ;  /* 0x00104800011f7983 */ /* 0x000f280000300800 */
[----:B------:R-:W4:Y:S04]  /*12a40*/  LDL.LU R32, [R1+0x103c] ;  /* 0x00103c0001207983 */ /* 0x000f280000300800 */
[----:B------:R-:W4:Y:S04]  /*12a50*/  LDL.LU R33, [R1+0x1038] ;  /* 0x0010380001217983 */ /* 0x000f280000300800 */
[----:B------:R-:W4:Y:S04]  /*12a60*/  LDL.LU R40, [R1+0x44] ;  /* 0x0000440001287983 */ /* 0x000f280000300800 */
[----:B------:R-:W4:Y:S04]  /*12a70*/  LDL.LU R41, [R1+0x40] ;  /* 0x0000400001297983 */ /* 0x000f280000300800 */
[----:B------:R-:W4:Y:S04]  /*12a80*/  LDL.LU R42, [R1+0x3c] ;  /* 0x00003c00012a7983 */ /* 0x000f280000300800 */
[----:B------:R-:W4:Y:S04]  /*12a90*/  LDL.LU R43, [R1+0x1118] ;  /* 0x00111800012b7983 */ /* 0x000f280000300800 */
[----:B--2---:R0:W-:Y:S04]  /*12aa0*/  STS.U16 [R7+UR76+0x15600], R4 ;  /* 0x0156000407007988 */ /* 0x0041e8000800044c */
[----:B0-----:R-:W2:Y:S04]  /*12ab0*/  LDL.LU R4, [R1+0x1114] ;  /* 0x0011140001047983 */ /* 0x001ea80000300800 */
[----:B---3--:R0:W-:Y:S04]  /*12ac0*/  STS.U16 [R7+UR76+0x5a00], R5 ;  /* 0x005a000507007988 */ /* 0x0081e8000800044c */
[----:B0-----:R-:W3:Y:S04]  /*12ad0*/  LDL.LU R5, [R1+0x1110] ;  /* 0x0011100001057983 */ /* 0x001ee80000300800 */
[----:B------:R-:W3:Y:S04]  /*12ae0*/  LDL.LU R34, [R1+0x110c] ;  /* 0x00110c0001227983 */ /* 0x000ee80000300800 */
[----:B----4-:R0:W-:Y:S04]  /*12af0*/  STS.U16 [R7+UR76+0x15a00], R38 ;  /* 0x015a002607007988 */ /* 0x0101e8000800044c */
[----:B------:R-:W4:Y:S04]  /*12b00*/  LDL.LU R35, [R1+0x1400] ;  /* 0x0014000001237983 */ /* 0x000f280000300800 */
[----:B------:R1:W-:Y:S04]  /*12b10*/  STS.U16 [R7+UR76+0x5e00], R39 ;  /* 0x005e002707007988 */ /* 0x0003e8000800044c */
[----:B------:R-:W4:Y:S04]  /*12b20*/  LDL.LU R36, [R1+0x13fc] ;  /* 0x0013fc0001247983 */ /* 0x000f280000300800 */
[----:B------:R0:W-:Y:S04]  /*12b30*/  STS.U16 [R7+UR76+0x15e00], R44 ;  /* 0x015e002c07007988 */ /* 0x0001e8000800044c */
[----:B------:R-:W4:Y:S04]  /*12b40*/  LDL.LU R37, [R1+0x13f8] ;  /* 0x0013f80001257983 */ /* 0x000f280000300800 */
[----:B------:R1:W-:Y:S04]  /*12b50*/  STS.U16 [R7+UR76+0x6200], R45 ;  /* 0x0062002d07007988 */ /* 0x0003e8000800044c */
[----:B0-----:R-:W4:Y:S04]  /*12b60*/  LDL.LU R38, [R1+0x13f4] ;  /* 0x0013f40001267983 */ /* 0x001f280000300800 */
[----:B------:R0:W-:Y:S04]  /*12b70*/  STS.U16 [R7+UR76+0x16200], R46 ;  /* 0x0162002e07007988 */ /* 0x0001e8000800044c */
[----:B-1----:R-:W4:Y:S04]  /*12b80*/  LDL.LU R39, [R1+0x13f0] ;  /* 0x0013f00001277983 */ /* 0x002f280000300800 */
[----:B------:R1:W-:Y:S04]  /*12b90*/  STS.U16 [R7+UR76+0x6600], R47 ;  /* 0x0066002f07007988 */ /* 0x0003e8000800044c */
[----:B------:R-:W4:Y:S04]  /*12ba0*/  LDL.LU R44, [R1+0x13ec] ;  /* 0x0013ec00012c7983 */ /* 0x000f280000300800 */
[----:B------:R1:W-:Y:S04]  /*12bb0*/  STS.U16 [R7+UR76+0x16600], R2 ;  /* 0x0166000207007988 */ /* 0x0003e8000800044c */
[----:B------:R-:W4:Y:S04]  /*12bc0*/  LDL.LU R45, [R1+0x11f0] ;  /* 0x0011f000012d7983 */ /* 0x000f280000300800 */
[----:B0-----:R-:W4:Y:S04]  /*12bd0*/  LDL.LU R46, [R1+0x11ec] ;  /* 0x0011ec00012e7983 */ /* 0x001f280000300800 */
[----:B-1----:R-:W4:Y:S04]  /*12be0*/  LDL.LU R47, [R1+0x11e8] ;  /* 0x0011e800012f7983 */ /* 0x002f280000300800 */
[----:B------:R-:W4:Y:S04]  /*12bf0*/  LDL.LU R2, [R1+0x11e4] ;  /* 0x0011e40001027983 */ /* 0x000f280000300800 */
[----:B------:R0:W-:Y:S04]  /*12c00*/  STS.U16 [R7+UR76+0x6a00], R48 ;  /* 0x006a003007007988 */ /* 0x0001e8000800044c */
[----:B------:R-:W-:Y:S04]  /*12c10*/  STS.U16 [R7+UR76+0x16a00], R30 ;  /* 0x016a001e07007988 */ /* 0x000fe8000800044c */
[----:B------:R-:W-:Y:S04]  /*12c20*/  STS.U16 [R7+UR76+0x6e00], R31 ;  /* 0x006e001f07007988 */ /* 0x000fe8000800044c */
[----:B------:R-:W-:Y:S04]  /*12c30*/  STS.U16 [R7+UR76+0x16e00], R32 ;  /* 0x016e002007007988 */ /* 0x000fe8000800044c */
[----:B------:R-:W-:Y:S04]  /*12c40*/  STS.U16 [R7+UR76+0x7200], R33 ;  /* 0x0072002107007988 */ /* 0x000fe8000800044c */
[----:B------:R1:W-:Y:S04]  /*12c50*/  STS.U16 [R7+UR76+0x17200], R40 ;  /* 0x0172002807007988 */ /* 0x0003e8000800044c */
[----:B------:R-:W-:Y:S04]  /*12c60*/  STS.U16 [R7+UR76+0x7600], R41 ;  /* 0x0076002907007988 */ /* 0x000fe8000800044c */
[----:B------:R-:W-:Y:S04]  /*12c70*/  STS.U16 [R7+UR76+0x17600], R42 ;  /* 0x0176002a07007988 */ /* 0x000fe8000800044c */
        /* <DEDUP_REMOVED lines=8> */
[----:B---3--:R0:W-:Y:S04]  /*12d00*/  STS.U16 [R7+UR76+0x7e00], R5 ;  /* 0x007e000507007988 */ /* 0x0081e8000800044c */
[----:B0-----:R-:W3:Y:S01]  /*12d10*/  LDL.LU R5, [R1+0x11c8] ;  /* 0x0011c80001057983 */ /* 0x001ee20000300800 */
[----:B------:R-:W-:-:S03]  /*12d20*/  LOP3.LUT R6, R0, 0x50, RZ, 0x3c, !PT ;  /* 0x0000005000067812 */ /* 0x000fc600078e3cff */
[----:B------:R-:W-:Y:S04]  /*12d30*/  STS.U16 [R7+UR76+0x17e00], R34 ;  /* 0x017e002207007988 */ /* 0x000fe8000800044c */
[----:B----4-:R-:W-:Y:S04]  /*12d40*/  STS.U16 [R6+UR76+0x280], R35 ;  /* 0x0002802306007988 */ /* 0x010fe8000800044c */
[----:B------:R-:W-:Y:S04]  /*12d50*/  STS.U16 [R6+UR76+0x10280], R36 ;  /* 0x0102802406007988 */ /* 0x000fe8000800044c */
[----:B------:R-:W-:Y:S04]  /*12d60*/  STS.U16 [R6+UR76+0x680], R37 ;  /* 0x0006802506007988 */ /* 0x000fe8000800044c */
[----:B------:R-:W-:Y:S04]  /*12d70*/  STL [R1+0x1be0], R6 ;  /* 0x001be00601007387 */ /* 0x000fe80000100800 */
        /* <DEDUP_REMOVED lines=16> */
[----:B------:R-:W4:Y:S04]  /*12e80*/  LDL.LU R47, [R1+0x11a0] ;  /* 0x0011a000012f7983 */ /* 0x000f280000300800 */
[----:B0-----:R-:W4:Y:S04]  /*12e90*/  LDL.LU R2, [R1+0x119c] ;  /* 0x00119c0001027983 */ /* 0x001f280000300800 */
[----:B------:R0:W-:Y:S04]  /*12ea0*/  STS.U16 [R6+UR76+0x1680], R48 ;  /* 0x0016803006007988 */ /* 0x0001e8000800044c */
[----:B------:R-:W-:Y:S04]  /*12eb0*/  STS.U16 [R6+UR76+0x11680], R40 ;  /* 0x0116802806007988 */ /* 0x000fe8000800044c */
[----:B0-----:R-:W4:Y:S04]  /*12ec0*/  LDL.LU R48, [R1+0x1198] ;  /* 0x0011980001307983 */ /* 0x001f280000300800 */
        /* <DEDUP_REMOVED lines=11> */
[----:B0-----:R-:W2:Y:S04]  /*12f80*/  LDL.LU R41, [R1+0x1174] ;  /* 0x0011740001297983 */ /* 0x001ea80000300800 */
[----:B------:R0:W-:Y:S04]  /*12f90*/  STS.U16 [R6+UR76+0x11e80], R43 ;  /* 0x011e802b06007988 */ /* 0x0001e8000800044c */
[----:B-1----:R-:W2:Y:S04]  /*12fa0*/  LDL.LU R42, [R1+0x1170] ;  /* 0x00117000012a7983 */ /* 0x002ea80000300800 */
[----:B---3--:R1:W-:Y:S04]  /*12fb0*/  STS.U16 [R6+UR76+0x2280], R5 ;  /* 0x0022800506007988 */ /* 0x0083e8000800044c */
[----:B0-----:R-:W3:Y:S04]  /*12fc0*/  LDL.LU R43, [R1+0x116c] ;  /* 0x00116c00012b7983 */ /* 0x001ee80000300800 */
[----:B-1----:R-:W3:Y:S04]  /*12fd0*/  LDL.LU R5, [R1+0x1168] ;  /* 0x0011680001057983 */ /* 0x002ee80000300800 */
[----:B----4-:R0:W-:Y:S04]  /*12fe0*/  STS.U16 [R6+UR76+0x12280], R44 ;  /* 0x0122802c06007988 */ /* 0x0101e8000800044c */
[----:B------:R-:W-:Y:S04]  /*12ff0*/  STS.U16 [R6+UR76+0x2680], R28 ;  /* 0x0026801c06007988 */ /* 0x000fe8000800044c */
[----:B------:R-:W-:Y:S04]  /*13000*/  STS.U16 [R6+UR76+0x12680], R29 ;  /* 0x0126801d06007988 */ /* 0x000fe8000800044c */
[----:B------:R-:W-:Y:S04]  /*13010*/  STS.U16 [R6+UR76+0x2a80], R30 ;  /* 0x002a801e06007988 */ /* 0x000fe8000800044c */
[----:B------:R-:W-:Y:S04]  /*13020*/  STS.U16 [R6+UR76+0x12a80], R31 ;  /* 0x012a801f06007988 */ /* 0x000fe8000800044c */
[----:B0-----:R-:W4:Y:S04]  /*13030*/  LDL.LU R44, [R1+0x1164] ;  /* 0x00116400012c7983 */ /* 0x001f280000300800 */
[----:B------:R-:W-:Y:S04]  /*13040*/  STS.U16 [R6+UR76+0x2e80], R32 ;  /* 0x002e802006007988 */ /* 0x000fe8000800044c */
[----:B------:R-:W-:Y:S04]  /*13050*/  STS.U16 [R6+UR76+0x12e80], R33 ;  /* 0x012e802106007988 */ /* 0x000fe8000800044c */
[----:B------:R0:W-:Y:S04]  /*13060*/  STS.U16 [R6+UR76+0x3280], R45 ;  /* 0x0032802d06007988 */ /* 0x0001e8000800044c */
[----:B------:R1:W-:Y:S04]  /*13070*/  STS.U16 [R6+UR76+0x13280], R46 ;  /* 0x0132802e06007988 */ /* 0x0003e8000800044c */
[----:B------:R1:W-:Y:S04]  /*13080*/  STS.U16 [R6+UR76+0x3680], R47 ;  /* 0x0036802f06007988 */ /* 0x0003e8000800044c */
[----:B------:R1:W-:Y:S04]  /*13090*/  STS.U16 [R6+UR76+0x13680], R2 ;  /* 0x0136800206007988 */ /* 0x0003e8000800044c */
[----:B0-----:R-:W4:Y:S04]  /*130a0*/  LDL.LU R45, [R1+0x1160] ;  /* 0x00116000012d7983 */ /* 0x001f280000300800 */
[----:B-1----:R-:W4:Y:S04]  /*130b0*/  LDL.LU R46, [R1+0x115c] ;  /* 0x00115c00012e7983 */ /* 0x002f280000300800 */
[----:B------:R-:W4:Y:S04]  /*130c0*/  LDL.LU R47, [R1+0x1158] ;  /* 0x00115800012f7983 */ /* 0x000f280000300800 */
[----:B------:R-:W4:Y:S04]  /*130d0*/  LDL.LU R2, [R1+0x1154] ;  /* 0x0011540001027983 */ /* 0x000f280000300800 */
[----:B------:R0:W-:Y:S04]  /*130e0*/  STS.U16 [R6+UR76+0x3a80], R48 ;  /* 0x003a803006007988 */ /* 0x0001e8000800044c */
[----:B0-----:R-:W4:Y:S04]  /*130f0*/  LDL.LU R48, [R1+0x1150] ;  /* 0x0011500001307983 */ /* 0x001f280000300800 */
[----:B--2---:R0:W-:Y:S04]  /*13100*/  STS.U16 [R6+UR76+0x13a80], R4 ;  /* 0x013a800406007988 */ /* 0x0041e8000800044c */
[----:B------:R-:W-:Y:S04]  /*13110*/  STS.U16 [R6+UR76+0x3e80], R34 ;  /* 0x003e802206007988 */ /* 0x000fe8000800044c */
[----:B------:R-:W-:Y:S04]  /*13120*/  STS.U16 [R6+UR76+0x13e80], R35 ;  /* 0x013e802306007988 */ /* 0x000fe8000800044c */
[----:B------:R-:W-:Y:S04]  /*13130*/  STS.U16 [R6+UR76+0x4280], R36 ;  /* 0x0042802406007988 */ /* 0x000fe8000800044c */
[----:B------:R-:W-:Y:S04]  /*13140*/  STS.U16 [R6+UR76+0x14280], R37 ;  /* 0x0142802506007988 */ /* 0x000fe8000800044c */
[----:B------:R-:W-:Y:S04]  /*13150*/  STS.U16 [R6+UR76+0x4680], R38 ;  /* 0x0046802606007988 */ /* 0x000fe8000800044c */
[----:B------:R-:W-:Y:S04]  /*13160*/  STS.U16 [R6+UR76+0x14680], R39 ;  /* 0x0146802706007988 */ /* 0x000fe8000800044c */
[----:B0-----:R-:W2:Y:S04]  /*13170*/  LDL.LU R4, [R1+0x114c] ;  /* 0x00114c0001047983 */ /* 0x001ea80000300800 */
[----:B------:R-:W-:Y:S04]  /*13180*/  STS.U16 [R6+UR76+0x4a80], R40 ;  /* 0x004a802806007988 */ /* 0x000fe8000800044c */
[----:B------:R-:W-:Y:S04]  /*13190*/  STS.U16 [R6+UR76+0x14a80], R41 ;  /* 0x014a802906007988 */ /* 0x000fe8000800044c */
[----:B------:R-:W-:Y:S04]  /*131a0*/  STS.U16 [R6+UR76+0x4e80], R42 ;  /* 0x004e802a06007988 */ /* 0x000fe8000800044c */
[----:B---3--:R-:W-:Y:S04]  /*131b0*/  STS.U16 [R6+UR76+0x14e80], R43 ;  /* 0x014e802b06007988 */ /* 0x008fe8000800044c */
[----:B------:R0:W-:Y:S04]  /*131c0*/  STS.U16 [R6+UR76+0x5280], R5 ;  /* 0x0052800506007988 */ /* 0x0001e8000800044c */
        /* <DEDUP_REMOVED lines=13> */
[----:B----4-:R0:W-:Y:S04]  /*132a0*/  STS.U16 [R6+UR76+0x15280], R44 ;  /* 0x0152802c06007988 */ /* 0x0101e8000800044c */
[----:B------:R-:W4:Y:S04]  /*132b0*/  LDL.LU R40, [R1+0x1418] ;  /* 0x0014180001287983 */ /* 0x000f280000300800 */
[----:B------:R-:W4:Y:S04]  /*132c0*/  LDL.LU R41, [R1+0x1414] ;  /* 0x0014140001297983 */ /* 0x000f280000300800 */
[----:B------:R1:W-:Y:S04]  /*132d0*/  STS.U16 [R6+UR76+0x5680], R45 ;  /* 0x0056802d06007988 */ /* 0x0003e8000800044c */
[----:B------:R0:W-:Y:S04]  /*132e0*/  STS.U16 [R6+UR76+0x15680], R46 ;  /* 0x0156802e06007988 */ /* 0x0001e8000800044c */
[----:B------:R0:W-:Y:S04]  /*132f0*/  STS.U16 [R6+UR76+0x5a80], R47 ;  /* 0x005a802f06007988 */ /* 0x0001e8000800044c */
[----:B------:R0:W-:Y:S04]  /*13300*/  STS.U16 [R6+UR76+0x15a80], R2 ;  /* 0x015a800206007988 */ /* 0x0001e8000800044c */
[----:B------:R-:W4:Y:S04]  /*13310*/  LDL.LU R42, [R1+0x1410] ;  /* 0x00141000012a7983 */ /* 0x000f280000300800 */
[----:B------:R-:W4:Y:S04]  /*13320*/  LDL.LU R43, [R1+0x140c] ;  /* 0x00140c00012b7983 */ /* 0x000f280000300800 */
[----:B0-----:R-:W4:Y:S04]  /*13330*/  LDL.LU R44, [R1+0x1408] ;  /* 0x00140800012c7983 */ /* 0x001f280000300800 */
[----:B-1----:R-:W4:Y:S04]  /*13340*/  LDL.LU R45, [R1+0x1404] ;  /* 0x00140400012d7983 */ /* 0x002f280000300800 */
[----:B------:R0:W-:Y:S04]  /*13350*/  STS.U16 [R6+UR76+0x5e80], R48 ;  /* 0x005e803006007988 */ /* 0x0001e8000800044c */
[----:B------:R-:W4:Y:S04]  /*13360*/  LDL.LU R46, [R1+0x121c] ;  /* 0x00121c00012e7983 */ /* 0x000f280000300800 */
[----:B------:R-:W4:Y:S04]  /*13370*/  LDL.LU R47, [R1+0x1218] ;  /* 0x00121800012f7983 */ /* 0x000f280000300800 */
[----:B------:R-:W4:Y:S04]  /*13380*/  LDL.LU R2, [R1+0x1214] ;  /* 0x0012140001027983 */ /* 0x000f280000300800 */
[----:B0-----:R-:W4:Y:S04]  /*13390*/  LDL.LU R48, [R1+0x1210] ;  /* 0x0012100001307983 */ /* 0x001f280000300800 */
[----:B--2---:R0:W-:Y:S04]  /*133a0*/  STS.U16 [R6+UR76+0x15e80], R4 ;  /* 0x015e800406007988 */ /* 0x0041e8000800044c */
[----:B0-----:R-:W2:Y:S04]  /*133b0*/  LDL.LU R4, [R1+0x120c] ;  /* 0x00120c0001047983 */ /* 0x001ea80000300800 */
[----:B---3--:R-:W-:Y:S04]  /*133c0*/  STS.U16 [R6+UR76+0x6280], R5 ;  /* 0x0062800506007988 */ /* 0x008fe8000800044c */
        /* <DEDUP_REMOVED lines=8> */
[----:B------:R3:W-:Y:S04]  /*13450*/  STS.U16 [R6+UR76+0x7280], R35 ;  /* 0x0072802306007988 */ /* 0x0007e8000800044c */
[----:B------:R-:W-:Y:S01]  /*13460*/  STS.U16 [R6+UR76+0x17280], R36 ;  /* 0x0172802406007988 */ /* 0x000fe2000800044c */
[----:B-1----:R-:W1:Y:S03]  /*13470*/  LDC R34, c[0x0][0x3b0] ;  /* 0x0000ec00ff227b82 */ /* 0x002e660000000800 */
[----:B------:R-:W-:Y:S04]  /*13480*/  STS.U16 [R6+UR76+0x7680], R37 ;  /* 0x0076802506007988 */ /* 0x000fe8000800044c */
[----:B------:R3:W-:Y:S02]  /*13490*/  STS.U16 [R6+UR76+0x17680], R38 ;  /* 0x0176802606007988 */ /* 0x0007e4000800044c */
[----:B---3--:R-:W3:Y:S02]  /*134a0*/  LDC R35, c[0x0][0x3b0] ;  /* 0x0000ec00ff237b82 */ /* 0x008ee40000000800 */
[----:B------:R-:W3:Y:S04]  /*134b0*/  LDL.LU R5, [R1+0x1208] ;  /* 0x0012080001057983 */ /* 0x000ee80000300800 */
[----:B------:R-:W-:Y:S02]  /*134c0*/  STS.U16 [R6+UR76+0x7a80], R39 ;  /* 0x007a802706007988 */ /* 0x000fe4000800044c */
[----:B------:R-:W0:Y:S02]  /*134d0*/  LDC R38, c[0x0][0x3b0] ;  /* 0x0000ec00ff267b82 */ /* 0x000e240000000800 */
[----:B------:R-:W-:Y:S04]  /*134e0*/  STL [R1+0x2058], R0 ;  /* 0x0020580001007387 */ /* 0x000fe80000100800 */
[----:B------:R1:W-:Y:S04]  /*134f0*/  STS.U16 [R6+UR76+0x17a80], R52 ;  /* 0x017a803406007988 */ /* 0x0003e8000800044c */
[----:B------:R-:W-:Y:S04]  /*13500*/  STS.U16 [R6+UR76+0x7e80], R53 ;  /* 0x007e803506007988 */ /* 0x000fe8000800044c */
[----:B------:R1:W-:Y:S04]  /*13510*/  STS.U16 [R6+UR76+0x17e80], R3 ;  /* 0x017e800306007988 */ /* 0x0003e8000800044c */
[----:B-1----:R-:W3:Y:S04]  /*13520*/  LDL.LU R52, [R1+0x20dc] ;  /* 0x0020dc0001347983 */ /* 0x002ee80000300800 */
[----:B------:R-:W-:Y:S01]  /*13530*/  STL [R1+0x1968], R17 ;  /* 0x0019681101007387 */ /* 0x000fe20000100800 */
[----:B------:R-:W1:Y:S03]  /*13540*/  LDC.64 R6, c[0x0][0x388] ;  /* 0x0000e200ff067b82 */ /* 0x000e660000000a00 */
[----:B------:R-:W3:Y:S04]  /*13550*/  LDL.LU R53, [R1+0x20d8] ;  /* 0x0020d80001357983 */ /* 0x000ee80000300800 */
[----:B------:R-:W3:Y:S04]  /*13560*/  LDL.LU R3, [R1+0x20d4] ;  /* 0x0020d40001037983 */ /* 0x000ee80000300800 */
[----:B----4-:R-:W-:Y:S04]  /*13570*/  STS.U16 [R17+UR76+0x300], R40 ;  /* 0x0003002811007988 */ /* 0x010fe8000800044c */
[----:B------:R-:W-:Y:S04]  /*13580*/  STS.U16 [R17+UR76+0x10300], R41 ;  /* 0x0103002911007988 */ /* 0x000fe8000800044c */
[----:B------:R4:W-:Y:S04]  /*13590*/  STS.U16 [R17+UR76+0x700], R42 ;  /* 0x0007002a11007988 */ /* 0x0009e8000800044c */
[----:B------:R-:W-:Y:S04]  /*135a0*/  STS.U16 [R17+UR76+0x10700], R43 ;  /* 0x0107002b11007988 */ /* 0x000fe8000800044c */
[----:B------:R-:W-:Y:S01]  /*135b0*/  STS.U16 [R17+UR76+0xb00], R44 ;  /* 0x000b002c11007988 */ /* 0x000fe2000800044c */
[----:B----4-:R-:W4:Y:S03]  /*135c0*/  LDC R42, c[0x0][0x3b0] ;  /* 0x0000ec00ff2a7b82 */ /* 0x010f260000000800 */
[----:B------:R-:W-:Y:S04]  /*135d0*/  STS.U16 [R17+UR76+0x10b00], R45 ;  /* 0x010b002d11007988 */ /* 0x000fe8000800044c */
[----:B------:R0:W-:Y:S04]  /*135e0*/  STS.U16 [R17+UR76+0xf00], R46 ;  /* 0x000f002e11007988 */ /* 0x0001e8000800044c */
[----:B------:R-:W-:Y:S04]  /*135f0*/  STS.U16 [R17+UR76+0x10f00], R47 ;  /* 0x010f002f11007988 */ /* 0x000fe8000800044c */
[----:B------:R-:W-:Y:S01]  /*13600*/  STS.U16 [R17+UR76+0x1300], R2 ;  /* 0x0013000211007988 */ /* 0x000fe2000800044c */
[----:B0-----:R-:W0:Y:S03]  /*13610*/  LDC R46, c[0x0][0x3b0] ;  /* 0x0000ec00ff2e7b82 */ /* 0x001e260000000800 */
[----:B------:R-:W-:Y:S04]  /*13620*/  STS.U16 [R17+UR76+0x11300], R48 ;  /* 0x0113003011007988 */ /* 0x000fe8000800044c */
[----:B--2---:R-:W-:Y:S04]  /*13630*/  STS.U16 [R17+UR76+0x1700], R4 ;  /* 0x0017000411007988 */ /* 0x004fe8000800044c */
[----:B---3--:R2:W-:Y:S01]  /*13640*/  STS.U16 [R17+UR76+0x11700], R5 ;  /* 0x0117000511007988 */ /* 0x0085e2000800044c */
[----:B------:R-:W3:Y:S01]  /*13650*/  S2R R9, SR_TID.X ;  /* 0x0000000000097919 */ /* 0x000ee20000002100 */
[----:B--2---:R-:W2:Y:S02]  /*13660*/  LDC.64 R4, c[0x0][0x388] ;  /* 0x0000e200ff047b82 */ /* 0x004ea40000000a00 */
[----:B------:R0:W-:Y:S04]  /*13670*/  STS.U16 [R17+UR76+0x1b00], R3 ;  /* 0x001b000311007988 */ /* 0x0001e8000800044c */
[----:B0-----:R-:W2:Y:S04]  /*13680*/  LDL.LU R3, [R1+0x20d0] ;  /* 0x0020d00001037983 */ /* 0x001ea80000300800 */
[----:B------:R-:W4:Y:S04]  /*13690*/  LDL.LU R2, [R1+0x1228] ;  /* 0x0012280001027983 */ /* 0x000f280000300800 */
[----:B------:R-:W4:Y:S04]  /*136a0*/  LDL.LU R28, [R1+0x122c] ;  /* 0x00122c00011c7983 */ /* 0x000f280000300800 */
[----:B------:R-:W4:Y:S04]  /*136b0*/  LDL R29, [R1+0x1044] ;  /* 0x00104400011d7983 */ /* 0x000f280000100800 */
        /* <DEDUP_REMOVED lines=11> */
[----:B------:R-:W-:Y:S04]  /*13770*/  STS.U16 [R17+UR76+0x11b00], R53 ;  /* 0x011b003511007988 */ /* 0x000fe8000800044c */
[----:B------:R-:W4:Y:S04]  /*13780*/  LDL.LU R47, [R1+0x1460] ;  /* 0x00146000012f7983 */ /* 0x000f280000300800 */
[----:B------:R0:W-:Y:S04]  /*13790*/  STS.U16 [R17+UR76+0x1f00], R52 ;  /* 0x001f003411007988 */ /* 0x0001e8000800044c */
[----:B------:R-:W4:Y:S04]  /*137a0*/  LDL.LU R48, [R1+0x1464] ;  /* 0x0014640001307983 */ /* 0x000f280000300800 */
[----:B0-----:R-:W4:Y:S04]  /*137b0*/  LDL.LU R52, [R1+0x1468] ;  /* 0x0014680001347983 */ /* 0x001f280000300800 */
[----:B------:R-:W4:Y:S01]  /*137c0*/  LDL.LU R53, [R1+0x146c] ;  /* 0x00146c0001357983 */ /* 0x000f220000300800 */
[----:B---3--:R-:W-:-:S02]  /*137d0*/  LOP3.LUT R27, R9, 0x7f, RZ, 0xc0, !PT ;  /* 0x0000007f091b7812 */ /* 0x008fc400078ec0ff */
[----:B------:R-:W0:Y:S03]  /*137e0*/  LDC R9, c[0x0][0x3a0] ;  /* 0x0000e800ff097b82 */ /* 0x000e260000000800 */
[----:B--2---:R-:W-:-:S04]  /*137f0*/  IMAD R3, R27, R3, RZ ;  /* 0x000000031b037224 */ /* 0x004fc800078e02ff */
[----:B------:R-:W-:Y:S01]  /*13800*/  IMAD R8, R8, 0x80, R3 ;  /* 0x0000008008087824 */ /* 0x000fe200078e0203 */
[----:B----4-:R1:W-:Y:S01]  /*13810*/  STS.U16 [R17+UR76+0x11f00], R2 ;  /* 0x011f000211007988 */ /* 0x0103e2000800044c */
[----:B------:R-:W-:-:S04]  /*13820*/  LEA R4, P1, R3, R4, 0x1 ;  /* 0x0000000403047211 */ /* 0x000fc800078208ff */
[----:B------:R-:W-:Y:S02]  /*13830*/  LEA.HI.X.SX32 R5, R3, R5, 0x1, P1 ;  /* 0x0000000503057211 */ /* 0x000fe400008f0eff */
[C---:B-1----:R-:W-:Y:S02]  /*13840*/  LEA R2, P4, R8.reuse, R6, 0x1 ;  /* 0x0000000608027211 */ /* 0x042fe400078808ff */
[----:B------:R-:W-:Y:S02]  /*13850*/  LOP3.LUT R6, R27, 0x80, RZ, 0xfc, !PT ;  /* 0x000000801b067812 */ /* 0x000fe400078efcff */
[----:B------:R-:W-:Y:S02]  /*13860*/  LEA.HI.X.SX32 R3, R8, R7, 0x1, P4 ;  /* 0x0000000708037211 */ /* 0x000fe400020f0eff */
[----:B0-----:R-:W-:Y:S01]  /*13870*/  ISETP.LT.AND P0, PT, R6, R9, P0 ;  /* 0x000000090600720c */ /* 0x001fe20000701270 */
[----:B------:R-:W-:Y:S02]  /*13880*/  IMAD R6, R29, R10, RZ ;  /* 0x0000000a1d067224 */ /* 0x000fe400078e02ff */
[----:B------:R-:W-:Y:S01]  /*13890*/  IMAD R7, R31, R11, RZ ;  /* 0x0000000b1f077224 */ /* 0x000fe200078e02ff */
[----:B------:R0:W-:Y:S01]  /*138a0*/  STS.U16 [R17+UR76+0x2300], R28 ;  /* 0x0023001c11007988 */ /* 0x0001e2000800044c */
[----:B------:R-:W-:-:S02]  /*138b0*/  IMAD R30, R32, R30, RZ ;  /* 0x0000001e201e7224 */ /* 0x000fc400078e02ff */
[----:B------:R-:W-:-:S04]  /*138c0*/  IMAD.WIDE R20, R6, 0x2, R4 ;  /* 0x0000000206147825 */ /* 0x000fc800078e0204 */
[----:B------:R-:W-:Y:S02]  /*138d0*/  IMAD R8, R36, R12, RZ ;  /* 0x0000000c24087224 */ /* 0x000fe400078e02ff */
[----:B------:R-:W-:Y:S02]  /*138e0*/  IMAD R26, R33, R26, RZ ;  /* 0x0000001a211a7224 */ /* 0x000fe400078e02ff */
[----:B------:R-:W-:Y:S02]  /*138f0*/  IMAD R9, R39, R13, RZ ;  /* 0x0000000d27097224 */ /* 0x000fe400078e02ff */
[--C-:B------:R-:W-:Y:S01]  /*13900*/  IMAD.WIDE R12, R7, 0x2, R4.reuse ;  /* 0x00000002070c7825 */ /* 0x100fe200078e0204 */
[----:B------:R-:W-:Y:S03]  /*13910*/  STL.64 [R1+0x40], R20 ;  /* 0x0000401401007387 */ /* 0x000fe60000100a00 */
[----:B------:R-:W-:-:S04]  /*13920*/  IMAD.WIDE R32, R30, 0x2, R4 ;  /* 0x000000021e207825 */ /* 0x000fc800078e0204 */
[----:B------:R-:W-:-:S04]  /*13930*/  IMAD.WIDE R30, R30, 0x2, R2 ;  /* 0x000000021e1e7825 */ /* 0x000fc800078e0202 */
[----:B0-----:R-:W-:-:S04]  /*13940*/  IMAD.WIDE R28, R26, 0x2, R4 ;  /* 0x000000021a1c7825 */ /* 0x001fc800078e0204 */
[----:B------:R-:W-:Y:S02]  /*13950*/  IMAD R22, R37, R22, RZ ;  /* 0x0000001625167224 */ /* 0x000fe400078e02ff */
[----:B------:R-:W-:-:S04]  /*13960*/  IMAD.WIDE R26, R26, 0x2, R2 ;  /* 0x000000021a1a7825 */ /* 0x000fc800078e0202 */
[----:B------:R-:W-:Y:S02]  /*13970*/  IMAD R34, R48, R34, RZ ;  /* 0x0000002230227224 */ /* 0x000fe400078e02ff */
[----:B------:R-:W-:Y:S02]  /*13980*/  IMAD R48, R53, R16, RZ ;  /* 0x0000001035307224 */ /* 0x000fe400078e02ff */
[----:B------:R-:W-:-:S04]  /*13990*/  IMAD.WIDE R16, R6, 0x2, R2 ;  /* 0x0000000206107825 */ /* 0x000fc800078e0202 */
[----:B------:R-:W-:Y:S01]  /*139a0*/  IMAD.WIDE R6, R7, 0x2, R2 ;  /* 0x0000000207067825 */ /* 0x000fe200078e0202 */
[----:B------:R-:W-:Y:S04]  /*139b0*/  STL.64 [R1+0x38], R16 ;  /* 0x0000381001007387 */ /* 0x000fe80000100a00 */
[----:B------:R0:W-:Y:S04]  /*139c0*/  STL.64 [R1+0x30], R12 ;  /* 0x0000300c01007387 */ /* 0x0001e80000100a00 */
[----:B------:R-:W-:Y:S04]  /*139d0*/  STL [R1+0x20b8], R32 ;  /* 0x0020b82001007387 */ /* 0x000fe80000100800 */
[----:B------:R1:W-:Y:S04]  /*139e0*/  STL.64 [R1+0x28], R6 ;  /* 0x0000280601007387 */ /* 0x0003e80000100a00 */
[----:B------:R-:W-:Y:S04]  /*139f0*/  STL [R1+0x20bc], R32 ;  /* 0x0020bc2001007387 */ /* 0x000fe80000100800 */
[----:B------:R-:W-:Y:S04]  /*13a00*/  STL [R1+0x20c0], R32 ;  /* 0x0020c02001007387 */ /* 0x000fe80000100800 */
[----:B------:R-:W-:Y:S01]  /*13a10*/  STL [R1+0x20c4], R32 ;  /* 0x0020c42001007387 */ /* 0x000fe20000100800 */
[----:B0-----:R-:W-:-:S03]  /*13a20*/  IMAD.WIDE R12, R8, 0x2, R4 ;  /* 0x00000002080c7825 */ /* 0x001fc600078e0204 */
[----:B------:R-:W-:Y:S01]  /*13a30*/  STL [R1+0x20c8], R32 ;  /* 0x0020c82001007387 */ /* 0x000fe20000100800 */
[----:B------:R-:W-:-:S03]  /*13a40*/  IMAD.WIDE R24, R22, 0x2, R4 ;  /* 0x0000000216187825 */ /* 0x000fc600078e0204 */
[----:B------:R-:W-:Y:S01]  /*13a50*/  STL [R1+0x20ac], R33 ;  /* 0x0020ac2101007387 */ /* 0x000fe20000100800 */
[----:B-1----:R-:W-:-:S03]  /*13a60*/  IMAD.WIDE R6, R8, 0x2, R2 ;  /* 0x0000000208067825 */ /* 0x002fc600078e0202 */
[----:B------:R-:W-:Y:S04]  /*13a70*/  STL.64 [R1+0x20b0], R30 ;  /* 0x0020b01e01007387 */ /* 0x000fe80000100a00 */
[----:B------:R-:W-:Y:S01]  /*13a80*/  STL [R1+0x2098], R28 ;  /* 0x0020981c01007387 */ /* 0x000fe20000100800 */
[----:B------:R-:W-:-:S03]  /*13a90*/  IMAD.WIDE R22, R22, 0x2, R2 ;  /* 0x0000000216167825 */ /* 0x000fc600078e0202 */
[----:B------:R-:W-:Y:S01]  /*13aa0*/  STL [R1+0x209c], R28 ;  /* 0x00209c1c01007387 */ /* 0x000fe20000100800 */
[----:B------:R-:W-:-:S03]  /*13ab0*/  IMAD R18, R40, R18, RZ ;  /* 0x0000001228127224 */ /* 0x000fc600078e02ff */
[----:B------:R-:W-:Y:S04]  /*13ac0*/  STL [R1+0x2088], R29 ;  /* 0x0020881d01007387 */ /* 0x000fe80000100800 */
[----:B------:R-:W-:Y:S01]  /*13ad0*/  STL [R1+0x20a8], R26 ;  /* 0x0020a81a01007387 */ /* 0x000fe20000100800 */
[----:B------:R-:W-:-:S03]  /*13ae0*/  IMAD R46, R41, R46, RZ ;  /* 0x0000002e292e7224 */ /* 0x000fc600078e02ff */
[----:B------:R-:W-:Y:S04]  /*13af0*/  STL [R1+0x2084], R27 ;  /* 0x0020841b01007387 */ /* 0x000fe80000100800 */
[----:B------:R0:W-:Y:S01]  /*13b00*/  STL.64 [R1+0x20], R12 ;  /* 0x0000200c01007387 */ /* 0x0001e20000100a00 */
[----:B------:R-:W-:-:S03]  /*13b10*/  IMAD R14, R43, R14, RZ ;  /* 0x0000000e2b0e7224 */ /* 0x000fc600078e02ff */
[----:B------:R-:W-:Y:S01]  /*13b20*/  STL [R1+0x2070], R24 ;  /* 0x0020701801007387 */ /* 0x000fe20000100800 */
[----:B------:R-:W-:-:S03]  /*13b30*/  IMAD.WIDE R20, R18, 0x2, R4 ;  /* 0x0000000212147825 */ /* 0x000fc600078e0204 */
[----:B------:R1:W-:Y:S01]  /*13b40*/  STL.64 [R1+0x18], R6 ;  /* 0x0000180601007387 */ /* 0x0003e20000100a00 */
[----:B------:R-:W-:Y:S02]  /*13b50*/  IMAD R35, R52, R35, RZ ;  /* 0x0000002334237224 */ /* 0x000fe400078e02ff */
[C---:B0-----:R-:W-:Y:S01]  /*13b60*/  IMAD.WIDE R12, R9.reuse, 0x2, R4 ;  /* 0x00000002090c7825 */ /* 0x041fe200078e0204 */
[----:B------:R-:W-:Y:S04]  /*13b70*/  STL [R1+0x2060], R25 ;  /* 0x0020601901007387 */ /* 0x000fe80000100800 */
[----:B------:R-:W-:Y:S01]  /*13b80*/  STL [R1+0x2080], R22 ;  /* 0x0020801601007387 */ /* 0x000fe20000100800 */
[----:B-1----:R-:W-:-:S03]  /*13b90*/  IMAD.WIDE R6, R9, 0x2, R2 ;  /* 0x0000000209067825 */ /* 0x002fc600078e0202 */
[----:B------:R-:W-:Y:S01]  /*13ba0*/  STL [R1+0x205c], R23 ;  /* 0x00205c1701007387 */ /* 0x000fe20000100800 */
[----:B------:R-:W-:-:S03]  /*13bb0*/  IMAD R38, R47, R38, RZ ;  /* 0x000000262f267224 */ /* 0x000fc600078e02ff */
[----:B------:R-:W2:Y:S01]  /*13bc0*/  LDL.64 R30, [R1+0x40] ;  /* 0x00004000011e7983 */ /* 0x000ea20000100a00 */
[----:B------:R-:W-:-:S03]  /*13bd0*/  IMAD.WIDE R18, R18, 0x2, R2 ;  /* 0x0000000212127825 */ /* 0x000fc600078e0202 */
[----:B------:R-:W-:Y:S01]  /*13be0*/  STL.64 [R1+0x10], R12 ;  /* 0x0000100c01007387 */ /* 0x000fe20000100a00 */
[----:B------:R-:W-:-:S03]  /*13bf0*/  IMAD.WIDE R52, R46, 0x2, R4 ;  /* 0x000000022e347825 */ /* 0x000fc600078e0204 */
[----:B------:R-:W-:Y:S01]  /*13c00*/  STL.64 [R1+0x8], R6 ;  /* 0x0000080601007387 */ /* 0x000fe20000100a00 */
[----:B------:R-:W-:-:S03]  /*13c10*/  IMAD.WIDE R46, R46, 0x2, R2 ;  /* 0x000000022e2e7825 */ /* 0x000fc600078e0202 */
[----:B------:R0:W-:Y:S01]  /*13c20*/  STL.64 [R1+0x2040], R20 ;  /* 0x0020401401007387 */ /* 0x0001e20000100a00 */
[----:B------:R-:W-:Y:S02]  /*13c30*/  IMAD R10, R45, R15, RZ ;  /* 0x0000000f2d0a7224 */ /* 0x000fe400078e02ff */
[----:B------:R-:W-:-:S04]  /*13c40*/  IMAD.WIDE R16, R14, 0x2, R4 ;  /* 0x000000020e107825 */ /* 0x000fc800078e0204 */
[----:B------:R-:W-:-:S04]  /*13c50*/  IMAD.WIDE R14, R14, 0x2, R2 ;  /* 0x000000020e0e7825 */ /* 0x000fc800078e0202 */
[----:B------:R-:W-:Y:S01]  /*13c60*/  IMAD R42, R44, R42, RZ ;  /* 0x0000002a2c2a7224 */ /* 0x000fe200078e02ff */
[----:B0-----:R-:W3:Y:S01]  /*13c70*/  LDL.64 R20, [R1+0x38] ;  /* 0x0000380001147983 */ /* 0x001ee20000100a00 */
[----:B------:R-:W-:-:S03]  /*13c80*/  IMAD.WIDE R12, R10, 0x2, R4 ;  /* 0x000000020a0c7825 */ /* 0x000fc600078e0204 */
[----:B------:R-:W-:Y:S01]  /*13c90*/  STL.64 [R1+0x2050], R18 ;  /* 0x0020501201007387 */ /* 0x000fe20000100a00 */
[----:B------:R-:W-:-:S03]  /*13ca0*/  IMAD.WIDE R44, R42, 0x2, R4 ;  /* 0x000000022a2c7825 */ /* 0x000fc600078e0204 */
[----:B------:R0:W-:Y:S01]  /*13cb0*/  STL.64 [R1+0x2068], R46 ;  /* 0x0020682e01007387 */ /* 0x0001e20000100a00 */
[----:B------:R-:W-:-:S03]  /*13cc0*/  IMAD.WIDE R40, R38, 0x2, R4 ;  /* 0x0000000226287825 */ /* 0x000fc600078e0204 */
[----:B------:R-:W-:Y:S01]  /*13cd0*/  STL.64 [R1+0x2078], R16 ;  /* 0x0020781001007387 */ /* 0x000fe20000100a00 */
[----:B------:R-:W-:-:S03]  /*13ce0*/  IMAD.WIDE R8, R34, 0x2, R4 ;  /* 0x0000000222087825 */ /* 0x000fc600078e0204 */
[----:B------:R-:W-:Y:S01]  /*13cf0*/  STL.64 [R1+0x2090], R14 ;  /* 0x0020900e01007387 */ /* 0x000fe20000100a00 */
[----:B------:R-:W-:Y:S01]  /*13d00*/  IMAD.WIDE R6, R34, 0x2, R2 ;  /* 0x0000000222067825 */ /* 0x000fe200078e0202 */
[----:B0-----:R-:W-:-:S03]  /*13d10*/  PRMT R46, RZ, 0x7610, R46 ;  /* 0x00007610ff2e7816 */ /* 0x001fc6000000002e */
[----:B------:R-:W-:Y:S01]  /*13d20*/  IMAD.WIDE R36, R35, 0x2, R4 ;  /* 0x0000000223247825 */ /* 0x000fe200078e0204 */
[----:B------:R-:W-:Y:S01]  /*13d30*/  STL.64 [R1], R52 ;  /* 0x0000003401007387 */ /* 0x000fe20000100a00 */
[----:B------:R-:W-:Y:S02]  /*13d40*/  PRMT R47, RZ, 0x7610, R47 ;  /* 0x00007610ff2f7816 */ /* 0x000fe4000000002f */
[----:B------:R-:W-:Y:S01]  /*13d50*/  IMAD.WIDE R42, R42, 0x2, R2 ;  /* 0x000000022a2a7825 */ /* 0x000fe200078e0202 */
[----:B------:R0:W-:Y:S01]  /*13d60*/  STL.64 [R1+0x20a0], R52 ;  /* 0x0020a03401007387 */ /* 0x0001e20000100a00 */
[----:B------:R-:W-:Y:S02]  /*13d70*/  PRMT R32, RZ, 0x7610, R32 ;  /* 0x00007610ff207816 */ /* 0x000fe40000000020 */
[----:B------:R-:W-:-:S04]  /*13d80*/  IMAD.WIDE R10, R10, 0x2, R2 ;  /* 0x000000020a0a7825 */ /* 0x000fc800078e0202 */
[----:B------:R-:W-:-:S04]  /*13d90*/  IMAD.WIDE R38, R38, 0x2, R2 ;  /* 0x0000000226267825 */ /* 0x000fc800078e0202 */
[----:B------:R-:W-:-:S04]  /*13da0*/  IMAD.WIDE R34, R35, 0x2, R2 ;  /* 0x0000000223227825 */ /* 0x000fc800078e0202 */
[----:B------:R-:W-:-:S04]  /*13db0*/  IMAD.WIDE R4, R48, 0x2, R4 ;  /* 0x0000000230047825 */ /* 0x000fc800078e0204 */
[----:B------:R-:W-:Y:S02]  /*13dc0*/  IMAD.WIDE R2, R48, 0x2, R2 ;  /* 0x0000000230027825 */ /* 0x000fe400078e0202 */
[----:B------:R-:W4:Y:S04]  /*13dd0*/  LDL.LU R48, [R1+0x20cc] ;  /* 0x0020cc0001307983 */ /* 0x000f280000300800 */
[----:B0-----:R-:W2:Y:S04]  /*13de0*/  LDL.64 R52, [R1+0x30] ;  /* 0x0000300001347983 */ /* 0x001ea80000100a00 */
[----:B------:R-:W2:Y:S04]  /*13df0*/  LDL.64 R14, [R1+0x28] ;  /* 0x00002800010e7983 */ /* 0x000ea80000100a00 */
[----:B------:R-:W2:Y:S04]  /*13e00*/  LDL.64 R16, [R1+0x20] ;  /* 0x0000200001107983 */ /* 0x000ea80000100a00 */
[----:B------:R-:W-:Y:S04]  /*13e10*/  STL.S16 [R1+0x1050], R46 ;  /* 0x0010502e01007387 */ /* 0x000fe80000100600 */
[----:B------:R0:W-:Y:S04]  /*13e20*/  STL.S16 [R1+0x1078], R47 ;  /* 0x0010782f01007387 */ /* 0x0001e80000100600 */
[----:B0-----:R-:W2:Y:S04]  /*13e30*/  LDL.64 R46, [R1+0x18] ;  /* 0x00001800012e7983 */ /* 0x001ea80000100a00 */
[----:B------:R0:W-:Y:S04]  /*13e40*/  STL.S16 [R1+0x104c], R32 ;  /* 0x00104c2001007387 */ /* 0x0001e80000100600 */
[----:B0-----:R-:W2:Y:S02]  /*13e50*/  LDL.LU R32, [R1+0x20c8] ;  /* 0x0020c80001207983 */ /* 0x001ea40000300800 */
[----:B--2---:R-:W-:-:S05]  /*13e60*/  PRMT R32, RZ, 0x7610, R32 ;  /* 0x00007610ff207816 */ /* 0x004fca0000000020 */
[----:B------:R0:W-:Y:S04]  /*13e70*/  STL.S16 [R1+0x1048], R32 ;  /* 0x0010482001007387 */ /* 0x0001e80000100600 */
[----:B0-----:R-:W2:Y:S02]  /*13e80*/  LDL.LU R32, [R1+0x20c4] ;  /* 0x0020c40001207983 */ /* 0x001ea40000300800 */
[----:B--2---:R-:W-:-:S05]  /*13e90*/  PRMT R32, RZ, 0x7610, R32 ;  /* 0x00007610ff207816 */ /* 0x004fca0000000020 */
[----:B------:R0:W-:Y:S04]  /*13ea0*/  STL.S16 [R1+0x1070], R32 ;  /* 0x0010702001007387 */ /* 0x0001e80000100600 */
[----:B0-----:R-:W2:Y:S01]  /*13eb0*/  LDL.LU R32, [R1+0x20c0] ;  /* 0x0020c00001207983 */ /* 0x001ea20000300800 */
[----:B------:R-:W-:-:S06]  /*13ec0*/  PRMT R33, RZ, 0x7610, R33 ;  /* 0x00007610ff217816 */ /* 0x000fcc0000000021 */
[----:B------:R-:W3:Y:S01]  /*13ed0*/  @P3 LDG.E.U16 R33, desc[UR6][R30.64] ;  /* 0x000000061e213981 */ /* 0x000ee2000c1e1500 */
[----:B--2---:R-:W-:-:S05]  /*13ee0*/  PRMT R32, RZ, 0x7610, R32 ;  /* 0x00007610ff207816 */ /* 0x004fca0000000020 */
[----:B------:R0:W-:Y:S04]  /*13ef0*/  STL.S16 [R1+0x10a8], R32 ;  /* 0x0010a82001007387 */ /* 0x0001e80000100600 */
[----:B0-----:R-:W2:Y:S02]  /*13f00*/  LDL.LU R32, [R1+0x20bc] ;  /* 0x0020bc0001207983 */ /* 0x001ea40000300800 */
[----:B--2---:R-:W-:-:S05]  /*13f10*/  PRMT R32, RZ, 0x7610, R32 ;  /* 0x00007610ff207816 */ /* 0x004fca0000000020 */
[----:B------:R0:W-:Y:S04]  /*13f20*/  STL.S16 [R1+0x10a0], R32 ;  /* 0x0010a02001007387 */ /* 0x0001e80000100600 */
[----:B0-----:R-:W2:Y:S04]  /*13f30*/  LDL.LU R32, [R1+0x20b8] ;  /* 0x0020b80001207983 */ /* 0x001ea80000300800 */
[----:B------:R-:W2:Y:S04]  /*13f40*/  LDL.LU.64 R30, [R1+0x20b0] ;  /* 0x0020b000011e7983 */ /* 0x000ea80000300a00 */
[----:B---3--:R0:W-:Y:S04]  /*13f50*/  STL [R1+0x1098], R33 ;  /* 0x0010982101007387 */ /* 0x0081e80000100800 */
[----:B0-----:R-:W3:Y:S01]  /*13f60*/  LDL.LU R33, [R1+0x20ac] ;  /* 0x0020ac0001217983 */ /* 0x001ee20000300800 */
[----:B------:R-:W-:-:S02]  /*13f70*/  PRMT R18, RZ, 0x7610, R18 ;  /* 0x00007610ff127816 */ /* 0x000fc40000000012 */
[----:B------:R-:W-:Y:S02]  /*13f80*/  PRMT R19, RZ, 0x7610, R19 ;  /* 0x00007610ff137816 */ /* 0x000fe40000000013 */
[----:B------:R-:W-:-:S04]  /*13f90*/  PRMT R26, RZ, 0x7610, R26 ;  /* 0x00007610ff1a7816 */ /* 0x000fc8000000001a */
[----:B------:R-:W4:Y:S01]  /*13fa0*/  @P0 LDG.E.U16 R19, desc[UR6][R20.64] ;  /* 0x0000000614130981 */ /* 0x000f22000c1e1500 */
[----:B------:R-:W-:-:S06]  /*13fb0*/  PRMT R28, RZ, 0x7610, R28 ;  /* 0x00007610ff1c7816 */ /* 0x000fcc000000001c */
[----:B------:R-:W4:Y:S04]  /*13fc0*/  @P3 LDG.E.U16 R28, desc[UR6][R52.64] ;  /* 0x00000006341c3981 */ /* 0x000f28000c1e1500 */
[----:B--2---:R-:W2:Y:S04]  /*13fd0*/  @P0 LDG.E.U16 R26, desc[UR6][R30.64] ;  /* 0x000000061e1a0981 */ /* 0x004ea8000c1e1500 */
[----:B---3--:R-:W3:Y:S01]  /*13fe0*/  @P3 LDG.E.U16 R18, desc[UR6][R32.64] ;  /* 0x0000000620123981 */ /* 0x008ee2000c1e1500 */
[----:B------:R-:W-:-:S06]  /*13ff0*/  PRMT R29, RZ, 0x7610, R29 ;  /* 0x00007610ff1d7816 */ /* 0x000fcc000000001d */
[----:B------:R-:W2:Y:S04]  /*14000*/  @P0 LDG.E.U16 R29, desc[UR6][R14.64] ;  /* 0x000000060e1d0981 */ /* 0x000ea8000c1e1500 */
[----:B---3--:R-:W-:Y:S04]  /*14010*/  STL [R1+0x106c], R18 ;  /* 0x00106c1201007387 */ /* 0x008fe80000100800 */
[----:B----4-:R0:W-:Y:S04]  /*14020*/  STL [R1+0x1094], R19 ;  /* 0x0010941301007387 */ /* 0x0101e80000100800 */
[----:B------:R-:W3:Y:S04]  /*14030*/  LDL.64 R20, [R1+0x8] ;  /* 0x0000080001147983 */ /* 0x000ee80000100a00 */
[----:B0-----:R-:W4:Y:S04]  /*14040*/  LDL.64 R18, [R1+0x10] ;  /* 0x0000100001127983 */ /* 0x001f280000100a00 */
[----:B------:R-:W-:Y:S04]  /*14050*/  STL [R1+0x1f90], R32 ;  /* 0x001f902001007387 */ /* 0x000fe80000100800 */
[----:B------:R0:W-:Y:S04]  /*14060*/  STL [R1+0x1f8c], R33 ;  /* 0x001f8c2101007387 */ /* 0x0001e80000100800 */
[----:B0-----:R0:W3:Y:S04]  /*14070*/  LDL.LU R33, [R1+0x1070] ;  /* 0x0010700001217983 */ /* 0x0010e80000300800 */
[----:B--2---:R1:W-:Y:S04]  /*14080*/  STL [R1+0x1068], R26 ;  /* 0x0010681a01007387 */ /* 0x0043e80000100800 */
[----:B-1----:R-:W2:Y:S04]  /*14090*/  LDL.LU R26, [R1+0x20a8] ;  /* 0x0020a800011a7983 */ /* 0x002ea80000300800 */
[----:B------:R-:W-:Y:S04]  /*140a0*/  STL [R1+0x1f98], R30 ;  /* 0x001f981e01007387 */ /* 0x000fe80000100800 */
[----:B------:R-:W-:Y:S04]  /*140b0*/  STL [R1+0x1f94], R31 ;  /* 0x001f941f01007387 */ /* 0x000fe80000100800 */
[----:B------:R-:W2:Y:S04]  /*140c0*/  LDL.LU.64 R52, [R1+0x20a0] ;  /* 0x0020a00001347983 */ /* 0x000ea80000300a00 */
[----:B------:R1:W-:Y:S04]  /*140d0*/  STL [R1+0x1090], R28 ;  /* 0x0010901c01007387 */ /* 0x0003e80000100800 */
[----:B-1----:R-:W2:Y:S01]  /*140e0*/  LDL.LU R28, [R1+0x209c] ;  /* 0x00209c00011c7983 */ /* 0x002ea20000300800 */
[----:B------:R-:W-:-:S02]  /*140f0*/  PRMT R27, RZ, 0x7610, R27 ;  /* 0x00007610ff1b7816 */ /* 0x000fc4000000001b */
[----:B------:R-:W-:Y:S02]  /*14100*/  PRMT R22, RZ, 0x7610, R22 ;  /* 0x00007610ff167816 */ /* 0x000fe40000000016 */
[----:B------:R-:W-:Y:S02]  /*14110*/  PRMT R24, RZ, 0x7610, R24 ;  /* 0x00007610ff187816 */ /* 0x000fe40000000018 */
[----:B------:R-:W-:-:S04]  /*14120*/  PRMT R25, RZ, 0x7610, R25 ;  /* 0x00007610ff197816 */ /* 0x000fc80000000019 */
[----:B------:R-:W2:Y:S04]  /*14130*/  @P3 LDG.E.U16 R24, desc[UR6][R16.64] ;  /* 0x0000000610183981 */ /* 0x000ea8000c1e1500 */
[----:B------:R-:W2:Y:S01]  /*14140*/  @P0 LDG.E.U16 R25, desc[UR6][R46.64] ;  /* 0x000000062e190981 */ /* 0x000ea2000c1e1500 */
[----:B------:R-:W-:Y:S02]  /*14150*/  PRMT R23, RZ, 0x7610, R23 ;  /* 0x00007610ff177816 */ /* 0x000fe40000000017 */
[----:B------:R-:W-:Y:S02]  /*14160*/  PRMT R0, RZ, 0x7610, R0 ;  /* 0x00007610ff007816 */ /* 0x000fe40000000000 */
[----:B------:R-:W-:-:S06]  /*14170*/  PRMT R51, RZ, 0x7610, R51 ;  /* 0x00007610ff337816 */ /* 0x000fcc0000000033 */
[----:B----4-:R-:W4:Y:S01]  /*14180*/  @P3 LDG.E.U16 R51, desc[UR6][R18.64] ;  /* 0x0000000612333981 */ /* 0x010f22000c1e1500 */
[----:B------:R-:W-:-:S06]  /*14190*/  PRMT R50, RZ, 0x7610, R50 ;  /* 0x00007610ff327816 */ /* 0x000fcc0000000032 */
[----:B---3--:R-:W3:Y:S01]  /*141a0*/  @P0 LDG.E.U16 R50, desc[UR6][R20.64] ;  /* 0x0000000614320981 */ /* 0x008ee2000c1e1500 */
[----:B------:R-:W-:Y:S02]  /*141b0*/  PRMT R48, RZ, 0x7610, R48 ;  /* 0x00007610ff307816 */ /* 0x000fe40000000030 */
[----:B------:R-:W-:Y:S01]  /*141c0*/  PRMT R49, RZ, 0x7610, R49 ;  /* 0x00007610ff317816 */ /* 0x000fe20000000031 */
[----:B------:R-:W3:Y:S01]  /*141d0*/  @P3 LDG.E.U16 R33, desc[UR6][R44.64] ;  /* 0x000000062c213981 */ /* 0x000ee2000c1e1500 */
[----:B--2---:R-:W-:-:S05]  /*141e0*/  PRMT R28, RZ, 0x7610, R28 ;  /* 0x00007610ff1c7816 */ /* 0x004fca000000001c */
[----:B------:R1:W-:Y:S04]  /*141f0*/  STL.S16 [R1+0x109c], R28 ;  /* 0x00109c1c01007387 */ /* 0x0003e80000100600 */
[----:B-1----:R-:W2:Y:S04]  /*14200*/  LDL.LU R28, [R1+0x2098] ;  /* 0x00209800011c7983 */ /* 0x002ea80000300800 */
[----:B------:R-:W2:Y:S04]  /*14210*/  LDL.LU.64 R14, [R1+0x2090] ;  /* 0x00209000010e7983 */ /* 0x000ea80000300a00 */
[----:B------:R1:W-:Y:S04]  /*14220*/  STL [R1+0x108c], R29 ;  /* 0x00108c1d01007387 */ /* 0x0003e80000100800 */
[----:B-1----:R-:W2:Y:S04]  /*14230*/  LDL.LU R29, [R1+0x2088] ;  /* 0x00208800011d7983 */ /* 0x002ea80000300800 */
[----:B--2---:R-:W2:Y:S04]  /*14240*/  @P3 LDG.E.U16 R27, desc[UR6][R28.64] ;  /* 0x000000061c1b3981 */ /* 0x004ea8000c1e1500 */
[----:B--2---:R1:W-:Y:S04]  /*14250*/  STL [R1+0x1064], R27 ;  /* 0x0010641b01007387 */ /* 0x0043e80000100800 */
[----:B-1----:R-:W2:Y:S04]  /*14260*/  LDL.LU R27, [R1+0x2084] ;  /* 0x00208400011b7983 */ /* 0x002ea80000300800 */
[----:B--2---:R-:W2:Y:S04]  /*14270*/  @P0 LDG.E.U16 R22, desc[UR6][R26.64] ;  /* 0x000000061a160981 */ /* 0x004ea8000c1e1500 */
[----:B------:R-:W-:Y:S04]  /*14280*/  STL [R1+0x1fa0], R28 ;  /* 0x001fa01c01007387 */ /* 0x000fe80000100800 */
[----:B------:R-:W-:Y:S04]  /*14290*/  STL [R1+0x1f9c], R29 ;  /* 0x001f9c1d01007387 */ /* 0x000fe80000100800 */
[----:B--2---:R1:W-:Y:S04]  /*142a0*/  STL [R1+0x1060], R22 ;  /* 0x0010601601007387 */ /* 0x0043e80000100800 */
[----:B-1----:R-:W2:Y:S04]  /*142b0*/  LDL.LU R22, [R1+0x2080] ;  /* 0x0020800001167983 */ /* 0x002ea80000300800 */
[----:B------:R1:W-:Y:S04]  /*142c0*/  STL [R1+0x1fa8], R26 ;  /* 0x001fa81a01007387 */ /* 0x0003e80000100800 */
[----:B-1----:R0:W2:Y:S04]  /*142d0*/  LDL.LU R26, [R1+0x10a0] ;  /* 0x0010a000011a7983 */ /* 0x0020a80000300800 */
[----:B------:R1:W-:Y:S04]  /*142e0*/  STL [R1+0x1fa4], R27 ;  /* 0x001fa41b01007387 */ /* 0x0003e80000100800 */
[----:B-1----:R0:W3:Y:S04]  /*142f0*/  LDL.LU R27, [R1+0x109c] ;  /* 0x00109c00011b7983 */ /* 0x0020e80000300800 */
[----:B------:R-:W4:Y:S04]  /*14300*/  LDL.LU.64 R16, [R1+0x2078] ;  /* 0x0020780001107983 */ /* 0x000f280000300a00 */
[----:B------:R1:W-:Y:S04]  /*14310*/  STL [R1+0x1088], R24 ;  /* 0x0010881801007387 */ /* 0x0003e80000100800 */
[----:B-1----:R-:W4:Y:S04]  /*14320*/  LDL.LU R24, [R1+0x2070] ;  /* 0x0020700001187983 */ /* 0x002f280000300800 */
[----:B------:R-:W4:Y:S04]  /*14330*/  LDL.LU.64 R46, [R1+0x2068] ;  /* 0x00206800012e7983 */ /* 0x000f280000300a00 */
[----:B------:R1:W-:Y:S04]  /*14340*/  STL [R1+0x1084], R25 ;  /* 0x0010841901007387 */ /* 0x0003e80000100800 */
[----:B-1----:R-:W4:Y:S04]  /*14350*/  LDL.LU R25, [R1+0x2060] ;  /* 0x0020600001197983 */ /* 0x002f280000300800 */
[----:B--2---:R-:W2:Y:S04]  /*14360*/  @P3 LDG.E.U16 R26, desc[UR6][R12.64] ;  /* 0x000000060c1a3981 */ /* 0x004ea8000c1e1500 */
[----:B---3--:R-:W3:Y:S04]  /*14370*/  @P0 LDG.E.U16 R27, desc[UR6][R10.64] ;  /* 0x000000060a1b0981 */ /* 0x008ee8000c1e1500 */
[----:B----4-:R-:W4:Y:S04]  /*14380*/  @P0 LDG.E.U16 R49, desc[UR6][R46.64] ;  /* 0x000000062e310981 */ /* 0x010f28000c1e1500 */
[----:B------:R-:W2:Y:S04]  /*14390*/  @P3 LDG.E.U16 R23, desc[UR6][R24.64] ;  /* 0x0000000618173981 */ /* 0x000ea8000c1e1500 */
[----:B--2---:R1:W-:Y:S04]  /*143a0*/  STL [R1+0x105c], R23 ;  /* 0x00105c1701007387 */ /* 0x0043e80000100800 */
[----:B-1----:R-:W2:Y:S04]  /*143b0*/  LDL.LU R23, [R1+0x205c] ;  /* 0x00205c0001177983 */ /* 0x002ea80000300800 */
[----:B------:R1:W-:Y:S04]  /*143c0*/  STL [R1+0x1fb0], R24 ;  /* 0x001fb01801007387 */ /* 0x0003e80000100800 */
[----:B-1----:R0:W3:Y:S04]  /*143d0*/  LDL.LU R24, [R1+0x1048] ;  /* 0x0010480001187983 */ /* 0x0020e80000300800 */
[----:B--2---:R-:W2:Y:S04]  /*143e0*/  @P0 LDG.E.U16 R0, desc[UR6][R22.64] ;  /* 0x0000000616000981 */ /* 0x004ea8000c1e1500 */
[----:B------:R1:W-:Y:S04]  /*143f0*/  STL [R1+0x1fac], R25 ;  /* 0x001fac1901007387 */ /* 0x0003e80000100800 */
[----:B-1----:R0:W4:Y:S04]  /*14400*/  LDL.LU R25, [R1+0x10a8] ;  /* 0x0010a80001197983 */ /* 0x0021280000300800 */
[----:B---3--:R-:W3:Y:S04]  /*14410*/  @P0 LDG.E.U16 R24, desc[UR6][R14.64] ;  /* 0x000000060e180981 */ /* 0x008ee8000c1e1500 */
[----:B--2---:R1:W-:Y:S04]  /*14420*/  STL [R1+0x1058], R0 ;  /* 0x0010580001007387 */ /* 0x0043e80000100800 */
[----:B-1----:R-:W2:Y:S04]  /*14430*/  LDL.LU R0, [R1+0x2058] ;  /* 0x0020580001007983 */ /* 0x002ea80000300800 */
[----:B------:R1:W-:Y:S04]  /*14440*/  STL [R1+0x1fb8], R22 ;  /* 0x001fb81601007387 */ /* 0x0003e80000100800 */
[----:B----4-:R-:W4:Y:S04]  /*14450*/  @P0 LDG.E.U16 R25, desc[UR6][R42.64] ;  /* 0x000000062a190981 */ /* 0x010f28000c1e1500 */
[----:B-1----:R0:W2:Y:S04]  /*14460*/  LDL.LU R22, [R1+0x1078] ;  /* 0x0010780001167983 */ /* 0x0020a80000300800 */
[----:B------:R1:W-:Y:S04]  /*14470*/  STL [R1+0x1fb4], R23 ;  /* 0x001fb41701007387 */ /* 0x0003e80000100800 */
[----:B-1----:R0:W3:Y:S04]  /*14480*/  LDL.LU R23, [R1+0x104c] ;  /* 0x00104c0001177983 */ /* 0x0020e80000300800 */
[----:B------:R-:W4:Y:S04]  /*14490*/  LDL.LU.64 R18, [R1+0x2050] ;  /* 0x0020500001127983 */ /* 0x000f280000300a00 */
[----:B------:R1:W-:Y:S04]  /*144a0*/  STL [R1+0x1080], R51 ;  /* 0x0010803301007387 */ /* 0x0003e80000100800 */
[----:B-1----:R-:W4:Y:S04]  /*144b0*/  LDL.LU R51, [R1+0x2048] ;  /* 0x0020480001337983 */ /* 0x002f280000300800 */
[----:B------:R-:W4:Y:S04]  /*144c0*/  LDL.LU.64 R20, [R1+0x2040] ;  /* 0x0020400001147983 */ /* 0x000f280000300a00 */
[----:B--2---:R-:W2:Y:S04]  /*144d0*/  @P3 LDG.E.U16 R22, desc[UR6][R52.64] ;  /* 0x0000000634163981 */ /* 0x004ea8000c1e1500 */
[----:B---3--:R-:W3:Y:S04]  /*144e0*/  @P3 LDG.E.U16 R23, desc[UR6][R16.64] ;  /* 0x0000000610173981 */ /* 0x008ee8000c1e1500 */
[----:B----4-:R-:W4:Y:S04]  /*144f0*/  @P3 LDG.E.U16 R48, desc[UR6][R20.64] ;  /* 0x0000000614303981 */ /* 0x010f28000c1e1500 */
[----:B------:R1:W-:Y:S04]  /*14500*/  STL [R1+0x107c], R50 ;  /* 0x00107c3201007387 */ /* 0x0003e80000100800 */
[----:B-1----:R-:W2:Y:S04]  /*14510*/  LDL.LU R50, [R1+0x203c] ;  /* 0x00203c0001327983 */ /* 0x002ea80000300800 */
[----:B----4-:R1:W-:Y:S04]  /*14520*/  STL [R1+0x1054], R48 ;  /* 0x0010543001007387 */ /* 0x0103e80000100800 */
[----:B-1----:R-:W4:Y:S04]  /*14530*/  LDL.LU R48, [R1+0x2038] ;  /* 0x0020380001307983 */ /* 0x002f280000300800 */
[----:B------:R-:W-:Y:S04]  /*14540*/  STL [R1+0x1fc0], R20 ;  /* 0x001fc01401007387 */ /* 0x000fe80000100800 */
[----:B------:R1:W-:Y:S04]  /*14550*/  STL [R1+0x1fbc], R21 ;  /* 0x001fbc1501007387 */ /* 0x0003e80000100800 */
[----:B-1----:R0:W2:Y:S04]  /*14560*/  LDL.LU R21, [R1+0x1050] ;  /* 0x0010500001157983 */ /* 0x0020a80000300800 */
[----:B--2---:R-:W2:Y:S04]  /*14570*/  @P0 LDG.E.U16 R21, desc[UR6][R18.64] ;  /* 0x0000000612150981 */ /* 0x004ea8000c1e1500 */
[----:B--2---:R-:W-:Y:S04]  /*14580*/  STL [R1+0x1fcc], R21 ;  /* 0x001fcc1501007387 */ /* 0x004fe80000100800 */
[----:B------:R1:W-:Y:S04]  /*14590*/  STL [R1+0x1fc8], R18 ;  /* 0x001fc81201007387 */ /* 0x0003e80000100800 */
[----:B------:R-:W-:Y:S04]  /*145a0*/  STL [R1+0x1fc4], R19 ;  /* 0x001fc41301007387 */ /* 0x000fe80000100800 */
[----:B------:R-:W2:Y:S04]  /*145b0*/  LDL.LU.64 R52, [R1+0x2030] ;  /* 0x0020300001347983 */ /* 0x000ea80000300a00 */
[----:B------:R-:W2:Y:S04]  /*145c0*/  LDL R20, [R1+0x1470] ;  /* 0x0014700001147983 */ /* 0x000ea80000100800 */
[----:B-1----:R-:W2:Y:S04]  /*145d0*/  LDL.LU R18, [R1+0x12e0] ;  /* 0x0012e00001127983 */ /* 0x002ea80000300800 */
[----:B------:R-:W-:Y:S04]  /*145e0*/  STL [R1+0x1fd0], R22 ;  /* 0x001fd01601007387 */ /* 0x000fe80000100800 */
[----:B------:R-:W-:Y:S04]  /*145f0*/  STL [R1+0x1fdc], R49 ;  /* 0x001fdc3101007387 */ /* 0x000fe80000100800 */
[----:B------:R1:W-:Y:S04]  /*14600*/  STL [R1+0x1fd8], R46 ;  /* 0x001fd82e01007387 */ /* 0x0003e80000100800 */
[----:B-1----:R-:W2:Y:S04]  /*14610*/  LDL.LU R46, [R1+0x12e4] ;  /* 0x0012e400012e7983 */ /* 0x002ea80000300800 */
[----:B------:R-:W-:Y:S04]  /*14620*/  STL [R1+0x1fd4], R47 ;  /* 0x001fd42f01007387 */ /* 0x000fe80000100800 */
[----:B---3--:R1:W-:Y:S04]  /*14630*/  STL [R1+0x1fe8], R23 ;  /* 0x001fe81701007387 */ /* 0x0083e80000100800 */
[----:B-1----:R-:W3:Y:S04]  /*14640*/  LDL.LU R23, [R1+0x12e8] ;  /* 0x0012e80001177983 */ /* 0x002ee80000300800 */
[----:B------:R-:W-:Y:S04]  /*14650*/  STL [R1+0x1fe4], R16 ;  /* 0x001fe41001007387 */ /* 0x000fe80000100800 */
        /* <DEDUP_REMOVED lines=9> */
[----:B------:R1:W-:Y:S04]  /*146f0*/  STL [R1+0x2004], R43 ;  /* 0x0020042b01007387 */ /* 0x0003e80000100800 */
[----:B------:R-:W-:Y:S04]  /*14700*/  STL [R1+0x2018], R26 ;  /* 0x0020181a01007387 */ /* 0x000fe80000100800 */
[----:B------:R-:W-:Y:S04]  /*14710*/  STL [R1+0x2014], R12 ;  /* 0x0020140c01007387 */ /* 0x000fe80000100800 */
[----:B------:R0:W-:Y:S04]  /*14720*/  STL [R1+0x2010], R13 ;  /* 0x0020100d01007387 */ /* 0x0001e80000100800 */
[----:B------:R-:W-:Y:S04]  /*14730*/  STL [R1+0x2024], R27 ;  /* 0x0020241b01007387 */ /* 0x000fe80000100800 */
[----:B------:R0:W-:Y:S04]  /*14740*/  STL [R1+0x2020], R10 ;  /* 0x0020200a01007387 */ /* 0x0001e80000100800 */
[----:B------:R0:W-:Y:S04]  /*14750*/  STL [R1+0x201c], R11 ;  /* 0x00201c0b01007387 */ /* 0x0001e80000100800 */
[----:B------:R-:W-:Y:S04]  /*14760*/  STL [R1+0x2028], R41 ;  /* 0x0020282901007387 */ /* 0x000fe80000100800 */
[----:B------:R-:W3:Y:S01]  /*14770*/  LDL.LU R21, [R1+0x12dc] ;  /* 0x0012dc0001157983 */ /* 0x000ee20000300800 */
[----:B------:R-:W-:-:S02]  /*14780*/  PRMT R29, RZ, 0x7610, R29 ;  /* 0x00007610ff1d7816 */ /* 0x000fc4000000001d */
[----:B------:R-:W-:Y:S01]  /*14790*/  PRMT R31, RZ, 0x7610, R31 ;  /* 0x00007610ff1f7816 */ /* 0x000fe2000000001f */
[----:B------:R-:W3:Y:S01]  /*147a0*/  LDL.LU R49, [R1+0x12d8] ;  /* 0x0012d80001317983 */ /* 0x000ee20000300800 */
[----:B------:R-:W-:Y:S02]  /*147b0*/  PRMT R51, RZ, 0x7610, R51 ;  /* 0x00007610ff337816 */ /* 0x000fe40000000033 */
[----:B----4-:R-:W-:Y:S01]  /*147c0*/  PRMT R48, RZ, 0x7610, R48 ;  /* 0x00007610ff307816 */ /* 0x010fe20000000030 */
[----:B------:R-:W4:Y:S04]  /*147d0*/  @P0 LDG.E.U16 R29, desc[UR6][R38.64] ;  /* 0x00000006261d0981 */ /* 0x000f28000c1e1500 */
[----:B------:R-:W4:Y:S04]  /*147e0*/  @P0 LDG.E.U16 R31, desc[UR6][R6.64] ;  /* 0x00000006061f0981 */ /* 0x000f28000c1e1500 */
[----:B------:R-:W4:Y:S04]  /*147f0*/  @P0 LDG.E.U16 R51, desc[UR6][R34.64] ;  /* 0x0000000622330981 */ /* 0x000f28000c1e1500 */
[----:B------:R-:W4:Y:S01]  /*14800*/  @P0 LDG.E.U16 R48, desc[UR6][R2.64] ;  /* 0x0000000602300981 */ /* 0x000f22000c1e1500 */
[----:B------:R-:W-:-:S02]  /*14810*/  PRMT R28, RZ, 0x7610, R28 ;  /* 0x00007610ff1c7816 */ /* 0x000fc4000000001c */
[----:B------:R-:W-:Y:S02]  /*14820*/  PRMT R30, RZ, 0x7610, R30 ;  /* 0x00007610ff1e7816 */ /* 0x000fe4000000001e */
[----:B------:R-:W-:Y:S02]  /*14830*/  PRMT R32, RZ, 0x7610, R32 ;  /* 0x00007610ff207816 */ /* 0x000fe40000000020 */
[----:B------:R-:W-:Y:S01]  /*14840*/  PRMT R50, RZ, 0x7610, R50 ;  /* 0x00007610ff327816 */ /* 0x000fe20000000032 */
[----:B------:R-:W4:Y:S01]  /*14850*/  @P3 LDG.E.U16 R28, desc[UR6][R40.64] ;  /* 0x00000006281c3981 */ /* 0x000f22000c1e1500 */
[----:B-1----:R-:W-:-:S03]  /*14860*/  LOP3.LUT R43, R0, 0x60, RZ, 0x3c, !PT ;  /* 0x00000060002b7812 */ /* 0x002fc600078e3cff */
[----:B------:R-:W4:Y:S01]  /*14870*/  @P3 LDG.E.U16 R30, desc[UR6][R8.64] ;  /* 0x00000006081e3981 */ /* 0x000f22000c1e1500 */
[----:B0-----:R-:W-:-:S03]  /*14880*/  CS2R R12, SRZ ;  /* 0x00000000000c7805 */ /* 0x001fc6000001ff00 */
[----:B------:R-:W4:Y:S04]  /*14890*/  @P3 LDG.E.U16 R32, desc[UR6][R36.64] ;  /* 0x0000000624203981 */ /* 0x000f28000c1e1500 */
[----:B------:R-:W4:Y:S01]  /*148a0*/  @P3 LDG.E.U16 R50, desc[UR6][R4.64] ;  /* 0x0000000604323981 */ /* 0x000f22000c1e1500 */
[C---:B--2---:R-:W-:Y:S02]  /*148b0*/  VIADD R19, R20.reuse, 0x20000 ;  /* 0x0002000014137836 */ /* 0x044fe40000000000 */
[----:B------:R-:W-:Y:S02]  /*148c0*/  VIADD R10, R20, 0x42000 ;  /* 0x00042000140a7836 */ /* 0x000fe40000000000 */
[----:B------:R-:W0:Y:S01]  /*148d0*/  S2R R20, SR_TID.X ;  /* 0x0000000000147919 */ /* 0x000e220000002100 */
[----:B------:R-:W-:-:S02]  /*148e0*/  SHF.R.U32.HI R11, RZ, 0x4, R19 ;  /* 0x00000004ff0b7819 */ /* 0x000fc40000011613 */
[----:B------:R-:W-:Y:S02]  /*148f0*/  SHF.R.U32.HI R10, RZ, 0x4, R10 ;  /* 0x00000004ff0a7819 */ /* 0x000fe4000001160a */
[----:B------:R-:W-:Y:S02]  /*14900*/  SGXT.U32 R11, R11, 0xe ;  /* 0x0000000e0b0b781a */ /* 0x000fe40000000000 */
[----:B------:R-:W-:-:S03]  /*14910*/  SGXT.U32 R10, R10, 0xe ;  /* 0x0000000e0a0a781a */ /* 0x000fc60000000000 */
[----:B------:R-:W-:Y:S04]  /*14920*/  STL [R1+0x10cc], R11 ;  /* 0x0010cc0b01007387 */ /* 0x000fe80000100800 */
[----:B------:R1:W-:Y:S01]  /*14930*/  STL [R1+0x10c8], R10 ;  /* 0x0010c80a01007387 */ /* 0x0003e20000100800 */
[----:B------:R-:W-:Y:S01]  /*14940*/  IMAD R14, R53, 0x20, R52 ;  /* 0x00000020350e7824 */ /* 0x000fe200078e0234 */
[----:B0-----:R-:W-:-:S04]  /*14950*/  SHF.R.U32.HI R20, RZ, 0x5, R20 ;  /* 0x00000005ff147819 */ /* 0x001fc80000011614 */
[----:B------:R-:W-:Y:S02]  /*14960*/  ISETP.NE.U32.AND P0, PT, R20, RZ, PT ;  /* 0x000000ff1400720c */ /* 0x000fe40003f05070 */
[----:B------:R-:W2:Y:S04]  /*14970*/  LDL.LU R20, [R1+0x12d4] ;  /* 0x0012d40001147983 */ /* 0x000ea80000300800 */
[----:B------:R-:W-:Y:S04]  /*14980*/  STL [R1+0x103c], R14 ;  /* 0x00103c0e01007387 */ /* 0x000fe80000100800 */
[----:B------:R-:W4:Y:S01]  /*14990*/  LDL.LU R22, [R1+0x12d0] ;  /* 0x0012d00001167983 */ /* 0x000f220000300800 */
[----:B-1----:R-:W-:-:S03]  /*149a0*/  IADD3 R10, P3, PT, R10, 0x2, RZ ;  /* 0x000000020a0a7810 */ /* 0x002fc60007f7e0ff */
[----:B------:R-:W4:Y:S01]  /*149b0*/  LDL.LU R19, [R1+0x12cc] ;  /* 0x0012cc0001137983 */ /* 0x000f220000300800 */
[----:B------:R-:W-:Y:S02]  /*149c0*/  IADD3 R11, P1, PT, R11, 0x8000080, RZ ;  /* 0x080000800b0b7810 */ /* 0x000fe40007f3e0ff */
[----:B------:R-:W-:Y:S01]  /*149d0*/  R2UR UR10, R10 ;  /* 0x000000000a0a72ca */ /* 0x000fe200000e0000 */
[----:B------:R-:W4:Y:S01]  /*149e0*/  LDL.LU R47, [R1+0x12c8] ;  /* 0x0012c800012f7983 */ /* 0x000f220000300800 */
[----:B------:R-:W-:-:S03]  /*149f0*/  IADD3.X R53, PT, PT, R13, 0x40004040, RZ, P1, !PT ;  /* 0x400040400d357810 */ /* 0x000fc60000ffe4ff */
[----:B---3--:R-:W-:Y:S01]  /*14a00*/  STS.U16 [R43+UR76+0x12300], R23 ;  /* 0x012300172b007988 */ /* 0x008fe2000800044c */
[----:B------:R-:W-:-:S03]  /*14a10*/  IADD3.X R52, PT, PT, R12, 0x40004040, RZ, P3, !PT ;  /* 0x400040400c347810 */ /* 0x000fc60001ffe4ff */
[----:B------:R-:W3:Y:S04]  /*14a20*/  LDL.LU R10, [R1+0x12c4] ;  /* 0x0012c400010a7983 */ /* 0x000ee80000300800 */
[----:B------:R0:W-:Y:S04]  /*14a30*/  STS.U16 [R43+UR76+0x2700], R46 ;  /* 0x0027002e2b007988 */ /* 0x0001e8000800044c */
[----:B------:R-:W3:Y:S04]  /*14a40*/  LDL.LU R27, [R1+0x12c0] ;  /* 0x0012c000011b7983 */ /* 0x000ee80000300800 */
[----:B------:R1:W-:Y:S04]  /*14a50*/  STS.U16 [R43+UR76+0x12700], R18 ;  /* 0x012700122b007988 */ /* 0x0003e8000800044c */
[----:B0-----:R-:W3:Y:S04]  /*14a60*/  LDL.LU R46, [R1+0x12bc] ;  /* 0x0012bc00012e7983 */ /* 0x001ee80000300800 */
[----:B------:R-:W3:Y:S04]  /*14a70*/  LDL.LU R13, [R1+0x12b8] ;  /* 0x0012b800010d7983 */ /* 0x000ee80000300800 */
[----:B------:R-:W3:Y:S04]  /*14a80*/  LDL.LU R12, [R1+0x12b4] ;  /* 0x0012b400010c7983 */ /* 0x000ee80000300800 */
[----:B-1----:R-:W3:Y:S04]  /*14a90*/  LDL.LU R18, [R1+0x12b0] ;  /* 0x0012b00001127983 */ /* 0x002ee80000300800 */
[----:B------:R-:W3:Y:S04]  /*14aa0*/  LDL.LU R26, [R1+0x12ac] ;  /* 0x0012ac00011a7983 */ /* 0x000ee80000300800 */
[----:B------:R-:W3:Y:S04]  /*14ab0*/  LDL.LU R42, [R1+0x12a8] ;  /* 0x0012a800012a7983 */ /* 0x000ee80000300800 */
[----:B------:R-:W3:Y:S04]  /*14ac0*/  LDL.LU R25, [R1+0x12a4] ;  /* 0x0012a40001197983 */ /* 0x000ee80000300800 */
[----:B------:R0:W-:Y:S04]  /*14ad0*/  STS.U16 [R43+UR76+0x2b00], R21 ;  /* 0x002b00152b007988 */ /* 0x0001e8000800044c */
[----:B0-----:R-:W3:Y:S04]  /*14ae0*/  LDL.LU R21, [R1+0x12a0] ;  /* 0x0012a00001157983 */ /* 0x001ee80000300800 */
[----:B------:R-:W3:Y:S04]  /*14af0*/  LDL.LU R45, [R1+0x129c] ;  /* 0x00129c00012d7983 */ /* 0x000ee80000300800 */
[----:B------:R-:W3:Y:S04]  /*14b00*/  LDL.LU R44, [R1+0x1298] ;  /* 0x00129800012c7983 */ /* 0x000ee80000300800 */
[----:B------:R-:W3:Y:S04]  /*14b10*/  LDL.LU R33, [R1+0x1294] ;  /* 0x0012940001217983 */ /* 0x000ee80000300800 */
[----:B------:R0:W-:Y:S04]  /*14b20*/  STS.U16 [R43+UR76+0x12b00], R49 ;  /* 0x012b00312b007988 */ /* 0x0001e8000800044c */
[----:B------:R-:W3:Y:S04]  /*14b30*/  LDL.LU R15, [R1+0x1290] ;  /* 0x00129000010f7983 */ /* 0x000ee80000300800 */
[----:B0-----:R-:W3:Y:S04]  /*14b40*/  LDL.LU R49, [R1+0x128c] ;  /* 0x00128c0001317983 */ /* 0x001ee80000300800 */
[----:B------:R-:W3:Y:S04]  /*14b50*/  LDL.LU R14, [R1+0x1288] ;  /* 0x00128800010e7983 */ /* 0x000ee80000300800 */
[----:B------:R-:W3:Y:S04]  /*14b60*/  LDL.LU R24, [R1+0x1284] ;  /* 0x0012840001187983 */ /* 0x000ee80000300800 */
[----:B--2---:R0:W-:Y:S04]  /*14b70*/  STS.U16 [R43+UR76+0x2f00], R20 ;  /* 0x002f00142b007988 */ /* 0x0041e8000800044c */
[----:B0-----:R-:W2:Y:S04]  /*14b80*/  LDL.LU R20, [R1+0x1280] ;  /* 0x0012800001147983 */ /* 0x001ea80000300800 */
[----:B----4-:R0:W-:Y:S04]  /*14b90*/  STS.U16 [R43+UR76+0x12f00], R22 ;  /* 0x012f00162b007988 */ /* 0x0101e8000800044c */
[----:B------:R-:W4:Y:S04]  /*14ba0*/  LDL.LU R17, [R1+0x127c] ;  /* 0x00127c0001117983 */ /* 0x000f280000300800 */
[----:B0-----:R-:W4:Y:S04]  /*14bb0*/  LDL.LU R22, [R1+0x1278] ;  /* 0x0012780001167983 */ /* 0x001f280000300800 */
[----:B------:R0:W-:Y:S04]  /*14bc0*/  STS.U16 [R43+UR76+0x3300], R19 ;  /* 0x003300132b007988 */ /* 0x0001e8000800044c */
[----:B------:R1:W-:Y:S04]  /*14bd0*/  STS.U16 [R43+UR76+0x13300], R47 ;  /* 0x0133002f2b007988 */ /* 0x0003e8000800044c */
[----:B0-----:R-:W4:Y:S04]  /*14be0*/  LDL.LU R19, [R1+0x1274] ;  /* 0x0012740001137983 */ /* 0x001f280000300800 */
[----:B---3--:R-:W-:Y:S04]  /*14bf0*/  STS.U16 [R43+UR76+0x3700], R10 ;  /* 0x0037000a2b007988 */ /* 0x008fe8000800044c */
[----:B------:R-:W-:Y:S04]  /*14c00*/  STS.U16 [R43+UR76+0x13700], R27 ;  /* 0x0137001b2b007988 */ /* 0x000fe8000800044c */
[----:B------:R-:W3:Y:S04]  /*14c10*/  LDL.LU R16, [R1+0x1270] ;  /* 0x0012700001107983 */ /* 0x000ee80000300800 */
[----:B------:R0:W-:Y:S04]  /*14c20*/  STS.U16 [R43+UR76+0x3b00], R46 ;  /* 0x003b002e2b007988 */ /* 0x0001e8000800044c */
[----:B------:R-:W3:Y:S04]  /*14c30*/  LDL.LU R23, [R1+0x126c] ;  /* 0x00126c0001177983 */ /* 0x000ee80000300800 */
[----:B------:R-:W-:Y:S04]  /*14c40*/  STS.U16 [R43+UR76+0x13b00], R13 ;  /* 0x013b000d2b007988 */ /* 0x000fe8000800044c */
[----:B-1----:R-:W3:Y:S04]  /*14c50*/  LDL.LU R47, [R1+0x1268] ;  /* 0x00126800012f7983 */ /* 0x002ee80000300800 */
[----:B------:R-:W-:Y:S04]  /*14c60*/  STS.U16 [R43+UR76+0x3f00], R12 ;  /* 0x003f000c2b007988 */ /* 0x000fe8000800044c */
[----:B0-----:R-:W3:Y:S04]  /*14c70*/  LDL.LU R46, [R1+0x1264] ;  /* 0x00126400012e7983 */ /* 0x001ee80000300800 */
[----:B------:R0:W-:Y:S04]  /*14c80*/  STS.U16 [R43+UR76+0x13f00], R18 ;  /* 0x013f00122b007988 */ /* 0x0001e8000800044c */
[----:B------:R-:W-:Y:S04]  /*14c90*/  STS.U16 [R43+UR76+0x4300], R26 ;  /* 0x0043001a2b007988 */ /* 0x000fe8000800044c */
[----:B------:R-:W-:Y:S04]  /*14ca0*/  STS.U16 [R43+UR76+0x14300], R42 ;  /* 0x0143002a2b007988 */ /* 0x000fe8000800044c */
[----:B0-----:R-:W3:Y:S04]  /*14cb0*/  LDL.LU R18, [R1+0x1260] ;  /* 0x0012600001127983 */ /* 0x001ee80000300800 */
[----:B------:R-:W-:Y:S04]  /*14cc0*/  STS.U16 [R43+UR76+0x4700], R25 ;  /* 0x004700192b007988 */ /* 0x000fe8000800044c */
[----:B------:R0:W-:Y:S04]  /*14cd0*/  STS.U16 [R43+UR76+0x14700], R21 ;  /* 0x014700152b007988 */ /* 0x0001e8000800044c */
[----:B0-----:R-:W3:Y:S04]  /*14ce0*/  LDL.LU R21, [R1+0x125c] ;  /* 0x00125c0001157983 */ /* 0x001ee80000300800 */
[----:B------:R-:W-:Y:S04]  /*14cf0*/  STS.U16 [R43+UR76+0x4b00], R45 ;  /* 0x004b002d2b007988 */ /* 0x000fe8000800044c */
[----:B------:R-:W-:Y:S04]  /*14d00*/  STS.U16 [R43+UR76+0x14b00], R44 ;  /* 0x014b002c2b007988 */ /* 0x000fe8000800044c */
[----:B------:R-:W-:Y:S04]  /*14d10*/  STS.U16 [R43+UR76+0x4f00], R33 ;  /* 0x004f00212b007988 */ /* 0x000fe8000800044c */
[----:B------:R-:W-:Y:S04]  /*14d20*/  STS.U16 [R43+UR76+0x14f00], R15 ;  /* 0x014f000f2b007988 */ /* 0x000fe8000800044c */
[----:B------:R0:W-:Y:S04]  /*14d30*/  STS.U16 [R43+UR76+0x5300], R49 ;  /* 0x005300312b007988 */ /* 0x0001e8000800044c */
[----:B------:R-:W-:Y:S04]  /*14d40*/  STS.U16 [R43+UR76+0x15300], R14 ;  /* 0x0153000e2b007988 */ /* 0x000fe8000800044c */
[----:B------:R-:W-:Y:S04]  /*14d50*/  STS.U16 [R43+UR76+0x5700], R24 ;  /* 0x005700182b007988 */ /* 0x000fe8000800044c */
[----:B0-----:R-:W3:Y:S04]  /*14d60*/  LDL.LU R49, [R1+0x1258] ;  /* 0x0012580001317983 */ /* 0x001ee80000300800 */
[----:B--2---:R0:W-:Y:S04]  /*14d70*/  STS.U16 [R43+UR76+0x15700], R20 ;  /* 0x015700142b007988 */ /* 0x0041e8000800044c */
[----:B0-----:R-:W2:Y:S04]  /*14d80*/  LDL.LU R20, [R1+0x1254] ;  /* 0x0012540001147983 */ /* 0x001ea80000300800 */
[----:B----4-:R-:W-:Y:S04]  /*14d90*/  STS.U16 [R43+UR76+0x5b00], R17 ;  /* 0x005b00112b007988 */ /* 0x010fe8000800044c */
[----:B------:R0:W-:Y:S04]  /*14da0*/  STS.U16 [R43+UR76+0x15b00], R22 ;  /* 0x015b00162b007988 */ /* 0x0001e8000800044c */
[----:B0-----:R-:W4:Y:S04]  /*14db0*/  LDL.LU R22, [R1+0x1250] ;  /* 0x0012500001167983 */ /* 0x001f280000300800 */
[----:B------:R0:W-:Y:S04]  /*14dc0*/  STS.U16 [R43+UR76+0x5f00], R19 ;  /* 0x005f00132b007988 */ /* 0x0001e8000800044c */
[----:B0-----:R-:W4:Y:S04]  /*14dd0*/  LDL.LU R19, [R1+0x124c] ;  /* 0x00124c0001137983 */ /* 0x001f280000300800 */
[----:B------:R-:W4:Y:S04]  /*14de0*/  LDL.LU R10, [R1+0x1248] ;  /* 0x00124800010a7983 */ /* 0x000f280000300800 */
[----:B------:R-:W4:Y:S04]  /*14df0*/  LDL.LU R27, [R1+0x1244] ;  /* 0x00124400011b7983 */ /* 0x000f280000300800 */
[----:B------:R-:W4:Y:S04]  /*14e00*/  LDL.LU R44, [R1+0x1240] ;  /* 0x00124000012c7983 */ /* 0x000f280000300800 */
[----:B------:R-:W4:Y:S04]  /*14e10*/  LDL.LU R13, [R1+0x12f8] ;  /* 0x0012f800010d7983 */ /* 0x000f280000300800 */
        /* <DEDUP_REMOVED lines=8> */
[----:B------:R0:W-:Y:S04]  /*14ea0*/  STS.U16 [R43+UR76+0x16700], R18 ;  /* 0x016700122b007988 */ /* 0x0001e8000800044c */
[----:B------:R-:W3:Y:S04]  /*14eb0*/  LDL.LU R45, [R1+0x142c] ;  /* 0x00142c00012d7983 */ /* 0x000ee80000300800 */
        /* <DEDUP_REMOVED lines=8> */
[----:B------:R0:W-:Y:S04]  /*14f40*/  STS.U16 [R43+UR76+0x16b00], R49 ;  /* 0x016b00312b007988 */ /* 0x0001e8000800044c */
[----:B------:R-:W3:Y:S04]  /*14f50*/  LDL.LU R16, [R1+0x13c4] ;  /* 0x0013c40001107983 */ /* 0x000ee80000300800 */
[----:B0-----:R-:W3:Y:S04]  /*14f60*/  LDL.LU R49, [R1+0x13c0] ;  /* 0x0013c00001317983 */ /* 0x001ee80000300800 */
[----:B------:R-:W3:Y:S04]  /*14f70*/  LDL.LU R23, [R1+0x13bc] ;  /* 0x0013bc0001177983 */ /* 0x000ee80000300800 */
[----:B--2---:R0:W-:Y:S04]  /*14f80*/  STS.U16 [R43+UR76+0x6f00], R20 ;  /* 0x006f00142b007988 */ /* 0x0041e8000800044c */
[----:B0-----:R-:W2:Y:S04]  /*14f90*/  LDL.LU R20, [R1+0x13b8] ;  /* 0x0013b80001147983 */ /* 0x001ea80000300800 */
[----:B----4-:R0:W-:Y:S04]  /*14fa0*/  STS.U16 [R43+UR76+0x16f00], R22 ;  /* 0x016f00162b007988 */ /* 0x0101e8000800044c */
[----:B0-----:R-:W4:Y:S04]  /*14fb0*/  LDL.LU R22, [R1+0x13b4] ;  /* 0x0013b40001167983 */ /* 0x001f280000300800 */
[----:B------:R-:W-:Y:S04]  /*14fc0*/  STS.U16 [R43+UR76+0x7300], R19 ;  /* 0x007300132b007988 */ /* 0x000fe8000800044c */
[----:B------:R-:W-:Y:S04]  /*14fd0*/  STS.U16 [R43+UR76+0x17300], R10 ;  /* 0x0173000a2b007988 */ /* 0x000fe8000800044c */
[----:B------:R-:W-:Y:S04]  /*14fe0*/  STS.U16 [R43+UR76+0x7700], R27 ;  /* 0x0077001b2b007988 */ /* 0x000fe8000800044c */
[----:B------:R0:W-:Y:S04]  /*14ff0*/  STS.U16 [R43+UR76+0x17700], R44 ;  /* 0x0177002c2b007988 */ /* 0x0001e8000800044c */
[----:B------:R-:W-:Y:S04]  /*15000*/  STS.U16 [R43+UR76+0x7b00], R13 ;  /* 0x007b000d2b007988 */ /* 0x000fe8000800044c */
[----:B------:R-:W4:Y:S01]  /*15010*/  LDL.LU R47, [R1+0x13b0] ;  /* 0x0013b000012f7983 */ /* 0x000f220000300800 */
[----:B0-----:R-:W-:-:S03]  /*15020*/  LOP3.LUT R44, R0, 0x70, RZ, 0x3c, !PT ;  /* 0x00000070002c7812 */ /* 0x001fc600078e3cff */
[----:B---3--:R-:W-:Y:S04]  /*15030*/  STS.U16 [R43+UR76+0x17b00], R12 ;  /* 0x017b000c2b007988 */ /* 0x008fe8000800044c */
[----:B------:R-:W3:Y:S04]  /*15040*/  LDL.LU R46, [R1+0x13ac] ;  /* 0x0013ac00012e7983 */ /* 0x000ee80000300800 */
[----:B------:R-:W-:Y:S04]  /*15050*/  STS.U16 [R43+UR76+0x7f00], R26 ;  /* 0x007f001a2b007988 */ /* 0x000fe8000800044c */
[----:B------:R-:W3:Y:S04]  /*15060*/  LDL.LU R19, [R1+0x13a8] ;  /* 0x0013a80001137983 */ /* 0x000ee80000300800 */
[----:B------:R-:W-:Y:S04]  /*15070*/  STS.U16 [R43+UR76+0x17f00], R42 ;  /* 0x017f002a2b007988 */ /* 0x000fe8000800044c */
[----:B------:R-:W-:Y:S04]  /*15080*/  STL [R1+0x1038], R44 ;  /* 0x0010382c01007387 */ /* 0x000fe80000100800 */
[----:B------:R-:W-:Y:S04]  /*15090*/  STS.U16 [R44+UR76+0x380], R25 ;  /* 0x000380192c007988 */ /* 0x000fe8000800044c */
[----:B------:R-:W-:Y:S04]  /*150a0*/  STS.U16 [R44+UR76+0x10380], R45 ;  /* 0x0103802d2c007988 */ /* 0x000fe8000800044c */
[----:B------:R0:W-:Y:S04]  /*150b0*/  STS.U16 [R44+UR76+0x780], R18 ;  /* 0x000780122c007988 */ /* 0x0001e8000800044c */
[----:B------:R-:W-:Y:S04]  /*150c0*/  STS.U16 [R44+UR76+0x10780], R33 ;  /* 0x010780212c007988 */ /* 0x000fe8000800044c */
[----:B------:R-:W-:Y:S04]  /*150d0*/  STS.U16 [R44+UR76+0xb80], R15 ;  /* 0x000b800f2c007988 */ /* 0x000fe8000800044c */
[----:B0-----:R-:W3:Y:S04]  /*150e0*/  LDL.LU R18, [R1+0x13a4] ;  /* 0x0013a40001127983 */ /* 0x001ee80000300800 */
[----:B------:R-:W-:Y:S04]  /*150f0*/  STS.U16 [R44+UR76+0x10b80], R14 ;  /* 0x010b800e2c007988 */ /* 0x000fe8000800044c */
[----:B------:R-:W-:Y:S04]  /*15100*/  STS.U16 [R44+UR76+0xf80], R24 ;  /* 0x000f80182c007988 */ /* 0x000fe8000800044c */
[----:B------:R0:W-:Y:S04]  /*15110*/  STS.U16 [R44+UR76+0x10f80], R21 ;  /* 0x010f80152c007988 */ /* 0x0001e8000800044c */
[----:B0-----:R-:W3:Y:S04]  /*15120*/  LDL.LU R21, [R1+0x13a0] ;  /* 0x0013a00001157983 */ /* 0x001ee80000300800 */
[----:B------:R-:W-:Y:S04]  /*15130*/  STS.U16 [R44+UR76+0x1380], R17 ;  /* 0x001380112c007988 */ /* 0x000fe8000800044c */
[----:B------:R-:W-:Y:S04]  /*15140*/  STS.U16 [R44+UR76+0x11380], R16 ;  /* 0x011380102c007988 */ /* 0x000fe8000800044c */
[----:B------:R0:W-:Y:S04]  /*15150*/  STS.U16 [R44+UR76+0x1780], R49 ;  /* 0x001780312c007988 */ /* 0x0001e8000800044c */
[----:B------:R-:W-:Y:S04]  /*15160*/  STS.U16 [R44+UR76+0x11780], R23 ;  /* 0x011780172c007988 */ /* 0x000fe8000800044c */
[----:B0-----:R-:W3:Y:S01]  /*15170*/  LDL.LU R49, [R1+0x139c] ;  /* 0x00139c0001317983 */ /* 0x001ee20000300800 */
[----:B------:R-:W-:-:S03]  /*15180*/  R2UR UR8, R11 ;  /* 0x000000000b0872ca */ /* 0x000fc600000e0000 */
[----:B--2---:R0:W-:Y:S04]  /*15190*/  STS.U16 [R44+UR76+0x1b80], R20 ;  /* 0x001b80142c007988 */ /* 0x0041e8000800044c */
[----:B0-----:R-:W2:Y:S04]  /*151a0*/  LDL.LU R20, [R1+0x1398] ;  /* 0x0013980001147983 */ /* 0x001ea80000300800 */
[----:B----4-:R0:W-:Y:S04]  /*151b0*/  STS.U16 [R44+UR76+0x11b80], R22 ;  /* 0x011b80162c007988 */ /* 0x0101e8000800044c */
        /* <DEDUP_REMOVED lines=11> */
[----:B---3--:R-:W-:Y:S04]  /*15270*/  STS.U16 [R44+UR76+0x11f80], R46 ;  /* 0x011f802e2c007988 */ /* 0x008fe8000800044c */
        /* <DEDUP_REMOVED lines=15> */
[----:B------:R-:W-:Y:S04]  /*15370*/  STS.U16 [R44+UR76+0x12780], R49 ;  /* 0x012780312c007988 */ /* 0x000fe8000800044c */
[----:B------:R-:W3:Y:S04]  /*15380*/  LDL.LU R47, [R1+0x133c] ;  /* 0x00133c00012f7983 */ /* 0x000ee80000300800 */
[----:B--2---:R0:W-:Y:S04]  /*15390*/  STS.U16 [R44+UR76+0x2b80], R20 ;  /* 0x002b80142c007988 */ /* 0x0041e8000800044c */
[----:B0-----:R-:W2:Y:S04]  /*153a0*/  LDL.LU R20, [R1+0x1338] ;  /* 0x0013380001147983 */ /* 0x001ea80000300800 */
[----:B------:R-:W2:Y:S04]  /*153b0*/  LDL.LU R46, [R1+0x1334] ;  /* 0x00133400012e7983 */ /* 0x000ea80000300800 */
[----:B----4-:R0:W-:Y:S04]  /*153c0*/  STS.U16 [R44+UR76+0x12b80], R22 ;  /* 0x012b80162c007988 */ /* 0x0101e8000800044c */
        /* <DEDUP_REMOVED lines=8> */
[----:B------:R-:W4:Y:S04]  /*15450*/  LDL.LU R49, [R1+0x1330] ;  /* 0x0013300001317983 */ /* 0x000f280000300800 */
[----:B------:R-:W-:Y:S04]  /*15460*/  STS.U16 [R44+UR76+0x3f80], R42 ;  /* 0x003f802a2c007988 */ /* 0x000fe8000800044c */
[----:B0-----:R-:W4:Y:S04]  /*15470*/  LDL.LU R22, [R1+0x132c] ;  /* 0x00132c0001167983 */ /* 0x001f280000300800 */
[----:B---3--:R-:W-:Y:S04]  /*15480*/  STS.U16 [R44+UR76+0x13f80], R25 ;  /* 0x013f80192c007988 */ /* 0x008fe8000800044c */
[----:B------:R-:W-:Y:S04]  /*15490*/  STS.U16 [R44+UR76+0x4380], R45 ;  /* 0x0043802d2c007988 */ /* 0x000fe8000800044c */
[----:B------:R0:W-:Y:S04]  /*154a0*/  STS.U16 [R44+UR76+0x14380], R19 ;  /* 0x014380132c007988 */ /* 0x0001e8000800044c */
[----:B------:R-:W-:Y:S04]  /*154b0*/  STS.U16 [R44+UR76+0x4780], R33 ;  /* 0x004780212c007988 */ /* 0x000fe8000800044c */
[----:B------:R-:W-:Y:S04]  /*154c0*/  STS.U16 [R44+UR76+0x14780], R15 ;  /* 0x0147800f2c007988 */ /* 0x000fe8000800044c */
[----:B------:R-:W-:Y:S04]  /*154d0*/  STS.U16 [R44+UR76+0x4b80], R14 ;  /* 0x004b800e2c007988 */ /* 0x000fe8000800044c */
[----:B0-----:R-:W3:Y:S04]  /*154e0*/  LDL.LU R19, [R1+0x1328] ;  /* 0x0013280001137983 */ /* 0x001ee80000300800 */
[----:B------:R-:W-:Y:S04]  /*154f0*/  STS.U16 [R44+UR76+0x14b80], R24 ;  /* 0x014b80182c007988 */ /* 0x000fe8000800044c */
[----:B------:R0:W-:Y:S04]  /*15500*/  STS.U16 [R44+UR76+0x4f80], R18 ;  /* 0x004f80122c007988 */ /* 0x0001e8000800044c */
[----:B------:R-:W-:Y:S04]  /*15510*/  STS.U16 [R44+UR76+0x14f80], R17 ;  /* 0x014f80112c007988 */ /* 0x000fe8000800044c */
[----:B0-----:R-:W3:Y:S04]  /*15520*/  LDL.LU R18, [R1+0x1324] ;  /* 0x0013240001127983 */ /* 0x001ee80000300800 */
[----:B------:R-:W-:Y:S04]  /*15530*/  STS.U16 [R44+UR76+0x5380], R16 ;  /* 0x005380102c007988 */ /* 0x000fe8000800044c */
[----:B------:R0:W-:Y:S04]  /*15540*/  STS.U16 [R44+UR76+0x15380], R21 ;  /* 0x015380152c007988 */ /* 0x0001e8000800044c */
[----:B0-----:R-:W3:Y:S01]  /*15550*/  LDL.LU R21, [R1+0x1320] ;  /* 0x0013200001157983 */ /* 0x001ee20000300800 */
[----:B------:R-:W-:-:S03]  /*15560*/  R2UR UR9, R53 ;  /* 0x00000000350972ca */ /* 0x000fc600000e0000 */
[----:B------:R-:W-:Y:S04]  /*15570*/  STS.U16 [R44+UR76+0x5780], R23 ;  /* 0x005780172c007988 */ /* 0x000fe8000800044c */
[----:B------:R-:W-:Y:S04]  /*15580*/  STS.U16 [R44+UR76+0x15780], R47 ;  /* 0x0157802f2c007988 */ /* 0x000fe8000800044c */
[----:B------:R-:W3:Y:S01]  /*15590*/  LDL R53, [R1+0x103c] ;  /* 0x00103c0001357983 */ /* 0x000ee20000100800 */
[----:B------:R-:W-:-:S03]  /*155a0*/  R2UR UR11, R52 ;  /* 0x00000000340b72ca */ /* 0x000fc600000e0000 */
        /* <DEDUP_REMOVED lines=21> */
[----:B----4-:R0:W-:Y:S04]  /*15700*/  STS.U16 [R44+UR76+0x5f80], R49 ;  /* 0x005f80312c007988 */ /* 0x0101e8000800044c */
[----:B------:R-:W4:Y:S04]  /*15710*/  LDL.LU R17, [R1+0x1064] ;  /* 0x0010640001117983 */ /* 0x000f280000300800 */
[----:B0-----:R-:W4:Y:S04]  /*15720*/  LDL.LU R49, [R1+0x1060] ;  /* 0x0010600001317983 */ /* 0x001f280000300800 */
[----:B------:R0:W-:Y:S04]  /*15730*/  STS.U16 [R44+UR76+0x15f80], R22 ;  /* 0x015f80162c007988 */ /* 0x0001e8000800044c */
[----:B---3--:R-:W-:Y:S04]  /*15740*/  STS.U16 [R44+UR76+0x6380], R19 ;  /* 0x006380132c007988 */ /* 0x008fe8000800044c */
[----:B------:R-:W3:Y:S04]  /*15750*/  LDL.LU R46, [R1+0x1088] ;  /* 0x00108800012e7983 */ /* 0x000ee80000300800 */
[----:B------:R-:W-:Y:S04]  /*15760*/  STS.U16 [R44+UR76+0x16380], R18 ;  /* 0x016380122c007988 */ /* 0x000fe8000800044c */
[----:B------:R-:W3:Y:S04]  /*15770*/  LDL.LU R47, [R1+0x1084] ;  /* 0x00108400012f7983 */ /* 0x000ee80000300800 */
[----:B------:R1:W-:Y:S04]  /*15780*/  STS.U16 [R44+UR76+0x6780], R21 ;  /* 0x006780152c007988 */ /* 0x0003e8000800044c */
[----:B0-----:R-:W3:Y:S04]  /*15790*/  LDL.LU R22, [R1+0x105c] ;  /* 0x00105c0001167983 */ /* 0x001ee80000300800 */
[----:B-1----:R-:W3:Y:S04]  /*157a0*/  LDL.LU R21, [R1+0x1058] ;  /* 0x0010580001157983 */ /* 0x002ee80000300800 */
[----:B------:R-:W3:Y:S04]  /*157b0*/  LDL.LU R18, [R1+0x1080] ;  /* 0x0010800001127983 */ /* 0x000ee80000300800 */
[----:B------:R-:W3:Y:S04]  /*157c0*/  LDL.LU R19, [R1+0x107c] ;  /* 0x00107c0001137983 */ /* 0x000ee80000300800 */
[----:B--2---:R0:W-:Y:S04]  /*157d0*/  STS.U16 [R44+UR76+0x16780], R20 ;  /* 0x016780142c007988 */ /* 0x0041e8000800044c */
[----:B------:R1:W-:Y:S04]  /*157e0*/  STS.U16 [R44+UR76+0x6b80], R41 ;  /* 0x006b80292c007988 */ /* 0x0003e8000800044c */
[----:B------:R2:W-:Y:S04]  /*157f0*/  STS.U16 [R44+UR76+0x16b80], R27 ;  /* 0x016b801b2c007988 */ /* 0x0005e8000800044c */
[----:B0-----:R-:W3:Y:S04]  /*15800*/  LDL.LU R20, [R1+0x1054] ;  /* 0x0010540001147983 */ /* 0x001ee80000300800 */
[----:B-1----:R0:W5:Y:S04]  /*15810*/  LDL.LU R41, [R1+0x2028] ;  /* 0x0020280001297983 */ /* 0x0021680000300800 */
[----:B------:R1:W-:Y:S04]  /*15820*/  STS.U16 [R44+UR76+0x6f80], R10 ;  /* 0x006f800a2c007988 */ /* 0x0003e8000800044c */
[----:B--2---:R-:W2:Y:S04]  /*15830*/  LDL.LU R27, [R1+0x2024] ;  /* 0x00202400011b7983 */ /* 0x004ea80000300800 */
[----:B------:R0:W-:Y:S04]  /*15840*/  STS.U16 [R44+UR76+0x16f80], R11 ;  /* 0x016f800b2c007988 */ /* 0x0001e8000800044c */
[----:B-1----:R1:W5:Y:S04]  /*15850*/  LDL.LU R10, [R1+0x2020] ;  /* 0x00202000010a7983 */ /* 0x0023680000300800 */
[----:B------:R1:W-:Y:S04]  /*15860*/  STS.U16 [R44+UR76+0x7380], R26 ;  /* 0x0073801a2c007988 */ /* 0x0003e8000800044c */
[----:B0-----:R0:W5:Y:S04]  /*15870*/  LDL.LU R11, [R1+0x201c] ;  /* 0x00201c00010b7983 */ /* 0x0011680000300800 */
[----:B------:R0:W-:Y:S04]  /*15880*/  STS.U16 [R44+UR76+0x17380], R12 ;  /* 0x0173800c2c007988 */ /* 0x0001e8000800044c */
[----:B-1----:R-:W2:Y:S04]  /*15890*/  LDL.LU R26, [R1+0x2018] ;  /* 0x00201800011a7983 */ /* 0x002ea80000300800 */
[----:B------:R1:W-:Y:S04]  /*158a0*/  STS.U16 [R44+UR76+0x7780], R13 ;  /* 0x0077800d2c007988 */ /* 0x0003e8000800044c */
[----:B0-----:R0:W5:Y:S04]  /*158b0*/  LDL.LU R12, [R1+0x2014] ;  /* 0x00201400010c7983 */ /* 0x0011680000300800 */
[----:B------:R0:W-:Y:S04]  /*158c0*/  STS.U16 [R44+UR76+0x17780], R25 ;  /* 0x017780192c007988 */ /* 0x0001e8000800044c */
[----:B-1----:R1:W5:Y:S04]  /*158d0*/  LDL.LU R13, [R1+0x2010] ;  /* 0x00201000010d7983 */ /* 0x0023680000300800 */
[----:B------:R1:W-:Y:S04]  /*158e0*/  STS.U16 [R44+UR76+0x7b80], R42 ;  /* 0x007b802a2c007988 */ /* 0x0003e8000800044c */
[----:B0-----:R-:W2:Y:S04]  /*158f0*/  LDL.LU R25, [R1+0x200c] ;  /* 0x00200c0001197983 */ /* 0x001ea80000300800 */
[----:B------:R0:W-:Y:S04]  /*15900*/  STS.U16 [R44+UR76+0x17b80], R43 ;  /* 0x017b802b2c007988 */ /* 0x0001e8000800044c */
[----:B-1----:R1:W5:Y:S04]  /*15910*/  LDL.LU R42, [R1+0x2008] ;  /* 0x00200800012a7983 */ /* 0x0023680000300800 */
[----:B------:R1:W-:Y:S04]  /*15920*/  STS.U16 [R44+UR76+0x7f80], R33 ;  /* 0x007f80212c007988 */ /* 0x0003e8000800044c */
[----:B0-----:R0:W5:Y:S04]  /*15930*/  LDL.LU R43, [R1+0x2004] ;  /* 0x00200400012b7983 */ /* 0x0011680000300800 */
[----:B------:R0:W-:Y:S04]  /*15940*/  STS.U16 [R44+UR76+0x17f80], R52 ;  /* 0x017f80342c007988 */ /* 0x0001e8000800044c */
[----:B-1----:R-:W2:Y:S04]  /*15950*/  LDL.LU R33, [R1+0x2000] ;  /* 0x0020000001217983 */ /* 0x002ea80000300800 */
[----:B------:R1:W-:Y:S01]  /*15960*/  STS.U16 [R53+UR76+0x40000], R45 ;  /* 0x0400002d35007988 */ /* 0x0003e2000800044c */
[----:B0-----:R-:W-:-:S03]  /*15970*/  LOP3.LUT R52, R53, 0x10, RZ, 0x3c, !PT ;  /* 0x0000001035347812 */ /* 0x001fc600078e3cff */
[----:B------:R0:W5:Y:S04]  /*15980*/  LDL.LU R44, [R1+0x1ffc] ;  /* 0x001ffc00012c7983 */ /* 0x0001680000300800 */
[----:B------:R0:W-:Y:S04]  /*15990*/  STS.U16 [R53+UR76+0x41000], R24 ;  /* 0x0410001835007988 */ /* 0x0001e8000800044c */
[----:B-1----:R1:W5:Y:S04]  /*159a0*/  LDL.LU R45, [R1+0x1ff8] ;  /* 0x001ff800012d7983 */ /* 0x0023680000300800 */
[----:B------:R1:W-:Y:S04]  /*159b0*/  STS.U16 [R53+UR76+0x40400], R14 ;  /* 0x0404000e35007988 */ /* 0x0003e8000800044c */
[----:B0-----:R-:W2:Y:S04]  /*159c0*/  LDL.LU R24, [R1+0x1ff4] ;  /* 0x001ff40001187983 */ /* 0x001ea80000300800 */
[----:B------:R0:W-:Y:S04]  /*159d0*/  STS.U16 [R53+UR76+0x41400], R15 ;  /* 0x0414000f35007988 */ /* 0x0001e8000800044c */
[----:B-1----:R1:W5:Y:S04]  /*159e0*/  LDL.LU R14, [R1+0x1ff0] ;  /* 0x001ff000010e7983 */ /* 0x0023680000300800 */
[----:B------:R1:W-:Y:S04]  /*159f0*/  STS.U16 [R52+UR76+0x40080], R23 ;  /* 0x0400801734007988 */ /* 0x0003e8000800044c */
[----:B0-----:R0:W5:Y:S01]  /*15a00*/  LDL.LU R15, [R1+0x1fec] ;  /* 0x001fec00010f7983 */ /* 0x0011620000300800 */
[----:B------:R-:W-:-:S03]  /*15a10*/  LOP3.LUT R53, R53, 0x20, RZ, 0x3c, !PT ;  /* 0x0000002035357812 */ /* 0x000fc600078e3cff */
[----:B------:R0:W-:Y:S04]  /*15a20*/  STS.U16 [R52+UR76+0x41080], R16 ;  /* 0x0410801034007988 */ /* 0x0001e8000800044c */
[----:B-1----:R-:W2:Y:S04]  /*15a30*/  LDL.LU R23, [R1+0x1fe8] ;  /* 0x001fe80001177983 */ /* 0x002ea80000300800 */
[----:B----4-:R1:W-:Y:S04]  /*15a40*/  STS.U16 [R52+UR76+0x40480], R17 ;  /* 0x0404801134007988 */ /* 0x0103e8000800044c */
[----:B0-----:R0:W5:Y:S04]  /*15a50*/  LDL.LU R16, [R1+0x1fe4] ;  /* 0x001fe40001107983 */ /* 0x0011680000300800 */
[----:B------:R4:W-:Y:S04]  /*15a60*/  STS.U16 [R52+UR76+0x41480], R49 ;  /* 0x0414803134007988 */ /* 0x0009e8000800044c */
[----:B-1----:R0:W5:Y:S04]  /*15a70*/  LDL.LU R17, [R1+0x1fe0] ;  /* 0x001fe00001117983 */ /* 0x0021680000300800 */
[----:B----4-:R-:W4:Y:S04]  /*15a80*/  LDL.LU R49, [R1+0x1fdc] ;  /* 0x001fdc0001317983 */ /* 0x010f280000300800 */
[----:B------:R-:W2:Y:S04]  /*15a90*/  LDL R52, [R1+0x103c] ;  /* 0x00103c0001347983 */ /* 0x000ea80000100800 */
[----:B---3--:R1:W-:Y:S04]  /*15aa0*/  STS.U16 [R53+UR76+0x40100], R46 ;  /* 0x0401002e35007988 */ /* 0x0083e8000800044c */
[----:B------:R3:W-:Y:S04]  /*15ab0*/  STS.U16 [R53+UR76+0x41100], R47 ;  /* 0x0411002f35007988 */ /* 0x0007e8000800044c */
[----:B------:R0:W-:Y:S04]  /*15ac0*/  STS.U16 [R53+UR76+0x40500], R22 ;  /* 0x0405001635007988 */ /* 0x0001e8000800044c */
[----:B-1----:R1:W5:Y:S04]  /*15ad0*/  LDL.LU R46, [R1+0x1fd8] ;  /* 0x001fd800012e7983 */ /* 0x0023680000300800 */
[----:B---3--:R1:W5:Y:S04]  /*15ae0*/  LDL.LU R47, [R1+0x1fd4] ;  /* 0x001fd400012f7983 */ /* 0x0083680000300800 */
[----:B0-----:R-:W3:Y:S04]  /*15af0*/  LDL.LU R22, [R1+0x1fd0] ;  /* 0x001fd00001167983 */ /* 0x001ee80000300800 */
[----:B------:R0:W-:Y:S04]  /*15b00*/  STS.U16 [R53+UR76+0x41500], R21 ;  /* 0x0415001535007988 */ /* 0x0001e8000800044c */
[----:B0-----:R-:W3:Y:S04]  /*15b10*/  LDL.LU R21, [R1+0x1fcc] ;  /* 0x001fcc0001157983 */ /* 0x001ee80000300800 */
[----:B------:R-:W4:Y:S01]  /*15b20*/  LDL R53, [R1+0x103c] ;  /* 0x00103c0001357983 */ /* 0x000f220000100800 */
[----:B--2---:R-:W-:-:S05]  /*15b30*/  LOP3.LUT R52, R52, 0x30, RZ, 0x3c, !PT ;  /* 0x0000003034347812 */ /* 0x004fca00078e3cff */
[----:B------:R0:W-:Y:S04]  /*15b40*/  STS.U16 [R52+UR76+0x40180], R18 ;  /* 0x0401801234007988 */ /* 0x0001e8000800044c */
[----:B------:R2:W-:Y:S04]  /*15b50*/  STS.U16 [R52+UR76+0x41180], R19 ;  /* 0x0411801334007988 */ /* 0x0005e8000800044c */
[----:B------:R1:W-:Y:S04]  /*15b60*/  STS.U16 [R52+UR76+0x40580], R20 ;  /* 0x0405801434007988 */ /* 0x0003e8000800044c */
[----:B0-----:R0:W5:Y:S04]  /*15b70*/  LDL.LU R18, [R1+0x1fc8] ;  /* 0x001fc80001127983 */ /* 0x0011680000300800 */
[----:B--2---:R0:W5:Y:S04]  /*15b80*/  LDL.LU R19, [R1+0x1fc4] ;  /* 0x001fc40001137983 */ /* 0x0041680000300800 */
[----:B-1----:R0:W5:Y:S04]  /*15b90*/  LDL.LU R20, [R1+0x1fc0] ;  /* 0x001fc00001147983 */ /* 0x0021680000300800 */
[----:B---3--:R1:W-:Y:S04]  /*15ba0*/  STS.U16 [R52+UR76+0x41580], R21 ;  /* 0x0415801534007988 */ /* 0x0083e8000800044c */
[----:B-1----:R0:W5:Y:S04]  /*15bb0*/  LDL.LU R21, [R1+0x1fbc] ;  /* 0x001fbc0001157983 */ /* 0x0021680000300800 */
[----:B------:R-:W2:Y:S01]  /*15bc0*/  LDL R52, [R1+0x103c] ;  /* 0x00103c0001347983 */ /* 0x000ea20000100800 */
[----:B----4-:R-:W-:-:S05]  /*15bd0*/  LOP3.LUT R53, R53, 0x40, RZ, 0x3c, !PT ;  /* 0x0000004035357812 */ /* 0x010fca00078e3cff */
[----:B------:R1:W-:Y:S04]  /*15be0*/  STS.U16 [R53+UR76+0x40200], R22 ;  /* 0x0402001635007988 */ /* 0x0003e8000800044c */
[----:B------:R3:W-:Y:S04]  /*15bf0*/  STS.U16 [R53+UR76+0x40600], R23 ;  /* 0x0406001735007988 */ /* 0x0007e8000800044c */
[----:B------:R4:W-:Y:S04]  /*15c00*/  STS.U16 [R53+UR76+0x41600], R24 ;  /* 0x0416001835007988 */ /* 0x0009e8000800044c */
[----:B-1----:R0:W5:Y:S04]  /*15c10*/  LDL.LU R22, [R1+0x1fb8] ;  /* 0x001fb80001167983 */ /* 0x0021680000300800 */
[----:B---3--:R0:W5:Y:S04]  /*15c20*/  LDL.LU R23, [R1+0x1fb4] ;  /* 0x001fb40001177983 */ /* 0x0081680000300800 */
[----:B------:R1:W-:Y:S04]  /*15c30*/  STS.U16 [R53+UR76+0x41200], R49 ;  /* 0x0412003135007988 */ /* 0x0003e8000800044c */
[----:B----4-:R0:W5:Y:S04]  /*15c40*/  LDL.LU R24, [R1+0x1fb0] ;  /* 0x001fb00001187983 */ /* 0x0101680000300800 */
[----:B-1----:R-:W3:Y:S01]  /*15c50*/  LDL R53, [R1+0x103c] ;  /* 0x00103c0001357983 */ /* 0x002ee20000100800 */
[----:B------:R-:W1:Y:S01]  /*15c60*/  LDC R49, c[0x0][0x3a0] ;  /* 0x0000e800ff317b82 */ /* 0x000e620000000800 */
[----:B--2---:R-:W-:-:S05]  /*15c70*/  LOP3.LUT R52, R52, 0x50, RZ, 0x3c, !PT ;  /* 0x0000005034347812 */ /* 0x004fca00078e3cff */
[----:B------:R2:W-:Y:S04]  /*15c80*/  STS.U16 [R52+UR76+0x41280], R25 ;  /* 0x0412801934007988 */ /* 0x0005e8000800044c */
[----:B------:R4:W-:Y:S04]  /*15c90*/  STS.U16 [R52+UR76+0x40680], R26 ;  /* 0x0406801a34007988 */ /* 0x0009e8000800044c */
[----:B------:R0:W-:Y:S04]  /*15ca0*/  STS.U16 [R52+UR76+0x41680], R27 ;  /* 0x0416801b34007988 */ /* 0x0001e8000800044c */
[----:B--2---:R2:W5:Y:S04]  /*15cb0*/  LDL.LU R25, [R1+0x1fac] ;  /* 0x001fac0001197983 */ /* 0x0045680000300800 */
[----:B----4-:R2:W5:Y:S04]  /*15cc0*/  LDL.LU R26, [R1+0x1fa8] ;  /* 0x001fa800011a7983 */ /* 0x0105680000300800 */
[----:B------:R4:W-:Y:S04]  /*15cd0*/  STS.U16 [R52+UR76+0x40280], R33 ;  /* 0x0402802134007988 */ /* 0x0009e8000800044c */
[----:B0-----:R2:W5:Y:S04]  /*15ce0*/  LDL.LU R27, [R1+0x1fa4] ;  /* 0x001fa400011b7983 */ /* 0x0015680000300800 */
[----:B----4-:R-:W4:Y:S01]  /*15cf0*/  LDL R52, [R1+0x103c] ;  /* 0x00103c0001347983 */ /* 0x010f220000100800 */
[----:B-1----:R-:W-:Y:S01]  /*15d00*/  VIADD R49, R49, 0xff ;  /* 0x000000ff31317836 */ /* 0x002fe20000000000 */
[----:B---3--:R-:W-:-:S04]  /*15d10*/  LOP3.LUT R53, R53, 0x60, RZ, 0x3c, !PT ;  /* 0x0000006035357812 */ /* 0x008fc800078e3cff */
[----:B------:R-:W-:-:S04]  /*15d20*/  SHF.R.S32.HI R33, RZ, 0x1f, R49 ;  /* 0x0000001fff217819 */ /* 0x000fc80000011431 */
[----:B------:R-:W-:Y:S01]  /*15d30*/  LEA.HI R33, R33, R49, RZ, 0x8 ;  /* 0x0000003121217211 */ /* 0x000fe200078f40ff */
[----:B------:R0:W-:Y:S03]  /*15d40*/  STS.U16 [R53+UR76+0x40300], R28 ;  /* 0x0403001c35007988 */ /* 0x0001e6000800044c */
[----:B------:R-:W-:Y:S01]  /*15d50*/  SHF.R.S32.HI R33, RZ, 0x8, R33 ;  /* 0x00000008ff217819 */ /* 0x000fe20000011421 */
[----:B------:R1:W-:Y:S04]  /*15d60*/  STS.U16 [R53+UR76+0x41300], R29 ;  /* 0x0413001d35007988 */ /* 0x0003e8000800044c */
[----:B------:R3:W-:Y:S04]  /*15d70*/  STS.U16 [R53+UR76+0x40700], R30 ;  /* 0x0407001e35007988 */ /* 0x0007e8000800044c */
[----:B0-----:R2:W5:Y:S04]  /*15d80*/  LDL.LU R28, [R1+0x1fa0] ;  /* 0x001fa000011c7983 */ /* 0x0015680000300800 */
[----:B-1----:R2:W5:Y:S04]  /*15d90*/  LDL.LU R29, [R1+0x1f9c] ;  /* 0x001f9c00011d7983 */ /* 0x0025680000300800 */
[----:B---3--:R2:W5:Y:S04]  /*15da0*/  LDL.LU R30, [R1+0x1f98] ;  /* 0x001f9800011e7983 */ /* 0x0085680000300800 */
[----:B------:R0:W-:Y:S01]  /*15db0*/  STS.U16 [R53+UR76+0x41700], R31 ;  /* 0x0417001f35007988 */ /* 0x0001e2000800044c */
[----:B------:R-:W-:-:S03]  /*15dc0*/  ISETP.LT.OR P3, PT, R49, 0x100, P0 ;  /* 0x000001003100780c */ /* 0x000fc60000761670 */
[----:B0-----:R2:W5:Y:S01]  /*15dd0*/  LDL.LU R31, [R1+0x1f94] ;  /* 0x001f9400011f7983 */ /* 0x0015620000300800 */
[----:B------:R-:W-:Y:S02]  /*15de0*/  VIMNMX R53, PT, PT, R33, 0x1, !PT ;  /* 0x0000000121357848 */ /* 0x000fe40007fe0100 */
[----:B----4-:R-:W-:-:S05]  /*15df0*/  LOP3.LUT R52, R52, 0x70, RZ, 0x3c, !PT ;  /* 0x0000007034347812 */ /* 0x010fca00078e3cff */
[----:B------:R0:W-:Y:S04]  /*15e00*/  STS.U16 [R52+UR76+0x40380], R32 ;  /* 0x0403802034007988 */ /* 0x0001e8000800044c */
[----:B------:R1:W-:Y:S04]  /*15e10*/  STS.U16 [R52+UR76+0x40780], R50 ;  /* 0x0407803234007988 */ /* 0x0003e8000800044c */
[----:B------:R3:W-:Y:S04]  /*15e20*/  STS.U16 [R52+UR76+0x41380], R51 ;  /* 0x0413803334007988 */ /* 0x0007e8000800044c */
[----:B0-----:R2:W5:Y:S04]  /*15e30*/  LDL.LU R32, [R1+0x1f90] ;  /* 0x001f900001207983 */ /* 0x0015680000300800 */
[----:B------:R2:W5:Y:S04]  /*15e40*/  LDL.LU R33, [R1+0x1f8c] ;  /* 0x001f8c0001217983 */ /* 0x0005680000300800 */
[----:B-1----:R2:W5:Y:S04]  /*15e50*/  LDL.LU R50, [R1+0x1f88] ;  /* 0x001f880001327983 */ /* 0x0025680000300800 */
[----:B---3--:R2:W5:Y:S04]  /*15e60*/  LDL.LU R51, [R1+0x1f84] ;  /* 0x001f840001337983 */ /* 0x0085680000300800 */
[----:B------:R0:W-:Y:S01]  /*15e70*/  STS.U16 [R52+UR76+0x41780], R48 ;  /* 0x0417803034007988 */ /* 0x0001e2000800044c */
[----:B------:R1:W-:Y:S06]  /*15e80*/  MEMBAR.ALL.CTA ;  /* 0x0000000000007992 */ /* 0x0003ec0000008000 */
[----:B-1----:R-:W1:Y:S04]  /*15e90*/  FENCE.VIEW.ASYNC.S ;  /* 0x00000000000073c6 */ /* 0x002e680000000000 */
[----:B0-----:R2:W5:Y:S04]  /*15ea0*/  LDL.LU R48, [R1+0x1f80] ;  /* 0x001f800001307983 */ /* 0x0015680000300800 */
[----:B------:R2:W5:Y:S01]  /*15eb0*/  LDL.LU R49, [R1+0x1f7c] ;  /* 0x001f7c0001317983 */ /* 0x0005620000300800 */
[----:B------:R-:W-:Y:S01]  /*15ec0*/  VIADD R52, R53, 0xffffffff ;  /* 0xffffffff35347836 */ /* 0x000fe20000000000 */
[----:B-1----:R-:W-:Y:S04]  /*15ed0*/  BAR.SYNC.DEFER_BLOCKING 0x0 ;  /* 0x0000000000007b1d */ /* 0x002fe80000010000 */
[----:B------:R-:W-:-:S02]  /*15ee0*/  ISETP.NE.U32.AND P1, PT, R52, RZ, PT ;  /* 0x000000ff3400720c */ /* 0x000fc40003f25070 */
[----:B------:R-:W-:Y:S11]  /*15ef0*/  @P3 BRA `(.L_x_6) ;  /* 0x00000008009c3947 */ /* 0x000ff60003800000 */
[----:B------:R-:W-:Y:S01]  /*15f00*/  ELECT P3, URZ, PT ;  /* 0x0000000000ff782f */ /* 0x000fe20003860000 */
[----:B------:R0:W-:-:S12]  /*15f10*/  STL.64 [R1+0x1f80], R2 ;  /* 0x001f800201007387 */ /* 0x0001d80000100a00 */
[----:B------:R-:W-:Y:S01]  /*15f20*/  @P3 IMAD.MOV.U32 R53, RZ, RZ, 0x40004040 ;  /* 0x40004040ff353424 */ /* 0x000fe200078e00ff */
[----:B0-----:R-:W3:Y:S01]  /*15f30*/  LDL.LU.64 R2, [R1+0x1040] ;  /* 0x0010400001027983 */ /* 0x001ee20000300a00 */
[----:B------:R-:W-:-:S03]  /*15f40*/  IMAD.U32 R52, RZ, RZ, UR76 ;  /* 0x0000004cff347e24 */ /* 0x000fc6000f8e00ff */
[----:B------:R0:W-:Y:S01]  /*15f50*/  STL [R1+0x1f7c], R0 ;  /* 0x001f7c0001007387 */ /* 0x0001e20000100800 */
[----:B------:R-:W-:Y:S02]  /*15f60*/  @P3 R2UR UR53, R53 ;  /* 0x00000000353532ca */ /* 0x000fe400000e0000 */
[----:B------:R-:W-:Y:S01]  /*15f70*/  SHF.R.U32.HI R52, RZ, 0x4, R52 ;  /* 0x00000004ff347819 */ /* 0x000fe20000011634 */
[----:B------:R-:W4:Y:S03]  /*15f80*/  LDL.LU R53, [R1+0x1470] ;  /* 0x0014700001357983 */ /* 0x000f260000300800 */
[----:B0-----:R-:W-:-:S04]  /*15f90*/  SGXT.U32 R0, R52, 0xe ;  /* 0x0000000e3400781a */ /* 0x001fc80000000000 */
[----:B------:R-:W-:-:S04]  /*15fa0*/  LOP3.LUT R52, R0, 0x8000000, RZ, 0xfc, !PT ;  /* 0x0800000000347812 */ /* 0x000fc800078efcff */
[----:B------:R-:W-:-:S13]  /*15fb0*/  R2UR UR12, R52 ;  /* 0x00000000340c72ca */ /* 0x000fda00000e0000 */
[----:B------:R-:W-:-:S05]  /*15fc0*/  IMAD.U32 R52, RZ, RZ, UR12 ;  /* 0x0000000cff347e24 */ /* 0x000fca000f8e00ff */
[----:B------:R-:W-:Y:S01]  /*15fd0*/  @P3 R2UR UR52, R52 ;  /* 0x00000000343432ca */ /* 0x000fe200000e0000 */
[----:B------:R-:W-:Y:S01]  /*15fe0*/  UMOV UR32, 0x0 ;  /* 0x0000000000207882 */ /* 0x000fe20000000000 */
        /* <DEDUP_REMOVED lines=17> */
[----:B---3--:R-:W-:-:S02]  /*16100*/  IMAD.MOV.U32 R3, RZ, RZ, RZ ;  /* 0x000000ffff037224 */ /* 0x008fc400078e00ff */
[----:B----4-:R-:W-:-:S03]  /*16110*/  VIADD R52, R53, 0x40000 ;  /* 0x0004000035347836 */ /* 0x010fc60000000000 */
[----:B------:R-:W-:Y:S02]  /*16120*/  @P3 MOV R53, R2 ;  /* 0x0000000200353202 */ /* 0x000fe40000000f00 */
[----:B------:R0:W5:Y:S01]  /*16130*/  LDL.LU.64 R2, [R1+0x1f80] ;  /* 0x001f800001027983 */ /* 0x0001620000300a00 */
[----:B------:R-:W-:-:S04]  /*16140*/  SHF.R.U32.HI R52, RZ, 0x4, R52 ;  /* 0x00000004ff347819 */ /* 0x000fc80000011634 */
[----:B------:R-:W-:Y:S02]  /*16150*/  SGXT.U32 R52, R52, 0xe ;  /* 0x0000000e3434781a */ /* 0x000fe40000000000 */
[----:B------:R-:W-:Y:S02]  /*16160*/  @P3 R2UR UR12, R53 ;  /* 0x00000000350c32ca */ /* 0x000fe400000e0000 */
[C---:B------:R-:W-:Y:S02]  /*16170*/  R2UR UR14, R52.reuse ;  /* 0x00000000340e72ca */ /* 0x040fe400000e0000 */
[----:B------:R-:W-:Y:S02]  /*16180*/  IADD3 R53, P4, PT, R52, 0x2, RZ ;  /* 0x0000000234357810 */ /* 0x000fe40007f9e0ff */
[----:B------:R-:W-:Y:S02]  /*16190*/  IADD3 R52, P3, PT, R0, 0x8000080, RZ ;  /* 0x0800008000347810 */ /* 0x000fe40007f7e0ff */
[----:B------:R0:W5:Y:S01]  /*161a0*/  LDL.LU R0, [R1+0x1f7c] ;  /* 0x001f7c0001007983 */ /* 0x0001620000300800 */
[----:B------:R-:W-:-:S02]  /*161b0*/  R2UR UR28, R53 ;  /* 0x00000000351c72ca */ /* 0x000fc400000e0000 */
[----:B------:R-:W-:Y:S02]  /*161c0*/  R2UR UR58, R52 ;  /* 0x00000000343a72ca */ /* 0x000fe400000e0000 */
[----:B------:R-:W-:Y:S02]  /*161d0*/  CS2R R52, SRZ ;  /* 0x0000000000347805 */ /* 0x000fe4000001ff00 */
[----:B------:R-:W-:Y:S04]  /*161e0*/  UTCHMMA gdesc[UR52], gdesc[UR14], tmem[UR5], tmem[UR32], idesc[UR33], !UPT ;  /* 0x00ff200e340075ea */ /* 0x000fe8000f800005 */
[----:B------:R-:W-:Y:S02]  /*161f0*/  IADD3.X R53, PT, PT, R53, 0x40004040, RZ, P3, !PT ;  /* 0x4000404035357810 */ /* 0x000fe40001ffe4ff */
[----:B------:R-:W-:-:S02]  /*16200*/  IADD3.X R52, PT, PT, R52, 0x40004040, RZ, P4, !PT ;  /* 0x4000404034347810 */ /* 0x000fc400027fe4ff */
[----:B------:R-:W-:Y:S02]  /*16210*/  R2UR UR59, R53 ;  /* 0x00000000353b72ca */ /* 0x000fe400000e0000 */
[----:B------:R-:W-:-:S11]  /*16220*/  R2UR UR29, R52 ;  /* 0x00000000341d72ca */ /* 0x000fd600000e0000 */
[----:B------:R-:W-:Y:S02]  /*16230*/  UIADD3.64 UR16, UPT, UPT, UR58, 0x80, URZ ;  /* 0x000000803a107897 */ /* 0x000fe4000fffe0ff */
[----:B------:R-:W-:Y:S02]  /*16240*/  UIADD3.64 UR22, UPT, UPT, UR28, 0x2, URZ ;  /* 0x000000021c167897 */ /* 0x000fe4000fffe0ff */
[----:B------:R-:W-:Y:S01]  /*16250*/  UTCHMMA gdesc[UR58], gdesc[UR28], tmem[UR5], tmem[UR34], idesc[UR35], UPT ;  /* 0x00ff221c3a0075ea */ /* 0x000fe2000b800005 */
[----:B------:R-:W-:Y:S02]  /*16260*/  UIADD3.64 UR38, UPT, UPT, UR28, 0x4, URZ ;  /* 0x000000041c267897 */ /* 0x000fe4000fffe0ff */
[----:B------:R-:W-:Y:S02]  /*16270*/  UIADD3.64 UR74, UPT, UPT, UR58, 0x100, URZ ;  /* 0x000001003a4a7897 */ /* 0x000fe4000fffe0ff */
[----:B------:R-:W-:Y:S02]  /*16280*/  UIADD3.64 UR30, UPT, UPT, UR28, 0x7e, URZ ;  /* 0x0000007e1c1e7897 */ /* 0x000fe4000fffe0ff */
[----:B------:R-:W-:Y:S01]  /*16290*/  UIADD3.64 UR64, UPT, UPT, UR58, 0x180, URZ ;  /* 0x000001803a407897 */ /* 0x000fe2000fffe0ff */
[----:B------:R1:W-:Y:S01]  /*162a0*/  UTCHMMA gdesc[UR16], gdesc[UR22], tmem[UR5], tmem[UR48], idesc[UR49], UPT ;  /* 0x00ff3016100075ea */ /* 0x0003e2000b800005 */
[----:B------:R-:W-:-:S02]  /*162b0*/  UIADD3.64 UR72, UPT, UPT, UR28, 0x80, URZ ;  /* 0x000000801c487897 */ /* 0x000fc4000fffe0ff */
[----:B------:R-:W-:Y:S01]  /*162c0*/  UIADD3.64 UR70, UPT, UPT, UR58, 0x200, URZ ;  /* 0x000002003a467897 */ /* 0x000fe2000fffe0ff */
[----:B------:R3:W-:Y:S01]  /*162d0*/  UTCHMMA gdesc[UR74], gdesc[UR38], tmem[UR5], tmem[UR44], idesc[UR45], UPT ;  /* 0x00ff2c264a0075ea */ /* 0x0007e2000b800005 */
[----:B------:R-:W-:Y:S02]  /*162e0*/  UIADD3.64 UR62, UPT, UPT, UR28, 0x82, URZ ;  /* 0x000000821c3e7897 */ /* 0x000fe4000fffe0ff */
[----:B------:R-:W-:Y:S01]  /*162f0*/  UIADD3.64 UR56, UPT, UPT, UR28, 0x84, URZ ;  /* 0x000000841c387897 */ /* 0x000fe2000fffe0ff */
[----:B------:R-:W-:Y:S01]  /*16300*/  UTCHMMA gdesc[UR64], gdesc[UR30], tmem[UR5], tmem[UR40], idesc[UR41], UPT ;  /* 0x00ff281e400075ea */ /* 0x000fe2000b800005 */
[----:B-1----:R-:W-:Y:S02]  /*16310*/  UIADD3.64 UR16, UPT, UPT, UR58, 0x280, URZ ;  /* 0x000002803a107897 */ /* 0x002fe4000fffe0ff */
[----:B------:R-:W-:Y:S01]  /*16320*/  UIADD3.64 UR32, UPT, UPT, UR58, 0x300, URZ ;  /* 0x000003003a207897 */ /* 0x000fe2000fffe0ff */
[----:B------:R-:W-:Y:S01]  /*16330*/  UTCHMMA gdesc[UR70], gdesc[UR72], tmem[UR5], tmem[UR36], idesc[UR37], UPT ;  /* 0x00ff2448460075ea */ /* 0x000fe2000b800005 */
[----:B------:R-:W-:-:S02]  /*16340*/  UIADD3.64 UR52, UPT, UPT, UR28, 0xfe, URZ ;  /* 0x000000fe1c347897 */ /* 0x000fc4000fffe0ff */
[----:B------:R-:W-:Y:S02]  /*16350*/  UIADD3.64 UR34, UPT, UPT, UR58, 0x380, URZ ;  /* 0x000003803a227897 */ /* 0x000fe4000fffe0ff */
[----:B------:R-:W-:Y:S01]  /*16360*/  UIADD3.64 UR48, UPT, UPT, UR28, 0x100, URZ ;  /* 0x000001001c307897 */ /* 0x000fe2000fffe0ff */
[----:B------:R1:W-:Y:S01]  /*16370*/  UTCHMMA gdesc[UR16], gdesc[UR62], tmem[UR5], tmem[UR66], idesc[UR67], UPT ;  /* 0x00ff423e100075ea */ /* 0x0003e2000b800005 */
[----:B---3--:R-:W-:Y:S01]  /*16380*/  UIADD3.64 UR44, UPT, UPT, UR28, 0x102, URZ ;  /* 0x000001021c2c7897 */ /* 0x008fe2000fffe0ff */
[----:B------:R3:W-:Y:S01]  /*16390*/  UTCHMMA gdesc[UR32], gdesc[UR56], tmem[UR5], tmem[UR26], idesc[UR27], UPT ;  /* 0x00ff1a38200075ea */ /* 0x0007e2000b800005 */
[----:B------:R-:W-:Y:S02]  /*163a0*/  UIADD3.64 UR74, UPT, UPT, UR58, 0x480, URZ ;  /* 0x000004803a4a7897 */ /* 0x000fe4000fffe0ff */
[----:B-1----:R-:W-:Y:S01]  /*163b0*/  UIADD3.64 UR16, UPT, UPT, UR58, 0x400, URZ ;  /* 0x000004003a107897 */ /* 0x002fe2000fffe0ff */
[----:B------:R-:W-:Y:S01]  /*163c0*/  UMOV UR21, 0x8048010 ;  /* 0x0804801000157882 */ /* 0x000fe20000000000 */
[----:B------:R-:W-:Y:S01]  /*163d0*/  UMOV UR68, 0x0 ;  /* 0x0000000000447882 */ /* 0x000fe20000000000 */
[----:B------:R-:W-:Y:S01]  /*163e0*/  UMOV UR69, 0x8048010 ;  /* 0x0804801000457882 */ /* 0x000fe20000000000 */
[----:B------:R-:W-:Y:S01]  /*163f0*/  UIADD3.64 UR40, UPT, UPT, UR28, 0x104, URZ ;  /* 0x000001041c287897 */ /* 0x000fe2000fffe0ff */
[----:B------:R-:W-:Y:S01]  /*16400*/  UTCHMMA gdesc[UR34], gdesc[UR52], tmem[UR5], tmem[UR20], idesc[UR21], UPT ;  /* 0x00ff1434220075ea */ /* 0x000fe2000b800005 */
[----:B------:R-:W-:-:S02]  /*16410*/  UIADD3.64 UR64, UPT, UPT, UR58, 0x500, URZ ;  /* 0x000005003a407897 */ /* 0x000fc4000fffe0ff */
[----:B------:R-:W-:Y:S01]  /*16420*/  UIADD3.64 UR36, UPT, UPT, UR28, 0x17e, URZ ;  /* 0x0000017e1c247897 */ /* 0x000fe2000fffe0ff */
[----:B------:R1:W-:Y:S01]  /*16430*/  UTCHMMA gdesc[UR16], gdesc[UR48], tmem[UR5], tmem[UR68], idesc[UR69], UPT ;  /* 0x00ff4430100075ea */ /* 0x0003e2000b800005 */
[----:B------:R-:W-:Y:S02]  /*16440*/  UIADD3.64 UR70, UPT, UPT, UR58, 0x580, URZ ;  /* 0x000005803a467897 */ /* 0x000fe4000fffe0ff */
[----:B---3--:R-:W-:Y:S02]  /*16450*/  UIADD3.64 UR32, UPT, UPT, UR28, 0x180, URZ ;  /* 0x000001801c207897 */ /* 0x008fe4000fffe0ff */
[----:B------:R-:W-:Y:S01]  /*16460*/  UIADD3.64 UR66, UPT, UPT, UR58, 0x600, URZ ;  /* 0x000006003a427897 */ /* 0x000fe2000fffe0ff */
[----:B------:R-:W-:Y:S01]  /*16470*/  UMOV UR24, 0x0 ;  /* 0x0000000000187882 */ /* 0x000fe20000000000 */
[----:B------:R-:W-:Y:S01]  /*16480*/  UMOV UR25, 0x8048010 ;  /* 0x0804801000197882 */ /* 0x000fe20000000000 */
[----:B------:R-:W-:Y:S01]  /*16490*/  UIADD3.64 UR26, UPT, UPT, UR28, 0x182, URZ ;  /* 0x000001821c1a7897 */ /* 0x000fe2000fffe0ff */
[----:B------:R3:W-:Y:S01]  /*164a0*/  UTCHMMA gdesc[UR74], gdesc[UR44], tmem[UR5], tmem[UR24], idesc[UR25], UPT ;  /* 0x00ff182c4a0075ea */ /* 0x0007e2000b800005 */
[----:B-1----:R-:W-:-:S02]  /*164b0*/  UIADD3.64 UR16, UPT, UPT, UR58, 0x680, URZ ;  /* 0x000006803a107897 */ /* 0x002fc4000fffe0ff */
[----:B------:R-:W-:Y:S02]  /*164c0*/  UIADD3.64 UR20, UPT, UPT, UR28, 0x184, URZ ;  /* 0x000001841c147897 */ /* 0x000fe4000fffe0ff */
[----:B------:R-:W-:Y:S02]  /*164d0*/  UIADD3.64 UR34, UPT, UPT, UR58, 0x700, URZ ;  /* 0x000007003a227897 */ /* 0x000fe4000fffe0ff */
[----:B------:R-:W-:Y:S01]  /*164e0*/  UIADD3 UR61, UPT, UPT, UR5, 0x10, URZ ;  /* 0x00000010053d7890 */ /* 0x000fe2000fffe0ff */
[----:B------:R-:W-:Y:S01]  /*164f0*/  UMOV UR50, 0x0 ;  /* 0x0000000000327882 */ /* 0x000fe20000000000 */
[----:B---3--:R-:W-:Y:S01]  /*16500*/  UIADD3.64 UR24, UPT, UPT, UR58, 0xf80, URZ ;  /* 0x00000f803a187897 */ /* 0x008fe2000fffe0ff */
[----:B------:R-:W-:Y:S01]  /*16510*/  UMOV UR51, 0x8048010 ;  /* 0x0804801000337882 */ /* 0x000fe20000000000 */
[----:B------:R-:W-:Y:S01]  /*16520*/  UMOV UR18, 0x0 ;  /* 0x0000000000127882 */ /* 0x000fe20000000000 */
[----:B------:R-:W-:Y:S01]  /*16530*/  UMOV UR19, 0x8048010 ;  /* 0x0804801000137882 */ /* 0x000fe20000000000 */
[----:B------:R-:W-:Y:S01]  /*16540*/  UMOV UR46, 0x0 ;  /* 0x00000000002e7882 */ /* 0x000fe20000000000 */
[----:B------:R-:W-:Y:S01]  /*16550*/  UMOV UR47, 0x8048010 ;  /* 0x08048010002f7882 */ /* 0x000fe20000000000 */
[----:B------:R-:W-:Y:S01]  /*16560*/  UTCHMMA gdesc[UR64], gdesc[UR40], tmem[UR5], tmem[UR50], idesc[UR51], UPT ;  /* 0x00ff3228400075ea */ /* 0x000fe2000b800005 */
[----:B------:R-:W-:Y:S01]  /*16570*/  UTCHMMA gdesc[UR70], gdesc[UR36], tmem[UR5], tmem[UR18], idesc[UR19], UPT ;  /* 0x00ff1224460075ea */ /* 0x000fe2000b800005 */
[----:B------:R1:W-:Y:S01]  /*16580*/  UTCHMMA gdesc[UR66], gdesc[UR32], tmem[UR5], tmem[UR46], idesc[UR47], UPT ;  /* 0x00ff2e20420075ea */ /* 0x0003e2000b800005 */
[----:B------:R-:W-:Y:S01]  /*16590*/  UMOV UR74, 0x0 ;  /* 0x00000000004a7882 */ /* 0x000fe20000000000 */
[----:B------:R-:W-:Y:S01]  /*165a0*/  UMOV UR75, 0x8048010 ;  /* 0x08048010004b7882 */ /* 0x000fe20000000000 */
[----:B------:R3:W-:Y:S01]  /*165b0*/  UTCHMMA gdesc[UR16], gdesc[UR26], tmem[UR5], tmem[UR50], idesc[UR51], UPT ;  /* 0x00ff321a100075ea */ /* 0x0007e2000b800005 */
[----:B------:R-:W-:-:S02]  /*165c0*/  UIADD3 UR60, UPT, UPT, UR5, 0x10, URZ ;  /* 0x00000010053c7890 */ /* 0x000fc4000fffe0ff */
[----:B------:R4:W-:Y:S01]  /*165d0*/  UTCHMMA gdesc[UR34], gdesc[UR20], tmem[UR5], tmem[UR74], idesc[UR75], UPT ;  /* 0x00ff4a14220075ea */ /* 0x0009e2000b800005 */
[----:B------:R-:W-:Y:S01]  /*165e0*/  UIADD3 UR55, UPT, UPT, UR5, 0x10, URZ ;  /* 0x0000001005377890 */ /* 0x000fe2000fffe0ff */
[----:B------:R2:W-:Y:S01]  /*165f0*/  UTCHMMA gdesc[UR24], gdesc[UR14], tmem[UR61], tmem[UR74], idesc[UR75], !UPT ;  /* 0x00ff4a0e180075ea */ /* 0x0005e2000f80003d */
[----:B------:R-:W-:Y:S02]  /*16600*/  UIADD3 UR54, UPT, UPT, UR5, 0x10, URZ ;  /* 0x0000001005367890 */ /* 0x000fe4000fffe0ff */
[----:B-1----:R-:W-:Y:S02]  /*16610*/  UIADD3.64 UR46, UPT, UPT, UR58, 0x1080, URZ ;  /* 0x000010803a2e7897 */ /* 0x002fe4000fffe0ff */
[----:B---3--:R-:W-:Y:S02]  /*16620*/  UIADD3.64 UR50, UPT, UPT, UR58, 0x1000, URZ ;  /* 0x000010003a327897 */ /* 0x008fe4000fffe0ff */
[----:B----4-:R-:W-:Y:S02]  /*16630*/  UIADD3.64 UR34, UPT, UPT, UR58, 0x1100, URZ ;  /* 0x000011003a227897 */ /* 0x010fe4000fffe0ff */
[----:B------:R-:W-:-:S02]  /*16640*/  UIADD3 UR43, UPT, UPT, UR5, 0x10, URZ ;  /* 0x00000010052b7890 */ /* 0x000fc4000fffe0ff */
[----:B--2---:R-:W-:Y:S02]  /*16650*/  UIADD3.64 UR24, UPT, UPT, UR58, 0x1180, URZ ;  /* 0x000011803a187897 */ /* 0x004fe4000fffe0ff */
[----:B------:R-:W-:Y:S01]  /*16660*/  UIADD3 UR42, UPT, UPT, UR5, 0x10, URZ ;  /* 0x00000010052a7890 */ /* 0x000fe2000fffe0ff */
[----:B------:R1:W-:Y:S01]  /*16670*/  UTCHMMA gdesc[UR50], gdesc[UR28], tmem[UR60], tmem[UR74], idesc[UR75], UPT ;  /* 0x00ff4a1c320075ea */ /* 0x0003e2000b80003c */
[----:B------:R-:W-:Y:S01]  /*16680*/  UIADD3.64 UR70, UPT, UPT, UR58, 0x1200, URZ ;  /* 0x000012003a467897 */ /* 0x000fe2000fffe0ff */
[----:B------:R-:W-:Y:S01]  /*16690*/  UTCHMMA gdesc[UR46], gdesc[UR22], tmem[UR55], tmem[UR74], idesc[UR75], UPT ;  /* 0x00ff4a162e0075ea */ /* 0x000fe2000b800037 */
[----:B------:R-:W-:Y:S01]  /*166a0*/  UMOV UR66, 0x0 ;  /* 0x0000000000427882 */ /* 0x000fe20000000000 */
[----:B------:R-:W-:Y:S01]  /*166b0*/  UMOV UR67, 0x8048010 ;  /* 0x0804801000437882 */ /* 0x000fe20000000000 */
[----:B------:R2:W-:Y:S01]  /*166c0*/  UTCHMMA gdesc[UR34], gdesc[UR38], tmem[UR54], tmem[UR74], idesc[UR75], UPT ;  /* 0x00ff4a26220075ea */ /* 0x0005e2000b800036 */
[----:B------:R3:W-:Y:S01]  /*166d0*/  UTCHMMA gdesc[UR24], gdesc[UR30], tmem[UR43], tmem[UR66], idesc[UR67], UPT ;  /* 0x00ff421e180075ea */ /* 0x0007e2000b80002b */
[----:B------:R-:W-:-:S02]  /*166e0*/  UIADD3 UR77, UPT, UPT, UR5, 0x10, URZ ;  /* 0x00000010054d7890 */ /* 0x000fc4000fffe0ff */
[----:B------:R-:W-:Y:S01]  /*166f0*/  UIADD3 UR13, UPT, UPT, UR5, 0x10, URZ ;  /* 0x00000010050d7890 */ /* 0x000fe2000fffe0ff */
[----:B------:R4:W-:Y:S01]  /*16700*/  UTCHMMA gdesc[UR70], gdesc[UR72], tmem[UR42], tmem[UR68], idesc[UR69], UPT ;  /* 0x00ff4448460075ea */ /* 0x0009e2000b80002a */
[----:B------:R-:W-:Y:S02]  /*16710*/  UIADD3 UR19, UPT, UPT, UR5, 0x10, URZ ;  /* 0x0000001005137890 */ /* 0x000fe4000fffe0ff */
[----:B-1----:R-:W-:Y:S02]  /*16720*/  UIADD3.64 UR50, UPT, UPT, UR58, 0x1380, URZ ;  /* 0x000013803a327897 */ /* 0x002fe4000fffe0ff */
[----:B--2---:R-:W-:Y:S02]  /*16730*/  UIADD3.64 UR54, UPT, UPT, UR58, 0x1300, URZ ;  /* 0x000013003a367897 */ /* 0x004fe4000fffe0ff */
[----:B---3--:R-:W-:Y:S02]  /*16740*/  UIADD3.64 UR66, UPT, UPT, UR58, 0x1280, URZ ;  /* 0x000012803a427897 */ /* 0x008fe4000fffe0ff */
[----:B------:R-:W-:-:S02]  /*16750*/  UIADD3 UR18, UPT, UPT, UR5, 0x10, URZ ;  /* 0x0000001005127890 */ /* 0x000fc4000fffe0ff */
[----:B------:R-:W-:Y:S02]  /*16760*/  UIADD3.64 UR46, UPT, UPT, UR58, 0x1400, URZ ;  /* 0x000014003a2e7897 */ /* 0x000fe4000fffe0ff */
[----:B------:R-:W-:Y:S02]  /*16770*/  UIADD3 UR17, UPT, UPT, UR5, 0x10, URZ ;  /* 0x0000001005117890 */ /* 0x000fe4000fffe0ff */
[----:B----4-:R-:W-:Y:S02]  /*16780*/  UIADD3.64 UR42, UPT, UPT, UR58, 0x1480, URZ ;  /* 0x000014803a2a7897 */ /* 0x010fe4000fffe0ff */
[----:B------:R-:W-:Y:S02]  /*16790*/  UIADD3 UR16, UPT, UPT, UR5, 0x10, URZ ;  /* 0x0000001005107890 */ /* 0x000fe4000fffe0ff */
[----:B------:R-:W-:Y:S02]  /*167a0*/  UIADD3.64 UR38, UPT, UPT, UR58, 0x1500, URZ ;  /* 0x000015003a267897 */ /* 0x000fe4000fffe0ff */
[----:B------:R-:W-:-:S02]  /*167b0*/  UIADD3 UR15, UPT, UPT, UR5, 0x10, URZ ;  /* 0x00000010050f7890 */ /* 0x000fc4000fffe0ff */
[----:B------:R-:W-:Y:S01]  /*167c0*/  UIADD3.64 UR34, UPT, UPT, UR58, 0x1580, URZ ;  /* 0x000015803a227897 */ /* 0x000fe2000fffe0ff */
[----:B------:R-:W-:Y:S01]  /*167d0*/  UMOV UR64, 0x0 ;  /* 0x0000000000407882 */ /* 0x000fe20000000000 */
[----:B------:R-:W-:Y:S01]  /*167e0*/  UMOV UR65, 0x8048010 ;  /* 0x0804801000417882 */ /* 0x000fe20000000000 */
[----:B------:R-:W-:Y:S01]  /*167f0*/  UIADD3 UR14, UPT, UPT, UR5, 0x10, URZ ;  /* 0x00000010050e7890 */ /* 0x000fe2000fffe0ff */
[----:B------:R0:W-:Y:S01]  /*16800*/  UTCHMMA gdesc[UR66], gdesc[UR62], tmem[UR77], tmem[UR64], idesc[UR65], UPT ;  /* 0x00ff403e420075ea */ /* 0x0001e2000b80004d */
[----:B------:R-:W-:Y:S01]  /*16810*/  UIADD3.64 UR30, UPT, UPT, UR58, 0x1600, URZ ;  /* 0x000016003a1e7897 */ /* 0x000fe2000fffe0ff */
[----:B------:R-:W-:Y:S01]  /*16820*/  UMOV UR72, 0x0 ;  /* 0x0000000000487882 */ /* 0x000fe20000000000 */
[----:B------:R-:W-:Y:S01]  /*16830*/  UMOV UR73, 0x8048010 ;  /* 0x0804801000497882 */ /* 0x000fe20000000000 */
[----:B------:R-:W-:Y:S01]  /*16840*/  UIADD3.64 UR24, UPT, UPT, UR58, 0x1680, URZ ;  /* 0x000016803a187897 */ /* 0x000fe2000fffe0ff */
[----:B------:R0:W-:Y:S01]  /*16850*/  UTCHMMA gdesc[UR54], gdesc[UR56], tmem[UR13], tmem[UR72], idesc[UR73], UPT ;  /* 0x00ff4838360075ea */ /* 0x0001e2000b80000d */
[----:B------:R-:W-:Y:S01]  /*16860*/  UIADD3.64 UR58, UPT, UPT, UR58, 0x1700, URZ ;  /* 0x000017003a3a7897 */ /* 0x000fe2000fffe0ff */
[----:B------:R0:W-:Y:S01]  /*16870*/  UTCHMMA gdesc[UR50], gdesc[UR52], tmem[UR19], tmem[UR68], idesc[UR69], UPT ;  /* 0x00ff4434320075ea */ /* 0x0001e2000b800013 */
[----:B------:R-:W-:Y:S01]  /*16880*/  UMOV UR70, 0x0 ;  /* 0x0000000000467882 */ /* 0x000fe20000000000 */
[----:B------:R-:W-:Y:S01]  /*16890*/  UMOV UR71, 0x8048010 ;  /* 0x0804801000477882 */ /* 0x000fe20000000000 */
[----:B------:R0:W-:Y:S01]  /*168a0*/  UTCHMMA gdesc[UR46], gdesc[UR48], tmem[UR18], tmem[UR64], idesc[UR65], UPT ;  /* 0x00ff40302e0075ea */ /* 0x0001e2000b800012 */
[----:B------:R0:W-:Y:S01]  /*168b0*/  UTCHMMA gdesc[UR42], gdesc[UR44], tmem[UR17], tmem[UR70], idesc[UR71], UPT ;  /* 0x00ff462c2a0075ea */ /* 0x0001e2000b800011 */
[----:B------:R0:W-:Y:S01]  /*168c0*/  UTCHMMA gdesc[UR38], gdesc[UR40], tmem[UR16], tmem[UR72], idesc[UR73], UPT ;  /* 0x00ff4828260075ea */ /* 0x0001e2000b800010 */
[----:B------:R-:W-:Y:S01]  /*168d0*/  UMOV UR28, 0x0 ;  /* 0x00000000001c7882 */ /* 0x000fe20000000000 */
[----:B------:R-:W-:Y:S01]  /*168e0*/  UMOV UR29, 0x8048010 ;  /* 0x08048010001d7882 */ /* 0x000fe20000000000 */
[----:B------:R0:W-:Y:S01]  /*168f0*/  UTCHMMA gdesc[UR34], gdesc[UR36], tmem[UR15], tmem[UR68], idesc[UR69], UPT ;  /* 0x00ff4424220075ea */ /* 0x0001e2000b80000f */
[----:B------:R-:W-:Y:S01]  /*16900*/  UMOV UR22, 0x0 ;  /* 0x0000000000167882 */ /* 0x000fe20000000000 */
[----:B------:R-:W-:Y:S01]  /*16910*/  UMOV UR23, 0x8048010 ;  /* 0x0804801000177882 */ /* 0x000fe20000000000 */
[----:B------:R0:W-:Y:S01]  /*16920*/  UTCHMMA gdesc[UR30], gdesc[UR32], tmem[UR14], tmem[UR74], idesc[UR75], UPT ;  /* 0x00ff4a201e0075ea */ /* 0x0001e2000b80000e */
[----:B------:R0:W-:Y:S01]  /*16930*/  UTCHMMA gdesc[UR24], gdesc[UR26], tmem[UR60], tmem[UR28], idesc[UR29], UPT ;  /* 0x00ff1c1a180075ea */ /* 0x0001e2000b80003c */
[----:B------:R0:W-:Y:S01]  /*16940*/  UTCHMMA gdesc[UR58], gdesc[UR20], tmem[UR61], tmem[UR22], idesc[UR23], UPT ;  /* 0x00ff16143a0075ea */ /* 0x0001e2000b80003d */
[----:B------:R0:W-:Y:S01]  /*16950*/  UTCBAR [UR12], URZ ;  /* 0x000000ff0c0073e9 */ /* 0x0001e200080000ff */
[----:B------:R-:W-:Y:S01]  /*16960*/  NOP ;  /* 0x0000000000007918 */ /* 0x000fe20000000000 */
.L_x_6:
[----:B------:R1:W-:Y:S04]  /*16970*/  STL [R1+0x10bc], RZ ;  /* 0x0010bcff01007387 */ /* 0x0003e80000100800 */
[----:B------:R1:W-:Y:S01]  /*16980*/  STL [R1+0x1040], RZ ;  /* 0x001040ff01007387 */ /* 0x0003e20000100800 */
[----:B------:R-:W-:Y:S05]  /*16990*/  @!P1 BRA `(.L_x_7) ;  /* 0x0000026800989947 */ /* 0x000fea0003800000 */
[----:B------:R-:W3:Y:S01]  /*169a0*/  LDL.LU R52, [R1+0x10c8] ;  /* 0x0010c80001347983 */ /* 0x000ee20000300800 */
[----:B0-----:R-:W-:Y:S02]  /*169b0*/  UIADD3.64 UR16, UPT, UPT, UR8, 0x80, URZ ;  /* 0x0000008008107897 */ /* 0x001fe4000fffe0ff */
[----:B------:R-:W-:Y:S01]  /*169c0*/  UIADD3.64 UR18, UPT, UPT, UR8, 0x100, URZ ;  /* 0x0000010008127897 */ /* 0x000fe2000fffe0ff */
[----:B------:R-:W4:Y:S01]  /*169d0*/  LDL.LU R53, [R1+0x10cc] ;  /* 0x0010cc0001357983 */ /* 0x000f220000300800 */
[----:B------:R-:W-:Y:S02]  /*169e0*/  UIADD3.64 UR20, UPT, UPT, UR8, 0x180, URZ ;  /* 0x0000018008147897 */ /* 0x000fe4000fffe0ff */
[----:B------:R-:W-:Y:S02]  /*169f0*/  UIADD3.64 UR22, UPT, UPT, UR8, 0x200, URZ ;  /* 0x0000020008167897 */ /* 0x000fe4000fffe0ff */
[----:B------:R-:W-:Y:S02]  /*16a00*/  UIADD3.64 UR24, UPT, UPT, UR8, 0x280, URZ ;  /* 0x0000028008187897 */ /* 0x000fe4000fffe0ff */
[----:B------:R-:W-:-:S02]  /*16a10*/  UIADD3.64 UR26, UPT, UPT, UR8, 0x300, URZ ;  /* 0x00000300081a7897 */ /* 0x000fc4000fffe0ff */
[----:B------:R-:W-:Y:S02]  /*16a20*/  UIADD3.64 UR28, UPT, UPT, UR8, 0x380, URZ ;  /* 0x00000380081c7897 */ /* 0x000fe4000fffe0ff */
[----:B------:R-:W-:Y:S02]  /*16a30*/  UIADD3.64 UR30, UPT, UPT, UR8, 0x400, URZ ;  /* 0x00000400081e7897 */ /* 0x000fe4000fffe0ff */
        /* <DEDUP_REMOVED lines=22> */
[----:B------:R-:W-:Y:S01]  /*16ba0*/  UIADD3.64 UR46, UPT, UPT, UR8, 0x1080, URZ ;  /* 0x00001080082e7897 */ /* 0x000fe2000fffe0ff */
[----:B------:R-:W-:Y:S01]  /*16bb0*/  UMOV UR13, 0x40004040 ;  /* 0x40004040000d7882 */ /* 0x000fe20000000000 */
        /* <DEDUP_REMOVED lines=12> */
[----:B------:R-:W-:Y:S01]  /*16c80*/  UIADD3.64 UR72, UPT, UPT, UR8, 0x1700, URZ ;  /* 0x0000170008487897 */ /* 0x000fe2000fffe0ff */
[----:B---3--:R-:W-:Y:S02]  /*16c90*/  R2UR UR12, R52 ;  /* 0x00000000340c72ca */ /* 0x008fe400000e0000 */
[----:B----4-:R-:W-:-:S05]  /*16ca0*/  LOP3.LUT R52, R53, 0x8000000, RZ, 0xfc, !PT ;  /* 0x0800000035347812 */ /* 0x010fca00078efcff */
[----:B------:R0:W-:Y:S04]  /*16cb0*/  STL [R1+0x1f68], R52 ;  /* 0x001f683401007387 */ /* 0x0001e80000100800 */
[----:B------:R3:W-:Y:S01]  /*16cc0*/  STL [R1+0x15e8], RZ ;  /* 0x0015e8ff01007387 */ /* 0x0007e20000100800 */
[----:B0-----:R-:W-:-:S05]  /*16cd0*/  IMAD.MOV.U32 R52, RZ, RZ, 0x1 ;  /* 0x00000001ff347424 */ /* 0x001fca00078e00ff */
[----:B------:R3:W-:Y:S02]  /*16ce0*/  STL [R1+0x15e4], R52 ;  /* 0x0015e43401007387 */ /* 0x0007e40000100800 */
.L_x_10:
[----:B01-3--:R-:W0:Y:S01]  /*16cf0*/  LDC R52, c[0x0][0x3ac] ;  /* 0x0000eb00ff347b82 */ /* 0x00be220000000800 */
[----:B-----5:R3:W-:Y:S01]  /*16d00*/  STL.64 [R1+0x1f90], R50 ;  /* 0x001f903201007387 */ /* 0x0207e20000100a00 */
[----:B0-----:R-:W-:-:S05]  /*16d10*/  IMAD.SHL.U32 R52, R52, 0x100, RZ ;  /* 0x0000010034347824 */ /* 0x001fca00078e00ff */
[----:B------:R-:W-:Y:S02]  /*16d20*/  SHF.L.U32 R53, R52, 0x1, RZ ;  /* 0x0000000134357819 */ /* 0x000fe400000006ff */
[----:B---3--:R-:W-:Y:S02]  /*16d30*/  SHF.R.S32.HI R51, RZ, 0x1f, R52 ;  /* 0x0000001fff337819 */ /* 0x008fe40000011434 */
[-C--:B------:R-:W-:Y:S02]  /*16d40*/  IADD3 R50, P1, PT, R2, R53.reuse, RZ ;  /* 0x0000003502327210 */ /* 0x080fe40007f3e0ff */
[----:B------:R-:W-:Y:S02]  /*16d50*/  SHF.L.U64.HI R52, R52, 0x1, R51 ;  /* 0x0000000134347819 */ /* 0x000fe40000010233 */
[----:B------:R-:W-:Y:S01]  /*16d60*/  IADD3 R51, P3, PT, R4, R53, RZ ;  /* 0x0000003504337210 */ /* 0x000fe20007f7e0ff */
[----:B------:R0:W-:Y:S02]  /*16d70*/  STL [R1+0x1f0c], R50 ;  /* 0x001f0c3201007387 */ /* 0x0001e40000100800 */
[----:B------:R-:W-:-:S02]  /*16d80*/  IMAD.X R3, R3, 0x1, R52, P1 ;  /* 0x0000000103037824 */ /* 0x000fc400008e0634 */
[----:B------:R-:W-:Y:S01]  /*16d90*/  IMAD.X R2, R5, 0x1, R52, P3 ;  /* 0x0000000105027824 */ /* 0x000fe200018e0634 */
[----:B------:R-:W-:Y:S01]  /*16da0*/  STL [R1+0x1f10], R51 ;  /* 0x001f103301007387 */ /* 0x000fe20000100800 */
[----:B0-----:R-:W-:-:S05]  /*16db0*/  IADD3 R50, P4, PT, R6, R53, RZ ;  /* 0x0000003506327210 */ /* 0x001fca0007f9e0ff */
[----:B------:R-:W-:Y:S01]  /*16dc0*/  STL [R1+0x1f14], R50 ;  /* 0x001f143201007387 */ /* 0x000fe20000100800 */
[----:B------:R-:W-:-:S03]  /*16dd0*/  IMAD.X R4, R7, 0x1, R52, P4 ;  /* 0x0000000107047824 */ /* 0x000fc600020e0634 */
[----:B------:R0:W-:Y:S04]  /*16de0*/  STL [R1+0x1ebc], R3 ;  /* 0x001ebc0301007387 */ /* 0x0001e80000100800 */
[----:B------:R3:W-:Y:S04]  /*16df0*/  STL [R1+0x1ec0], R2 ;  /* 0x001ec00201007387 */ /* 0x0007e80000100800 */
[----:B------:R4:W-:Y:S01]  /*16e00*/  STL [R1+0x1ec4], R4 ;  /* 0x001ec40401007387 */ /* 0x0009e20000100800 */
[-C--:B0-----:R-:W-:Y:S02]  /*16e10*/  IADD3 R3, P1, PT, R8, R53.reuse, RZ ;  /* 0x0000003508037210 */ /* 0x081fe40007f3e0ff */
[----:B---3--:R-:W-:-:S03]  /*16e20*/  IADD3 R2, P3, PT, R10, R53, RZ ;  /* 0x000000350a027210 */ /* 0x008fc60007f7e0ff */
[----:B------:R0:W-:Y:S01]  /*16e30*/  STL [R1+0x1f18], R3 ;  /* 0x001f180301007387 */ /* 0x0001e20000100800 */
[----:B----4-:R-:W-:-:S03]  /*16e40*/  IADD3 R4, P4, PT, R12, R53, RZ ;  /* 0x000000350c047210 */ /* 0x010fc60007f9e0ff */
[----:B------:R3:W-:Y:S04]  /*16e50*/  STL [R1+0x1f1c], R2 ;  /* 0x001f1c0201007387 */ /* 0x0007e80000100800 */
[----:B------:R4:W-:Y:S01]  /*16e60*/  STL [R1+0x1f20], R4 ;  /* 0x001f200401007387 */ /* 0x0009e20000100800 */
[----:B0-----:R-:W-:Y:S01]  /*16e70*/  IADD3 R3, P6, PT, R14, R53, RZ ;  /* 0x000000350e037210 */ /* 0x001fe20007fde0ff */
[----:B---3--:R-:W-:-:S04]  /*16e80*/  IMAD.X R2, R9, 0x1, R52, P1 ;  /* 0x0000000109027824 */ /* 0x008fc800008e0634 */
[----:B------:R0:W-:Y:S01]  /*16e90*/  STL [R1+0x1f24], R3 ;  /* 0x001f240301007387 */ /* 0x0001e20000100800 */
[----:B----4-:R-:W-:-:S03]  /*16ea0*/  IMAD.X R4, R11, 0x1, R52, P3 ;  /* 0x000000010b047824 */ /* 0x010fc600018e0634 */
[----:B------:R3:W-:Y:S04]  /*16eb0*/  STL [R1+0x1ec8], R2 ;  /* 0x001ec80201007387 */ /* 0x0007e80000100800 */
[----:B------:R4:W-:Y:S01]  /*16ec0*/  STL [R1+0x1ecc], R4 ;  /* 0x001ecc0401007387 */ /* 0x0009e20000100800 */
[--C-:B0-----:R-:W-:Y:S02]  /*16ed0*/  IMAD.X R3, R13, 0x1, R52.reuse, P4 ;  /* 0x000000010d037824 */ /* 0x101fe400020e0634 */
[----:B---3--:R-:W-:-:S03]  /*16ee0*/  IMAD.X R2, R15, 0x1, R52, P6 ;  /* 0x000000010f027824 */ /* 0x008fc600030e0634 */
[----:B------:R0:W-:Y:S01]  /*16ef0*/  STL [R1+0x1ed0], R3 ;  /* 0x001ed00301007387 */ /* 0x0001e20000100800 */
[----:B----4-:R-:W-:-:S03]  /*16f00*/  IADD3 R4, P1, PT, R16, R53, RZ ;  /* 0x0000003510047210 */ /* 0x010fc60007f3e0ff */
        /* <DEDUP_REMOVED lines=8> */
[--C-:B0-----:R-:W-:Y:S02]  /*16f90*/  IMAD.X R3, R17, 0x1, R52.reuse, P1 ;  /* 0x0000000111037824 */ /* 0x101fe400008e0634 */
[----:B---3--:R-:W-:-:S03]  /*16fa0*/  IMAD.X R2, R19, 0x1, R52, P3 ;  /* 0x0000000113027824 */ /* 0x008fc600018e0634 */
[----:B------:R0:W-:Y:S01]  /*16fb0*/  STL [R1+0x1ed8], R3 ;  /* 0x001ed80301007387 */ /* 0x0001e20000100800 */
[----:B----4-:R-:W-:-:S03]  /*16fc0*/  IMAD.X R4, R21, 0x1, R52, P4 ;  /* 0x0000000115047824 */ /* 0x010fc600020e0634 */
[----:B------:R3:W-:Y:S04]  /*16fd0*/  STL [R1+0x1edc], R2 ;  /* 0x001edc0201007387 */ /* 0x0007e80000100800 */
[----:B------:R4:W-:Y:S01]  /*16fe0*/  STL [R1+0x1ee0], R4 ;  /* 0x001ee00401007387 */ /* 0x0009e20000100800 */
[----:B0-----:R-:W-:Y:S01]  /*16ff0*/  IMAD.X R3, R23, 0x1, R52, P6 ;  /* 0x0000000117037824 */ /* 0x001fe200030e0634 */
[----:B---3--:R-:W-:-:S04]  /*17000*/  IADD3 R2, P1, PT, R24, R53, RZ ;  /* 0x0000003518027210 */ /* 0x008fc80007f3e0ff */
[----:B------:R0:W-:Y:S01]  /*17010*/  STL [R1+0x1ee4], R3 ;  /* 0x001ee40301007387 */ /* 0x0001e20000100800 */
[----:B----4-:R-:W-:-:S03]  /*17020*/  IADD3 R4, P3, PT, R26, R53, RZ ;  /* 0x000000351a047210 */ /* 0x010fc60007f7e0ff */
[----:B------:R3:W-:Y:S04]  /*17030*/  STL [R1+0x1f38], R2 ;  /* 0x001f380201007387 */ /* 0x0007e80000100800 */
[----:B------:R4:W-:Y:S01]  /*17040*/  STL [R1+0x1f3c], R4 ;  /* 0x001f3c0401007387 */ /* 0x0009e20000100800 */
[-C--:B0-----:R-:W-:Y:S02]  /*17050*/  IADD3 R3, P4, PT, R28, R53.reuse, RZ ;  /* 0x000000351c037210 */ /* 0x081fe40007f9e0ff */
[----:B---3--:R-:W-:-:S03]  /*17060*/  IADD3 R2, P6, PT, R30, R53, RZ ;  /* 0x000000351e027210 */ /* 0x008fc60007fde0ff */
[----:B------:R0:W-:Y:S01]  /*17070*/  STL [R1+0x1f40], R3 ;  /* 0x001f400301007387 */ /* 0x0001e20000100800 */
[----:B----4-:R-:W-:-:S03]  /*17080*/  IMAD.X R4, R25, 0x1, R52, P1 ;  /* 0x0000000119047824 */ /* 0x010fc600008e0634 */
        /* <DEDUP_REMOVED lines=8> */
[----:B0-----:R-:W0:Y:S03]  /*17110*/  LDC R3, c[0x0][0x3a8] ;  /* 0x0000ea00ff037b82 */ /* 0x001e260000000800 */
[----:B--2---:R-:W2:Y:S01]  /*17120*/  LDL.LU.64 R16, [R1] ;  /* 0x0000000001107983 */ /* 0x004ea20000300a00 */
[-C--:B---3--:R-:W-:Y:S02]  /*17130*/  IADD3 R2, P1, PT, R32, R53.reuse, RZ ;  /* 0x0000003520027210 */ /* 0x088fe40007f3e0ff */
[----:B----4-:R-:W-:-:S03]  /*17140*/  IADD3 R4, P3, PT, R34, R53, RZ ;  /* 0x0000003522047210 */ /* 0x010fc60007f7e0ff */
[----:B------:R3:W-:Y:S04]  /*17150*/  STL [R1+0x1f48], R2 ;  /* 0x001f480201007387 */ /* 0x0007e80000100800 */
[----:B------:R-:W4:Y:S01]  /*17160*/  LDL.LU.64 R14, [R1+0x8] ;  /* 0x00000800010e7983 */ /* 0x000f220000300a00 */
[----:B---3--:R-:W-:-:S03]  /*17170*/  IADD3 R2, P4, PT, R36, R53, RZ ;  /* 0x0000003524027210 */ /* 0x008fc60007f9e0ff */
[----:B------:R3:W-:Y:S04]  /*17180*/  STL [R1+0x1f4c], R4 ;  /* 0x001f4c0401007387 */ /* 0x0007e80000100800 */
[----:B------:R-:W4:Y:S04]  /*17190*/  LDL.LU.64 R12, [R1+0x10] ;  /* 0x00001000010c7983 */ /* 0x000f280000300a00 */
[----:B------:R1:W-:Y:S04]  /*171a0*/  STL [R1+0x1f50], R2 ;  /* 0x001f500201007387 */ /* 0x0003e80000100800 */
[----:B------:R-:W4:Y:S01]  /*171b0*/  LDL.LU.64 R10, [R1+0x18] ;  /* 0x00001800010a7983 */ /* 0x000f220000300a00 */
[----:B---3--:R-:W-:Y:S01]  /*171c0*/  IADD3 R4, P6, PT, R38, R53, RZ ;  /* 0x0000003526047210 */ /* 0x008fe20007fde0ff */
[----:B------:R-:W-:-:S02]  /*171d0*/  IMAD.X R6, R37, 0x1, R52, P4 ;  /* 0x0000000125067824 */ /* 0x000fc400020e0634 */
[--C-:B-1----:R-:W-:Y:S02]  /*171e0*/  IMAD.X R2, R33, 0x1, R52.reuse, P1 ;  /* 0x0000000121027824 */ /* 0x102fe400008e0634 */
[----:B------:R1:W-:Y:S04]  /*171f0*/  STL [R1+0x1f54], R4 ;  /* 0x001f540401007387 */ /* 0x0003e80000100800 */
[----:B------:R3:W-:Y:S01]  /*17200*/  STL [R1+0x1ef8], R2 ;  /* 0x001ef80201007387 */ /* 0x0007e20000100800 */
[--C-:B-1----:R-:W-:Y:S02]  /*17210*/  IMAD.X R4, R35, 0x1, R52.reuse, P3 ;  /* 0x0000000123047824 */ /* 0x102fe400018e0634 */
[----:B---3--:R-:W-:-:S03]  /*17220*/  IMAD.X R2, R39, 0x1, R52, P6 ;  /* 0x0000000127027824 */ /* 0x008fc600030e0634 */
[----:B------:R1:W-:Y:S04]  /*17230*/  STL [R1+0x1efc], R4 ;  /* 0x001efc0401007387 */ /* 0x0003e80000100800 */
[----:B-1----:R-:W3:Y:S04]  /*17240*/  LDL.LU.64 R4, [R1+0x20] ;  /* 0x0000200001047983 */ /* 0x002ee80000300a00 */
[----:B------:R1:W-:Y:S04]  /*17250*/  STL [R1+0x1f00], R6 ;  /* 0x001f000601007387 */ /* 0x0003e80000100800 */
[----:B------:R-:W3:Y:S04]  /*17260*/  LDL.LU.64 R8, [R1+0x28] ;  /* 0x0000280001087983 */ /* 0x000ee80000300a00 */
[----:B------:R0:W-:Y:S04]  /*17270*/  STL [R1+0x1f04], R2 ;  /* 0x001f040201007387 */ /* 0x0001e80000100800 */
[----:B-1----:R-:W3:Y:S01]  /*17280*/  LDL.LU.64 R6, [R1+0x30] ;  /* 0x0000300001067983 */ /* 0x002ee20000300a00 */
[----:B------:R-:W-:-:S02]  /*17290*/  IADD3 R19, P3, PT, R42, R53, RZ ;  /* 0x000000352a137210 */ /* 0x000fc40007f7e0ff */
[-C--:B0-----:R-:W-:Y:S02]  /*172a0*/  IADD3 R2, P1, PT, R40, R53.reuse, RZ ;  /* 0x0000003528027210 */ /* 0x081fe40007f3e0ff */
[----:B------:R-:W-:-:S03]  /*172b0*/  IADD3 R18, P4, PT, R44, R53, RZ ;  /* 0x000000352c127210 */ /* 0x000fc60007f9e0ff */
[----:B------:R0:W-:Y:S04]  /*172c0*/  STL [R1+0x1f58], R2 ;  /* 0x001f580201007387 */ /* 0x0001e80000100800 */
[----:B------:R1:W-:Y:S01]  /*172d0*/  STL [R1+0x1f5c], R19 ;  /* 0x001f5c1301007387 */ /* 0x0003e20000100800 */
[----:B0-----:R-:W-:-:S03]  /*172e0*/  IADD3 R2, P6, PT, R46, R53, RZ ;  /* 0x000000352e027210 */ /* 0x001fc60007fde0ff */
[----:B------:R0:W-:Y:S01]  /*172f0*/  STL [R1+0x1f60], R18 ;  /* 0x001f601201007387 */ /* 0x0001e20000100800 */
[----:B-1----:R-:W-:-:S03]  /*17300*/  IMAD.X R19, R41, 0x1, R52, P1 ;  /* 0x0000000129137824 */ /* 0x002fc600008e0634 */
[----:B------:R1:W-:Y:S01]  /*17310*/  STL [R1+0x1f64], R2 ;  /* 0x001f640201007387 */ /* 0x0003e20000100800 */
[----:B0-----:R-:W-:-:S03]  /*17320*/  IMAD.X R18, R43, 0x1, R52, P3 ;  /* 0x000000012b127824 */ /* 0x001fc600018e0634 */
[----:B------:R0:W-:Y:S01]  /*17330*/  STL [R1+0x1f08], R19 ;  /* 0x001f081301007387 */ /* 0x0001e20000100800 */
[----:B-1----:R-:W-:-:S03]  /*17340*/  IMAD.X R2, R45, 0x1, R52, P4 ;  /* 0x000000012d027824 */ /* 0x002fc600020e0634 */
[----:B------:R2:W-:Y:S04]  /*17350*/  STL [R1+0x1ea8], R18 ;  /* 0x001ea81201007387 */ /* 0x0005e80000100800 */
[----:B------:R4:W-:Y:S01]  /*17360*/  STL [R1+0x1e9c], R2 ;  /* 0x001e9c0201007387 */ /* 0x0009e20000100800 */
[----:B0-----:R-:W-:-:S05]  /*17370*/  IMAD.X R19, R47, 0x1, R52, P6 ;  /* 0x000000012f137824 */ /* 0x001fca00030e0634 */
[----:B------:R0:W-:Y:S01]  /*17380*/  STL [R1+0x1ea0], R19 ;  /* 0x001ea01301007387 */ /* 0x0001e20000100800 */
[----:B--2---:R-:W-:-:S05]  /*17390*/  IADD3 R18, P1, PT, R16, R53, RZ ;  /* 0x0000003510127210 */ /* 0x004fca0007f3e0ff */
[----:B------:R-:W-:Y:S01]  /*173a0*/  STL [R1+0x1eac], R18 ;  /* 0x001eac1201007387 */ /* 0x000fe20000100800 */
[----:B----4-:R-:W-:-:S05]  /*173b0*/  IADD3 R2, P3, PT, R14, R53, RZ ;  /* 0x000000350e027210 */ /* 0x010fca0007f7e0ff */
[----:B------:R1:W-:Y:S01]  /*173c0*/  STL [R1+0x1eb0], R2 ;  /* 0x001eb00201007387 */ /* 0x0003e20000100800 */
[--C-:B------:R-:W-:Y:S01]  /*173d0*/  IMAD.X R14, R15, 0x1, R52.reuse, P3 ;  /* 0x000000010f0e7824 */ /* 0x100fe200018e0634 */
[-C--:B0-----:R-:W-:Y:S01]  /*173e0*/  IADD3 R19, P4, PT, R12, R53.reuse, RZ ;  /* 0x000000350c137210 */ /* 0x081fe20007f9e0ff */
[----:B-1----:R-:W-:Y:S01]  /*173f0*/  IMAD.X R2, R17, 0x1, R52, P1 ;  /* 0x0000000111027824 */ /* 0x002fe200008e0634 */
[----:B------:R-:W-:-:S03]  /*17400*/  IADD3 R18, P6, PT, R10, R53, RZ ;  /* 0x000000350a127210 */ /* 0x000fc60007fde0ff */
[----:B------:R-:W-:Y:S01]  /*17410*/  STL [R1+0x1eb4], R19 ;  /* 0x001eb41301007387 */ /* 0x000fe20000100800 */
[----:B------:R-:W-:-:S03]  /*17420*/  IADD3.X R12, PT, PT, R13, R52, RZ, P4, !PT ;  /* 0x000000340d0c7210 */ /* 0x000fc600027fe4ff */
[----:B------:R0:W-:Y:S04]  /*17430*/  STL [R1+0x1eb8], R18 ;  /* 0x001eb81201007387 */ /* 0x0001e80000100800 */
[----:B------:R1:W-:Y:S04]  /*17440*/  STL [R1+0x1ea4], R2 ;  /* 0x001ea40201007387 */ /* 0x0003e80000100800 */
[----:B------:R2:W-:Y:S04]  /*17450*/  STL [R1+0x1e8c], R14 ;  /* 0x001e8c0e01007387 */ /* 0x0005e80000100800 */
[----:B0-----:R-:W4:Y:S01]  /*17460*/  LDL.LU.64 R18, [R1+0x38] ;  /* 0x0000380001127983 */ /* 0x001f220000300a00 */
[----:B-1----:R-:W-:-:S03]  /*17470*/  IMAD.X R2, R11, 0x1, R52, P6 ;  /* 0x000000010b027824 */ /* 0x002fc600030e0634 */
[----:B------:R-:W-:Y:S04]  /*17480*/  STL [R1+0x1e80], R12 ;  /* 0x001e800c01007387 */ /* 0x000fe80000100800 */
[----:B------:R-:W4:Y:S04]  /*17490*/  LDL.LU.64 R16, [R1+0x40] ;  /* 0x0000400001107983 */ /* 0x000f280000300a00 */
[----:B------:R3:W-:Y:S04]  /*174a0*/  STL [R1+0x1e84], R2 ;  /* 0x001e840201007387 */ /* 0x0007e80000100800 */
[----:B--2---:R-:W2:Y:S01]  /*174b0*/  LDL.LU.64 R14, [R1+0x48] ;  /* 0x00004800010e7983 */ /* 0x004ea20000300a00 */
[----:B---3--:R-:W-:-:S02]  /*174c0*/  IADD3 R2, P1, PT, R4, R53, RZ ;  /* 0x0000003504027210 */ /* 0x008fc40007f3e0ff */
[----:B------:R-:W-:-:S03]  /*174d0*/  IADD3 R11, P3, PT, R8, R53, RZ ;  /* 0x00000035080b7210 */ /* 0x000fc60007f7e0ff */
[----:B------:R0:W-:Y:S01]  /*174e0*/  STL [R1+0x1e90], R2 ;  /* 0x001e900201007387 */ /* 0x0001e20000100800 */
[----:B------:R-:W-:-:S03]  /*174f0*/  IADD3 R10, P4, PT, R6, R53, RZ ;  /* 0x00000035060a7210 */ /* 0x000fc60007f9e0ff */
[----:B------:R-:W-:Y:S01]  /*17500*/  STL [R1+0x1e94], R11 ;  /* 0x001e940b01007387 */ /* 0x000fe20000100800 */
[----:B0-----:R-:W-:-:S03]  /*17510*/  IMAD.X R2, R5, 0x1, R52, P1 ;  /* 0x0000000105027824 */ /* 0x001fc600008e0634 */
[----:B------:R-:W-:Y:S01]  /*17520*/  STL [R1+0x1e98], R10 ;  /* 0x001e980a01007387 */ /* 0x000fe20000100800 */
[----:B------:R-:W-:-:S03]  /*17530*/  IMAD.X R5, R9, 0x1, R52, P3 ;  /* 0x0000000109057824 */ /* 0x000fc600018e0634 */
[----:B------:R0:W-:Y:S04]  /*17540*/  STL [R1+0x1e88], R2 ;  /* 0x001e880201007387 */ /* 0x0001e80000100800 */
[----:B------:R-:W3:Y:S01]  /*17550*/  LDL.LU.64 R12, [R1+0x50] ;  /* 0x00005000010c7983 */ /* 0x000ee20000300a00 */
[----:B0-----:R-:W-:-:S03]  /*17560*/  IMAD.X R2, R7, 0x1, R52, P4 ;  /* 0x0000000107027824 */ /* 0x001fc600020e0634 */
[----:B------:R-:W-:Y:S04]  /*17570*/  STL [R1+0x1e78], R5 ;  /* 0x001e780501007387 */ /* 0x000fe80000100800 */
[----:B------:R-:W3:Y:S04]  /*17580*/  LDL.LU.64 R10, [R1+0x58] ;  /* 0x00005800010a7983 */ /* 0x000ee80000300a00 */
[----:B------:R0:W-:Y:S04]  /*17590*/  STL [R1+0x1e70], R2 ;  /* 0x001e700201007387 */ /* 0x0001e80000100800 */
[----:B------:R-:W3:Y:S04]  /*175a0*/  LDL.LU.64 R8, [R1+0x60] ;  /* 0x0000600001087983 */ /* 0x000ee80000300a00 */
[----:B------:R-:W3:Y:S01]  /*175b0*/  LDL.LU.64 R6, [R1+0x68] ;  /* 0x0000680001067983 */ /* 0x000ee20000300a00 */
[----:B------:R-:W-:-:S04]  /*175c0*/  IMAD.SHL.U32 R3, R3, 0x100, RZ ;  /* 0x0000010003037824 */ /* 0x000fc800078e00ff */
[----:B0-----:R-:W-:Y:S01]  /*175d0*/  IMAD.SHL.U32 R2, R3, 0x2, RZ ;  /* 0x0000000203027824 */ /* 0x001fe200078e00ff */
[----:B------:R-:W-:-:S04]  /*175e0*/  SHF.R.S32.HI R4, RZ, 0x1f, R3 ;  /* 0x0000001fff047819 */ /* 0x000fc80000011403 */
[----:B------:R-:W-:Y:S02]  /*175f0*/  SHF.L.U64.HI R3, R3, 0x1, R4 ;  /* 0x0000000103037819 */ /* 0x000fe40000010204 */
[----:B------:R-:W-:Y:S02]  /*17600*/  IADD3 R5, P6, PT, R48, R2, RZ ;  /* 0x0000000230057210 */ /* 0x000fe40007fde0ff */
[-C--:B----4-:R-:W-:Y:S02]  /*17610*/  IADD3 R20, P1, PT, R18, R53.reuse, RZ ;  /* 0x0000003512147210 */ /* 0x090fe40007f3e0ff */
[----:B------:R-:W-:-:S03]  /*17620*/  IADD3 R4, P3, PT, R16, R53, RZ ;  /* 0x0000003510047210 */ /* 0x000fc60007f7e0ff */
[----:B------:R2:W-:Y:S04]  /*17630*/  STL [R1+0x1e7c], R20 ;  /* 0x001e7c1401007387 */ /* 0x0005e80000100800 */
[----:B------:R0:W-:Y:S04]  /*17640*/  STL [R1+0x1e74], R4 ;  /* 0x001e740401007387 */ /* 0x0001e80000100800 */
[----:B------:R1:W-:Y:S01]  /*17650*/  STL [R1+0x1d4c], R5 ;  /* 0x001d4c0501007387 */ /* 0x0003e20000100800 */
[----:B--2---:R-:W-:Y:S01]  /*17660*/  IADD3 R20, P4, PT, R14, R2, RZ ;  /* 0x000000020e147210 */ /* 0x004fe20007f9e0ff */
[----:B0-----:R-:W-:-:S04]  /*17670*/  IMAD.X R4, R19, 0x1, R52, P1 ;  /* 0x0000000113047824 */ /* 0x001fc800008e0634 */
[----:B------:R-:W-:Y:S01]  /*17680*/  STL [R1+0x1e64], R20 ;  /* 0x001e641401007387 */ /* 0x000fe20000100800 */
[----:B-1----:R-:W-:-:S03]  /*17690*/  IMAD.X R5, R17, 0x1, R52, P3 ;  /* 0x0000000111057824 */ /* 0x002fc600018e0634 */
[----:B------:R0:W-:Y:S04]  /*176a0*/  STL [R1+0x1e6c], R4 ;  /* 0x001e6c0401007387 */ /* 0x0001e80000100800 */
[----:B------:R-:W-:Y:S04]  /*176b0*/  STL [R1+0x1e68], R5 ;  /* 0x001e680501007387 */ /* 0x000fe80000100800 */
[----:B------:R-:W2:Y:S01]  /*176c0*/  LDL.LU.64 R18, [R1+0x70] ;  /* 0x0000700001127983 */ /* 0x000ea20000300a00 */
[----:B0-----:R-:W-:-:S03]  /*176d0*/  IMAD.X R4, R15, 0x1, R3, P4 ;  /* 0x000000010f047824 */ /* 0x001fc600020e0603 */
[----:B------:R-:W4:Y:S04]  /*176e0*/  LDL.LU.64 R16, [R1+0x78] ;  /* 0x0000780001107983 */ /* 0x000f280000300a00 */
[----:B------:R0:W-:Y:S04]  /*176f0*/  STL [R1+0x1e44], R4 ;  /* 0x001e440401007387 */ /* 0x0001e80000100800 */
[----:B------:R-:W4:Y:S04]  /*17700*/  LDL.LU.64 R14, [R1+0x80] ;  /* 0x00008000010e7983 */ /* 0x000f280000300a00 */
[----:B0-----:R-:W4:Y:S01]  /*17710*/  LDL.LU.64 R4, [R1+0x88] ;  /* 0x0000880001047983 */ /* 0x001f220000300a00 */
[----:B---3--:R-:W-:-:S02]  /*17720*/  IADD3 R20, P1, PT, R12, R2, RZ ;  /* 0x000000020c147210 */ /* 0x008fc40007f3e0ff */
[-C--:B------:R-:W-:Y:S01]  /*17730*/  IADD3 R22, P3, PT, R10, R2.reuse, RZ ;  /* 0x000000020a167210 */ /* 0x080fe20007f7e0ff */
[--C-:B------:R-:W-:Y:S02]  /*17740*/  IMAD.X R49, R49, 0x1, R3.reuse, P6 ;  /* 0x0000000131317824 */ /* 0x100fe400030e0603 */
[----:B------:R0:W-:Y:S01]  /*17750*/  STL [R1+0x1e58], R20 ;  /* 0x001e581401007387 */ /* 0x0001e20000100800 */
[--C-:B------:R-:W-:Y:S01]  /*17760*/  IMAD.X R12, R13, 0x1, R3.reuse, P1 ;  /* 0x000000010d0c7824 */ /* 0x100fe200008e0603 */
[-C--:B------:R-:W-:Y:S01]  /*17770*/  IADD3 R21, P4, PT, R8, R2.reuse, RZ ;  /* 0x0000000208157210 */ /* 0x080fe20007f9e0ff */
[----:B------:R-:W-:Y:S01]  /*17780*/  IMAD.X R10, R11, 0x1, R3, P3 ;  /* 0x000000010b0a7824 */ /* 0x000fe200018e0603 */
[----:B------:R-:W-:Y:S01]  /*17790*/  STL [R1+0x1e5c], R22 ;  /* 0x001e5c1601007387 */ /* 0x000fe20000100800 */
[----:B0-----:R-:W-:-:S03]  /*177a0*/  IADD3 R20, P6, PT, R6, R2, RZ ;  /* 0x0000000206147210 */ /* 0x001fc60007fde0ff */
[----:B------:R-:W-:Y:S01]  /*177b0*/  STL [R1+0x1e60], R21 ;  /* 0x001e601501007387 */ /* 0x000fe20000100800 */
[----:B------:R-:W-:-:S03]  /*177c0*/  IMAD.X R8, R9, 0x1, R3, P4 ;  /* 0x0000000109087824 */ /* 0x000fc600020e0603 */
[----:B------:R-:W-:Y:S01]  /*177d0*/  STL [R1+0x1e54], R20 ;  /* 0x001e541401007387 */ /* 0x000fe20000100800 */
[----:B------:R-:W-:-:S03]  /*177e0*/  IMAD.X R6, R7, 0x1, R3, P6 ;  /* 0x0000000107067824 */ /* 0x000fc600030e0603 */
[----:B------:R0:W-:Y:S04]  /*177f0*/  STL [R1+0x1e48], R12 ;  /* 0x001e480c01007387 */ /* 0x0001e80000100800 */
[----:B------:R1:W-:Y:S04]  /*17800*/  STL [R1+0x1e4c], R10 ;  /* 0x001e4c0a01007387 */ /* 0x0003e80000100800 */
[----:B0-----:R-:W3:Y:S04]  /*17810*/  LDL.LU.64 R12, [R1+0x90] ;  /* 0x00009000010c7983 */ /* 0x001ee80000300a00 */
[----:B------:R0:W-:Y:S04]  /*17820*/  STL [R1+0x1e50], R8 ;  /* 0x001e500801007387 */ /* 0x0001e80000100800 */
[----:B-1----:R-:W3:Y:S04]  /*17830*/  LDL.LU.64 R10, [R1+0x98] ;  /* 0x00009800010a7983 */ /* 0x002ee80000300a00 */
[----:B------:R1:W-:Y:S04]  /*17840*/  STL [R1+0x1e38], R6 ;  /* 0x001e380601007387 */ /* 0x0003e80000100800 */
[----:B0-----:R-:W3:Y:S04]  /*17850*/  LDL.LU.64 R8, [R1+0xa0] ;  /* 0x0000a00001087983 */ /* 0x001ee80000300a00 */
[----:B-1----:R-:W3:Y:S01]  /*17860*/  LDL.LU.64 R6, [R1+0xa8] ;  /* 0x0000a80001067983 */ /* 0x002ee20000300a00 */
[----:B--2---:R-:W-:-:S02]  /*17870*/  IADD3 R20, P1, PT, R18, R2, RZ ;  /* 0x0000000212147210 */ /* 0x004fc40007f3e0ff */
[----:B----4-:R-:W-:-:S03]  /*17880*/  IADD3 R22, P3, PT, R16, R2, RZ ;  /* 0x0000000210167210 */ /* 0x010fc60007f7e0ff */
[----:B------:R0:W-:Y:S01]  /*17890*/  STL [R1+0x1e40], R20 ;  /* 0x001e401401007387 */ /* 0x0001e20000100800 */
[--C-:B------:R-:W-:Y:S02]  /*178a0*/  IMAD.X R18, R19, 0x1, R3.reuse, P1 ;  /* 0x0000000113127824 */ /* 0x100fe400008e0603 */
[----:B------:R-:W-:Y:S01]  /*178b0*/  IMAD.X R16, R17, 0x1, R3, P3 ;  /* 0x0000000111107824 */ /* 0x000fe200018e0603 */
[-C--:B------:R-:W-:Y:S01]  /*178c0*/  IADD3 R21, P4, PT, R14, R2.reuse, RZ ;  /* 0x000000020e157210 */ /* 0x080fe20007f9e0ff */
        /* <DEDUP_REMOVED lines=8> */
[----:B0-----:R-:W2:Y:S04]  /*17950*/  LDL.LU.64 R18, [R1+0xb0] ;  /* 0x0000b00001127983 */ /* 0x001ea80000300a00 */
[----:B------:R0:W-:Y:S04]  /*17960*/  STL [R1+0x1e2c], R14 ;  /* 0x001e2c0e01007387 */ /* 0x0001e80000100800 */
[----:B-1----:R-:W4:Y:S04]  /*17970*/  LDL.LU.64 R16, [R1+0xb8] ;  /* 0x0000b80001107983 */ /* 0x002f280000300a00 */
[----:B------:R1:W-:Y:S04]  /*17980*/  STL [R1+0x1e00], R4 ;  /* 0x001e000401007387 */ /* 0x0003e80000100800 */
[----:B0-----:R-:W4:Y:S04]  /*17990*/  LDL.LU.64 R14, [R1+0xc0] ;  /* 0x0000c000010e7983 */ /* 0x001f280000300a00 */
[----:B-1----:R-:W4:Y:S01]  /*179a0*/  LDL.LU.64 R4, [R1+0xc8] ;  /* 0x0000c80001047983 */ /* 0x002f220000300a00 */
[----:B---3--:R-:W-:-:S02]  /*179b0*/  IADD3 R20, P1, PT, R12, R2, RZ ;  /* 0x000000020c147210 */ /* 0x008fc40007f3e0ff */
[----:B------:R-:W-:-:S03]  /*179c0*/  IADD3 R22, P3, PT, R10, R2, RZ ;  /* 0x000000020a167210 */ /* 0x000fc60007f7e0ff */
        /* <DEDUP_REMOVED lines=18> */
[----:B--2---:R-:W-:-:S05]  /*17af0*/  IADD3 R20, P1, PT, R18, R2, RZ ;  /* 0x0000000212147210 */ /* 0x004fca0007f3e0ff */
[----:B------:R0:W-:Y:S01]  /*17b00*/  STL [R1+0x1d8c], R20 ;  /* 0x001d8c1401007387 */ /* 0x0001e20000100800 */
[----:B----4-:R-:W-:Y:S01]  /*17b10*/  IADD3 R22, P3, PT, R16, R2, RZ ;  /* 0x0000000210167210 */ /* 0x010fe20007f7e0ff */
[----:B------:R-:W-:-:S04]  /*17b20*/  IMAD.X R18, R19, 0x1, R3, P1 ;  /* 0x0000000113127824 */ /* 0x000fc800008e0603 */
[----:B------:R-:W-:Y:S01]  /*17b30*/  IMAD.X R16, R17, 0x1, R3, P3 ;  /* 0x0000000111107824 */ /* 0x000fe200018e0603 */
[-C--:B------:R-:W-:Y:S01]  /*17b40*/  IADD3 R21, P4, PT, R14, R2.reuse, RZ ;  /* 0x000000020e157210 */ /* 0x080fe20007f9e0ff */
[----:B------:R-:W-:Y:S01]  /*17b50*/  STL [R1+0x1d50], R22 ;  /* 0x001d501601007387 */ /* 0x000fe20000100800 */
[----:B0-----:R-:W-:-:S03]  /*17b60*/  IADD3 R20, P6, PT, R4, R2, RZ ;  /* 0x0000000204147210 */ /* 0x001fc60007fde0ff */
[----:B------:R-:W-:Y:S01]  /*17b70*/  STL [R1+0x1d54], R21 ;  /* 0x001d541501007387 */ /* 0x000fe20000100800 */
[----:B------:R-:W-:-:S03]  /*17b80*/  IMAD.X R14, R15, 0x1, R3, P4 ;  /* 0x000000010f0e7824 */ /* 0x000fc600020e0603 */
[----:B------:R-:W-:Y:S01]  /*17b90*/  STL [R1+0x1e1c], R20 ;  /* 0x001e1c1401007387 */ /* 0x000fe20000100800 */
[----:B------:R-:W-:-:S03]  /*17ba0*/  IADD3.X R4, PT, PT, R5, R3, RZ, P6, !PT ;  /* 0x0000000305047210 */ /* 0x000fc600037fe4ff */
        /* <DEDUP_REMOVED lines=132> */
[-C--:B------:R-:W-:Y:S02]  /*183f0*/  IADD3 R21, P4, PT, R8, R2.reuse, RZ ;  /* 0x0000000208157210 */ /* 0x080fe40007f9e0ff */
[----:B------:R-:W-:Y:S01]  /*18400*/  STL [R1+0x1d24], R22 ;  /* 0x001d241601007387 */ /* 0x000fe20000100800 */
[----:B------:R-:W-:Y:S02]  /*18410*/  IADD3.X R10, PT, PT, R11, R3, RZ, P3, !PT ;  /* 0x000000030b0a7210 */ /* 0x000fe40001ffe4ff */
[----:B0-----:R-:W-:Y:S01]  /*18420*/  IADD3 R20, P6, PT, R6, R2, RZ ;  /* 0x0000000206147210 */ /* 0x001fe20007fde0ff */
        /* <DEDUP_REMOVED lines=255> */
[----:B------:R-:W-:-:S03]  /*19420*/  IMAD.X R18, R19, 0x1, R3, P1 ;  /* 0x0000000113127824 */ /* 0x000fc600008e0603 */
[----:B------:R-:W-:Y:S02]  /*19430*/  IADD3.X R16, PT, PT, R17, R3, RZ, P3, !PT ;  /* 0x0000000311107210 */ /* 0x000fe40001ffe4ff */
        /* <DEDUP_REMOVED lines=1610> */
[----:B------:R-:W-:Y:S04]  /*1f8e0*/  STL [R1+0x238], R14 ;  /* 0x0002380e01007387 */ /* 0x000fe80000100800 */
[----:B-1----:R-:W4:Y:S04]  /*1f8f0*/  LDL.LU.64 R16, [R1+0xd78] ;  /* 0x000d780001107983 */ /* 0x002f280000300a00 */
[----:B------:R0:W-:Y:S04]  /*1f900*/  STL [R1+0x21c], R4 ;  /* 0x00021c0401007387 */ /* 0x0001e80000100800 */
[----:B0-----:R-:W4:Y:S04]  /*1f910*/  LDL.LU.64 R4, [R1+0xd80] ;  /* 0x000d800001047983 */ /* 0x001f280000300a00 */
[----:B------:R-:W4:Y:S01]  /*1f920*/  LDL.LU.64 R14, [R1+0xd88] ;  /* 0x000d8800010e7983 */ /* 0x000f220000300a00 */
[----:B---3--:R-:W-:-:S02]  /*1f930*/  IADD3 R20, P1, PT, R12, R2, RZ ;  /* 0x000000020c147210 */ /* 0x008fc40007f3e0ff */
[-C--:B------:R-:W-:Y:S02]  /*1f940*/  IADD3 R22, P3, PT, R10, R2.reuse, RZ ;  /* 0x000000020a167210 */ /* 0x080fe40007f7e0ff */
[-C--:B------:R-:W-:Y:S01]  /*1f950*/  IADD3 R21, P4, PT, R8, R2.reuse, RZ ;  /* 0x0000000208157210 */ /* 0x080fe20007f9e0ff */
[----:B------:R0:W-:Y:S01]  /*1f960*/  STL [R1+0x230], R20 ;  /* 0x0002301401007387 */ /* 0x0001e20000100800 */
[--C-:B------:R-:W-:Y:S02]  /*1f970*/  IMAD.X R13, R13, 0x1, R3.reuse, P1 ;  /* 0x000000010d0d7824 */ /* 0x100fe400008e0603 */
[--C-:B------:R-:W-:Y:S01]  /*1f980*/  IMAD.X R12, R11, 0x1, R3.reuse, P3 ;  /* 0x000000010b0c7824 */ /* 0x100fe200018e0603 */
[----:B------:R-:W-:Y:S01]  /*1f990*/  STL [R1+0x224], R22 ;  /* 0x0002241601007387 */ /* 0x000fe20000100800 */
[--C-:B------:R-:W-:Y:S01]  /*1f9a0*/  IMAD.X R11, R9, 0x1, R3.reuse, P4 ;  /* 0x00000001090b7824 */ /* 0x100fe200020e0603 */
[----:B0-----:R-:W-:Y:S02]  /*1f9b0*/  IADD3 R20, P6, PT, R6, R2, RZ ;  /* 0x0000000206147210 */ /* 0x001fe40007fde0ff */
[----:B------:R-:W-:Y:S04]  /*1f9c0*/  STL [R1+0x228], R21 ;  /* 0x0002281501007387 */ /* 0x000fe80000100800 */
[----:B------:R-:W-:Y:S01]  /*1f9d0*/  STL [R1+0x22c], R20 ;  /* 0x00022c1401007387 */ /* 0x000fe20000100800 */
[----:B------:R-:W-:-:S03]  /*1f9e0*/  IMAD.X R10, R7, 0x1, R3, P6 ;  /* 0x00000001070a7824 */ /* 0x000fc600030e0603 */
[----:B------:R-:W-:Y:S04]  /*1f9f0*/  STL [R1+0x220], R13 ;  /* 0x0002200d01007387 */ /* 0x000fe80000100800 */
[----:B------:R0:W-:Y:S04]  /*1fa00*/  STL [R1+0x214], R12 ;  /* 0x0002140c01007387 */ /* 0x0001e80000100800 */
[----:B------:R-:W3:Y:S04]  /*1fa10*/  LDL.LU.64 R8, [R1+0xd90] ;  /* 0x000d900001087983 */ /* 0x000ee80000300a00 */
[----:B------:R-:W-:Y:S04]  /*1fa20*/  STL [R1+0x218], R11 ;  /* 0x0002180b01007387 */ /* 0x000fe80000100800 */
[----:B------:R-:W3:Y:S04]  /*1fa30*/  LDL.LU.64 R6, [R1+0xd98] ;  /* 0x000d980001067983 */ /* 0x000ee80000300a00 */
[----:B------:R1:W-:Y:S04]  /*1fa40*/  STL [R1+0x1fc], R10 ;  /* 0x0001fc0a01007387 */ /* 0x0003e80000100800 */
[----:B0-----:R-:W3:Y:S04]  /*1fa50*/  LDL.LU.64 R12, [R1+0xda0] ;  /* 0x000da000010c7983 */ /* 0x001ee80000300a00 */
[----:B-1----:R-:W3:Y:S01]  /*1fa60*/  LDL.LU.64 R10, [R1+0xda8] ;  /* 0x000da800010a7983 */ /* 0x002ee20000300a00 */
[----:B--2---:R-:W-:-:S05]  /*1fa70*/  IADD3 R20, P1, PT, R18, R2, RZ ;  /* 0x0000000212147210 */ /* 0x004fca0007f3e0ff */
[----:B------:R0:W-:Y:S01]  /*1fa80*/  STL [R1+0x210], R20 ;  /* 0x0002101401007387 */ /* 0x0001e20000100800 */
[----:B----4-:R-:W-:Y:S01]  /*1fa90*/  IADD3 R22, P3, PT, R16, R2, RZ ;  /* 0x0000000210167210 */ /* 0x010fe20007f7e0ff */
[----:B------:R-:W-:-:S04]  /*1faa0*/  IMAD.X R18, R19, 0x1, R3, P1 ;  /* 0x0000000113127824 */ /* 0x000fc800008e0603 */
[----:B------:R1:W-:Y:S01]  /*1fab0*/  STL [R1+0x204], R22 ;  /* 0x0002041601007387 */ /* 0x0003e20000100800 */
[----:B------:R-:W-:Y:S01]  /*1fac0*/  IMAD.X R17, R17, 0x1, R3, P3 ;  /* 0x0000000111117824 */ /* 0x000fe200018e0603 */
[-C--:B------:R-:W-:Y:S02]  /*1fad0*/  IADD3 R21, P4, PT, R4, R2.reuse, RZ ;  /* 0x0000000204157210 */ /* 0x080fe40007f9e0ff */
[----:B0-----:R-:W-:-:S03]  /*1fae0*/  IADD3 R20, P6, PT, R14, R2, RZ ;  /* 0x000000020e147210 */ /* 0x001fc60007fde0ff */
[----:B------:R-:W-:Y:S01]  /*1faf0*/  STL [R1+0x208], R21 ;  /* 0x0002081501007387 */ /* 0x000fe20000100800 */
[----:B------:R-:W-:-:S03]  /*1fb00*/  IMAD.X R16, R5, 0x1, R3, P4 ;  /* 0x0000000105107824 */ /* 0x000fc600020e0603 */
[----:B------:R0:W-:Y:S04]  /*1fb10*/  STL [R1+0x20c], R20 ;  /* 0x00020c1401007387 */ /* 0x0001e80000100800 */
[----:B------:R2:W-:Y:S04]  /*1fb20*/  STL [R1+0x200], R18 ;  /* 0x0002001201007387 */ /* 0x0005e80000100800 */
[----:B------:R-:W4:Y:S04]  /*1fb30*/  LDL.LU.64 R4, [R1+0xdb0] ;  /* 0x000db00001047983 */ /* 0x000f280000300a00 */
[----:B------:R-:W-:Y:S04]  /*1fb40*/  STL [R1+0x1f4], R17 ;  /* 0x0001f41101007387 */ /* 0x000fe80000100800 */
[----:B------:R-:W4:Y:S04]  /*1fb50*/  LDL.LU.64 R24, [R1+0xdb8] ;  /* 0x000db80001187983 */ /* 0x000f280000300a00 */
[----:B------:R2:W-:Y:S04]  /*1fb60*/  STL [R1+0x1f8], R16 ;  /* 0x0001f81001007387 */ /* 0x0005e80000100800 */
[----:B-1----:R-:W4:Y:S01]  /*1fb70*/  LDL.LU.64 R22, [R1+0xdc0] ;  /* 0x000dc00001167983 */ /* 0x002f220000300a00 */
[----:B------:R-:W-:-:S03]  /*1fb80*/  IMAD.X R46, R15, 0x1, R3, P6 ;  /* 0x000000010f2e7824 */ /* 0x000fc600030e0603 */
[----:B0-----:R-:W4:Y:S01]  /*1fb90*/  LDL.LU.64 R20, [R1+0xdc8] ;  /* 0x000dc80001147983 */ /* 0x001f220000300a00 */
[----:B---3--:R-:W-:-:S03]  /*1fba0*/  IADD3 R14, P1, PT, R8, R2, RZ ;  /* 0x00000002080e7210 */ /* 0x008fc60007f3e0ff */
[----:B------:R-:W-:Y:S01]  /*1fbb0*/  STL [R1+0x1f88], R46 ;  /* 0x001f882e01007387 */ /* 0x000fe20000100800 */
[----:B------:R-:W-:-:S03]  /*1fbc0*/  IADD3 R45, P3, PT, R6, R2, RZ ;  /* 0x00000002062d7210 */ /* 0x000fc60007f7e0ff */
[----:B------:R0:W-:Y:S01]  /*1fbd0*/  STL [R1+0x1f0], R14 ;  /* 0x0001f00e01007387 */ /* 0x0001e20000100800 */
[----:B------:R-:W-:Y:S01]  /*1fbe0*/  IMAD.X R42, R9, 0x1, R3, P1 ;  /* 0x00000001092a7824 */ /* 0x000fe200008e0603 */
[----:B------:R-:W-:-:S05]  /*1fbf0*/  IADD3 R44, P4, PT, R12, R2, RZ ;  /* 0x000000020c2c7210 */ /* 0x000fca0007f9e0ff */
[----:B------:R-:W-:Y:S04]  /*1fc00*/  STL.64 [R1+0x1f80], R44 ;  /* 0x001f802c01007387 */ /* 0x000fe80000100a00 */
[----:B--2---:R-:W2:Y:S04]  /*1fc10*/  LDL.LU.64 R18, [R1+0xdd0] ;  /* 0x000dd00001127983 */ /* 0x004ea80000300a00 */
[----:B------:R-:W3:Y:S01]  /*1fc20*/  LDL.LU.64 R8, [R1+0xdd8] ;  /* 0x000dd80001087983 */ /* 0x000ee20000300a00 */
[----:B------:R-:W-:Y:S01]  /*1fc30*/  IADD3 R43, P6, PT, R10, R2, RZ ;  /* 0x000000020a2b7210 */ /* 0x000fe20007fde0ff */
[----:B------:R-:W-:-:S02]  /*1fc40*/  IMAD.X R41, R7, 0x1, R3, P3 ;  /* 0x0000000107297824 */ /* 0x000fc400018e0603 */
[--C-:B------:R-:W-:Y:S02]  /*1fc50*/  IMAD.X R40, R13, 0x1, R3.reuse, P4 ;  /* 0x000000010d287824 */ /* 0x100fe400020e0603 */
[----:B------:R-:W-:Y:S01]  /*1fc60*/  STL.64 [R1+0x1f98], R42 ;  /* 0x001f982a01007387 */ /* 0x000fe20000100a00 */
[----:B------:R-:W-:-:S03]  /*1fc70*/  IMAD.X R39, R11, 0x1, R3, P6 ;  /* 0x000000010b277824 */ /* 0x000fc600030e0603 */
[----:B------:R-:W3:Y:S04]  /*1fc80*/  LDL.LU.64 R6, [R1+0xde0] ;  /* 0x000de00001067983 */ /* 0x000ee80000300a00 */
[----:B------:R-:W3:Y:S04]  /*1fc90*/  LDL.LU.64 R16, [R1+0xde8] ;  /* 0x000de80001107983 */ /* 0x000ee80000300a00 */
[----:B------:R-:W-:Y:S04]  /*1fca0*/  STL.64 [R1+0x1fa0], R40 ;  /* 0x001fa02801007387 */ /* 0x000fe80000100a00 */
[----:B0-----:R-:W3:Y:S04]  /*1fcb0*/  LDL.LU.64 R14, [R1+0xdf0] ;  /* 0x000df000010e7983 */ /* 0x001ee80000300a00 */
[----:B------:R-:W3:Y:S01]  /*1fcc0*/  LDL.LU.64 R12, [R1+0xdf8] ;  /* 0x000df800010c7983 */ /* 0x000ee20000300a00 */
[----:B----4-:R-:W-:-:S02]  /*1fcd0*/  IADD3 R38, P1, PT, R4, R2, RZ ;  /* 0x0000000204267210 */ /* 0x010fc40007f3e0ff */
[----:B------:R-:W-:-:S03]  /*1fce0*/  IADD3 R37, P3, PT, R24, R2, RZ ;  /* 0x0000000218257210 */ /* 0x000fc60007f7e0ff */
[----:B------:R-:W-:Y:S01]  /*1fcf0*/  STL.64 [R1+0x1fa8], R38 ;  /* 0x001fa82601007387 */ /* 0x000fe20000100a00 */
[----:B------:R-:W-:Y:S01]  /*1fd00*/  IMAD.X R34, R5, 0x1, R3, P1 ;  /* 0x0000000105227824 */ /* 0x000fe200008e0603 */
[----:B------:R-:W-:-:S05]  /*1fd10*/  IADD3 R36, P4, PT, R22, R2, RZ ;  /* 0x0000000216247210 */ /* 0x000fca0007f9e0ff */
[----:B------:R0:W-:Y:S04]  /*1fd20*/  STL.64 [R1+0x1fb0], R36 ;  /* 0x001fb02401007387 */ /* 0x0001e80000100a00 */
[----:B------:R-:W4:Y:S04]  /*1fd30*/  LDL.LU.64 R10, [R1+0xe00] ;  /* 0x000e0000010a7983 */ /* 0x000f280000300a00 */
[----:B------:R-:W4:Y:S01]  /*1fd40*/  LDL.LU.64 R4, [R1+0xe08] ;  /* 0x000e080001047983 */ /* 0x000f220000300a00 */
[----:B------:R-:W-:Y:S01]  /*1fd50*/  IADD3 R35, P6, PT, R20, R2, RZ ;  /* 0x0000000214237210 */ /* 0x000fe20007fde0ff */
[----:B------:R-:W-:-:S02]  /*1fd60*/  IMAD.X R33, R25, 0x1, R3, P3 ;  /* 0x0000000119217824 */ /* 0x000fc400018e0603 */
[----:B------:R-:W-:Y:S01]  /*1fd70*/  IMAD.X R32, R23, 0x1, R3, P4 ;  /* 0x0000000117207824 */ /* 0x000fe200020e0603 */
[----:B------:R-:W-:Y:S01]  /*1fd80*/  IADD3.X R31, PT, PT, R21, R3, RZ, P6, !PT ;  /* 0x00000003151f7210 */ /* 0x000fe200037fe4ff */
[----:B------:R1:W-:Y:S04]  /*1fd90*/  STL.64 [R1+0x1fb8], R34 ;  /* 0x001fb82201007387 */ /* 0x0003e80000100a00 */
[----:B------:R0:W-:Y:S01]  /*1fda0*/  STL.64 [R1+0x1fc0], R32 ;  /* 0x001fc02001007387 */ /* 0x0001e20000100a00 */
[-C--:B--2---:R-:W-:Y:S02]  /*1fdb0*/  IADD3 R30, P1, PT, R18, R2.reuse, RZ ;  /* 0x00000002121e7210 */ /* 0x084fe40007f3e0ff */
[----:B---3--:R-:W-:-:S03]  /*1fdc0*/  IADD3 R29, P3, PT, R8, R2, RZ ;  /* 0x00000002081d7210 */ /* 0x008fc60007f7e0ff */
[----:B------:R2:W-:Y:S02]  /*1fdd0*/  STL.64 [R1+0x1fc8], R30 ;  /* 0x001fc81e01007387 */ /* 0x0005e40000100a00 */
[--C-:B------:R-:W-:Y:S02]  /*1fde0*/  IMAD.X R25, R9, 0x1, R3.reuse, P3 ;  /* 0x0000000109197824 */ /* 0x100fe400018e0603 */
[----:B0-----:R-:W3:Y:S04]  /*1fdf0*/  LDL.LU.64 R36, [R1+0xe10] ;  /* 0x000e100001247983 */ /* 0x001ee80000300a00 */
[----:B------:R-:W3:Y:S04]  /*1fe00*/  LDL.LU.64 R8, [R1+0xe18] ;  /* 0x000e180001087983 */ /* 0x000ee80000300a00 */
[----:B-1----:R-:W3:Y:S01]  /*1fe10*/  LDL.LU.64 R34, [R1+0xe20] ;  /* 0x000e200001227983 */ /* 0x002ee20000300a00 */
[-C--:B------:R-:W-:Y:S01]  /*1fe20*/  IADD3 R27, P6, PT, R16, R2.reuse, RZ ;  /* 0x00000002101b7210 */ /* 0x080fe20007fde0ff */
[----:B------:R-:W-:Y:S01]  /*1fe30*/  IMAD.X R26, R19, 0x1, R3, P1 ;  /* 0x00000001131a7824 */ /* 0x000fe200008e0603 */
[----:B------:R-:W-:-:S03]  /*1fe40*/  IADD3 R28, P4, PT, R6, R2, RZ ;  /* 0x00000002061c7210 */ /* 0x000fc60007f9e0ff */
[--C-:B------:R-:W-:Y:S01]  /*1fe50*/  IMAD.X R23, R17, 0x1, R3.reuse, P6 ;  /* 0x0000000111177824 */ /* 0x100fe200030e0603 */
[-C--:B------:R-:W-:Y:S01]  /*1fe60*/  IADD3 R22, P1, PT, R14, R2.reuse, RZ ;  /* 0x000000020e167210 */ /* 0x080fe20007f3e0ff */
[--C-:B------:R-:W-:Y:S02]  /*1fe70*/  IMAD.X R24, R7, 0x1, R3.reuse, P4 ;  /* 0x0000000107187824 */ /* 0x100fe400020e0603 */
[----:B------:R-:W3:Y:S02]  /*1fe80*/  LDL.LU.64 R6, [R1+0xe28] ;  /* 0x000e280001067983 */ /* 0x000ee40000300a00 */
[----:B------:R-:W-:Y:S01]  /*1fe90*/  IMAD.X R18, R15, 0x1, R3, P1 ;  /* 0x000000010f127824 */ /* 0x000fe200008e0603 */
[----:B----4-:R-:W-:-:S05]  /*1fea0*/  IADD3 R19, P6, PT, R4, R2, RZ ;  /* 0x0000000204137210 */ /* 0x010fca0007fde0ff */
[----:B------:R-:W-:Y:S02]  /*1feb0*/  IMAD.X R15, R5, 0x1, R3, P6 ;  /* 0x00000001050f7824 */ /* 0x000fe400030e0603 */
[----:B------:R-:W4:Y:S04]  /*1fec0*/  LDL.LU.64 R4, [R1+0xe30] ;  /* 0x000e300001047983 */ /* 0x000f280000300a00 */
[----:B------:R-:W4:Y:S04]  /*1fed0*/  LDL.LU.64 R42, [R1+0xe38] ;  /* 0x000e3800012a7983 */ /* 0x000f280000300a00 */
[----:B------:R-:W4:Y:S04]  /*1fee0*/  LDL.LU.64 R32, [R1+0xe40] ;  /* 0x000e400001207983 */ /* 0x000f280000300a00 */
[----:B--2---:R-:W2:Y:S01]  /*1fef0*/  LDL.LU.64 R30, [R1+0xe48] ;  /* 0x000e4800011e7983 */ /* 0x004ea20000300a00 */
[----:B------:R-:W-:-:S02]  /*1ff00*/  IADD3 R20, P4, PT, R10, R2, RZ ;  /* 0x000000020a147210 */ /* 0x000fc40007f9e0ff */
[-C--:B------:R-:W-:Y:S01]  /*1ff10*/  IADD3 R21, P3, PT, R12, R2.reuse, RZ ;  /* 0x000000020c157210 */ /* 0x080fe20007f7e0ff */
[----:B------:R-:W2:Y:S02]  /*1ff20*/  LDL.LU.64 R40, [R1+0xe50] ;  /* 0x000e500001287983 */ /* 0x000ea40000300a00 */
[--C-:B------:R-:W-:Y:S01]  /*1ff30*/  IMAD.X R16, R11, 0x1, R3.reuse, P4 ;  /* 0x000000010b107824 */ /* 0x100fe200020e0603 */
[-C--:B---3--:R-:W-:Y:S01]  /*1ff40*/  IADD3 R14, P1, PT, R36, R2.reuse, RZ ;  /* 0x00000002240e7210 */ /* 0x088fe20007f3e0ff */
[--C-:B------:R-:W-:Y:S01]  /*1ff50*/  IMAD.X R17, R13, 0x1, R3.reuse, P3 ;  /* 0x000000010d117824 */ /* 0x100fe200018e0603 */
[----:B------:R-:W3:Y:S01]  /*1ff60*/  LDL.LU.64 R38, [R1+0xe58] ;  /* 0x000e580001267983 */ /* 0x000ee20000300a00 */
[-C--:B------:R-:W-:Y:S02]  /*1ff70*/  IADD3 R13, P3, PT, R8, R2.reuse, RZ ;  /* 0x00000002080d7210 */ /* 0x080fe40007f7e0ff */
[----:B------:R-:W-:Y:S01]  /*1ff80*/  IADD3 R12, P4, PT, R34, R2, RZ ;  /* 0x00000002220c7210 */ /* 0x000fe20007f9e0ff */
[----:B------:R-:W-:-:S02]  /*1ff90*/  IMAD.X R10, R37, 0x1, R3, P1 ;  /* 0x00000001250a7824 */ /* 0x000fc400008e0603 */
[----:B------:R-:W3:Y:S02]  /*1ffa0*/  LDL.LU.64 R36, [R1+0xe60] ;  /* 0x000e600001247983 */ /* 0x000ee40000300a00 */
[--C-:B------:R-:W-:Y:S02]  /*1ffb0*/  IMAD.X R8, R35, 0x1, R3.reuse, P4 ;  /* 0x0000000123087824 */ /* 0x100fe400020e0603 */
[----:B------:R-:W3:Y:S01]  /*1ffc0*/  LDL.LU.64 R34, [R1+0xe68] ;  /* 0x000e680001227983 */ /* 0x000ee20000300a00 */
[----:B------:R-:W-:Y:S01]  /*1ffd0*/  IADD3 R11, P6, PT, R6, R2, RZ ;  /* 0x00000002060b7210 */ /* 0x000fe20007fde0ff */
[----:B------:R-:W-:-:S04]  /*1ffe0*/  IMAD.X R9, R9, 0x1, R3, P3 ;  /* 0x0000000109097824 */ /* 0x000fc800018e0603 */
[----:B------:R-:W-:Y:S01]  /*1fff0*/  IMAD.X R7, R7, 0x1, R3, P6 ;  /* 0x0000000107077824 */ /* 0x000fe200030e0603 */
[-C--:B----4-:R-:W-:Y:S02]  /*20000*/  IADD3 R45, P4, PT, R32, R2.reuse, RZ ;  /* 0x00000002202d7210 */ /* 0x090fe40007f9e0ff */
[----:B--2---:R-:W-:-:S03]  /*20010*/  IADD3 R44, P6, PT, R30, R2, RZ ;  /* 0x000000021e2c7210 */ /* 0x004fc60007fde0ff */
[--C-:B------:R-:W-:Y:S01]  /*20020*/  IMAD.X R32, R33, 0x1, R3.reuse, P4 ;  /* 0x0000000121207824 */ /* 0x100fe200020e0603 */
[----:B------:R-:W-:Y:S01]  /*20030*/  IADD3 R53, P3, PT, R42, R2, RZ ;  /* 0x000000022a357210 */ /* 0x000fe20007f7e0ff */
[----:B------:R-:W-:Y:S01]  /*20040*/  STL [R1+0x4], R45 ;  /* 0x0000042d01007387 */ /* 0x000fe20000100800 */
[----:B------:R-:W-:-:S03]  /*20050*/  IMAD.X R30, R31, 0x1, R3, P6 ;  /* 0x000000011f1e7824 */ /* 0x000fc600030e0603 */
[----:B------:R0:W-:Y:S01]  /*20060*/  STL [R1+0xc], R44 ;  /* 0x00000c2c01007387 */ /* 0x0001e20000100800 */
[-C--:B------:R-:W-:Y:S01]  /*20070*/  IADD3 R6, P1, PT, R4, R2.reuse, RZ ;  /* 0x0000000204067210 */ /* 0x080fe20007f3e0ff */
[--C-:B------:R-:W-:Y:S02]  /*20080*/  IMAD.X R4, R43, 0x1, R3.reuse, P3 ;  /* 0x000000012b047824 */ /* 0x100fe400018e0603 */
[----:B0-----:R-:W2:Y:S04]  /*20090*/  LDL.LU.64 R44, [R1+0xe70] ;  /* 0x000e7000012c7983 */ /* 0x001ea80000300a00 */
[----:B------:R0:W-:Y:S04]  /*200a0*/  STL [R1], R32 ;  /* 0x0000002001007387 */ /* 0x0001e80000100800 */
[----:B------:R-:W4:Y:S04]  /*200b0*/  LDL.LU.64 R42, [R1+0xe78] ;  /* 0x000e7800012a7983 */ /* 0x000f280000300a00 */
[----:B------:R1:W-:Y:S04]  /*200c0*/  STL [R1+0x8], R30 ;  /* 0x0000081e01007387 */ /* 0x0003e80000100800 */
[----:B0-----:R-:W4:Y:S04]  /*200d0*/  LDL.LU.64 R32, [R1+0xe80] ;  /* 0x000e800001207983 */ /* 0x001f280000300a00 */
[----:B-1----:R-:W4:Y:S01]  /*200e0*/  LDL.LU.64 R30, [R1+0xe88] ;  /* 0x000e8800011e7983 */ /* 0x002f220000300a00 */
[----:B------:R-:W-:Y:S01]  /*200f0*/  IMAD.X R5, R5, 0x1, R3, P1 ;  /* 0x0000000105057824 */ /* 0x000fe200008e0603 */
[----:B------:R-:W-:-:S02]  /*20100*/  IADD3 R46, P1, PT, R40, R2, RZ ;  /* 0x00000002282e7210 */ /* 0x000fc40007f3e0ff */
[-C--:B---3--:R-:W-:Y:S02]  /*20110*/  IADD3 R48, P3, PT, R38, R2.reuse, RZ ;  /* 0x0000000226307210 */ /* 0x088fe40007f7e0ff */
        /* <DEDUP_REMOVED lines=41> */
[----:B------:R-:W-:Y:S01]  /*203b0*/  IMAD.X R40, R41, 0x1, R3, P1 ;  /* 0x0000000129287824 */ /* 0x000fe200008e0603 */
        /* <DEDUP_REMOVED lines=108> */
[----:B------:R-:W-:Y:S04]  /*20a80*/  STL [R1+0xf0], R45 ;  /* 0x0000f02d01007387 */ /* 0x000fe80000100800 */
[----:B------:R-:W-:Y:S04]  /*20a90*/  STL [R1+0xf8], R44 ;  /* 0x0000f82c01007387 */ /* 0x000fe80000100800 */
[----:B------:R-:W2:Y:S04]  /*20aa0*/  LDL.LU.64 R32, [R1+0xf70] ;  /* 0x000f700001207983 */ /* 0x000ea80000300a00 */
[----:B------:R-:W-:Y:S04]  /*20ab0*/  STL [R1+0x100], R43 ;  /* 0x0001002b01007387 */ /* 0x000fe80000100800 */
[----:B------:R-:W4:Y:S04]  /*20ac0*/  LDL.LU.64 R30, [R1+0xf78] ;  /* 0x000f7800011e7983 */ /* 0x000f280000300a00 */
[----:B------:R0:W-:Y:S04]  /*20ad0*/  STL [R1+0x108], R42 ;  /* 0x0001082a01007387 */ /* 0x0001e80000100800 */
[----:B------:R-:W4:Y:S04]  /*20ae0*/  LDL.LU.64 R50, [R1+0xf80] ;  /* 0x000f800001327983 */ /* 0x000f280000300a00 */
[----:B0-----:R-:W4:Y:S01]  /*20af0*/  LDL.LU.64 R42, [R1+0xf88] ;  /* 0x000f8800012a7983 */ /* 0x001f220000300a00 */
[----:B---3--:R-:W-:-:S02]  /*20b00*/  IADD3 R44, P1, PT, R40, R2, RZ ;  /* 0x00000002282c7210 */ /* 0x008fc40007f3e0ff */
[----:B------:R-:W-:-:S03]  /*20b10*/  IADD3 R46, P3, PT, R38, R2, RZ ;  /* 0x00000002262e7210 */ /* 0x000fc60007f7e0ff */
        /* <DEDUP_REMOVED lines=11> */
[----:B------:R-:W-:Y:S04]  /*20bd0*/  STL [R1+0x118], R38 ;  /* 0x0001182601007387 */ /* 0x000fe80000100800 */
[----:B0-----:R-:W3:Y:S04]  /*20be0*/  LDL.LU.64 R40, [R1+0xf90] ;  /* 0x000f900001287983 */ /* 0x001ee80000300a00 */
[----:B------:R-:W-:Y:S04]  /*20bf0*/  STL [R1+0x120], R37 ;  /* 0x0001202501007387 */ /* 0x000fe80000100800 */
[----:B------:R-:W3:Y:S04]  /*20c00*/  LDL.LU.64 R34, [R1+0xf98] ;  /* 0x000f980001227983 */ /* 0x000ee80000300a00 */
[----:B------:R2:W-:Y:S04]  /*20c10*/  STL [R1+0x128], R36 ;  /* 0x0001282401007387 */ /* 0x0005e80000100800 */
[----:B------:R-:W3:Y:S04]  /*20c20*/  LDL.LU.64 R46, [R1+0xfa0] ;  /* 0x000fa000012e7983 */ /* 0x000ee80000300a00 */
[----:B------:R-:W3:Y:S01]  /*20c30*/  LDL.LU.64 R44, [R1+0xfa8] ;  /* 0x000fa800012c7983 */ /* 0x000ee20000300a00 */
[----:B--2---:R-:W-:-:S05]  /*20c40*/  IADD3 R36, P1, PT, R32, R2, RZ ;  /* 0x0000000220247210 */ /* 0x004fca0007f3e0ff */
[----:B------:R0:W-:Y:S01]  /*20c50*/  STL [R1+0x134], R36 ;  /* 0x0001342401007387 */ /* 0x0001e20000100800 */
[-C--:B----4-:R-:W-:Y:S01]  /*20c60*/  IADD3 R38, P3, PT, R30, R2.reuse, RZ ;  /* 0x000000021e267210 */ /* 0x090fe20007f7e0ff */
[----:B------:R-:W-:Y:S01]  /*20c70*/  IMAD.X R32, R33, 0x1, R3, P1 ;  /* 0x0000000121207824 */ /* 0x000fe200008e0603 */
[----:B------:R-:W-:-:S03]  /*20c80*/  IADD3 R37, P4, PT, R50, R2, RZ ;  /* 0x0000000232257210 */ /* 0x000fc60007f9e0ff */
[----:B------:R1:W-:Y:S01]  /*20c90*/  STL [R1+0x13c], R38 ;  /* 0x00013c2601007387 */ /* 0x0003e20000100800 */
[--C-:B------:R-:W-:Y:S01]  /*20ca0*/  IMAD.X R30, R31, 0x1, R3.reuse, P3 ;  /* 0x000000011f1e7824 */ /* 0x100fe200018e0603 */
[----:B0-----:R-:W-:Y:S02]  /*20cb0*/  IADD3 R36, P6, PT, R42, R2, RZ ;  /* 0x000000022a247210 */ /* 0x001fe40007fde0ff */
[----:B------:R-:W-:Y:S04]  /*20cc0*/  STL [R1+0x144], R37 ;  /* 0x0001442501007387 */ /* 0x000fe80000100800 */
[----:B------:R0:W-:Y:S04]  /*20cd0*/  STL [R1+0x14c], R36 ;  /* 0x00014c2401007387 */ /* 0x0001e80000100800 */
[----:B-1----:R-:W2:Y:S04]  /*20ce0*/  LDL.LU R38, [R1+0x1040] ;  /* 0x0010400001267983 */ /* 0x002ea80000300800 */
[----:B------:R1:W-:Y:S04]  /*20cf0*/  STL [R1+0x130], R32 ;  /* 0x0001302001007387 */ /* 0x0003e80000100800 */
[----:B0-----:R-:W4:Y:S04]  /*20d00*/  LDL.LU.64 R36, [R1+0xfb0] ;  /* 0x000fb00001247983 */ /* 0x001f280000300a00 */
[----:B------:R0:W-:Y:S04]  /*20d10*/  STL [R1+0x138], R30 ;  /* 0x0001381e01007387 */ /* 0x0001e80000100800 */
[----:B-1----:R-:W2:Y:S04]  /*20d20*/  LDL.LU.64 R32, [R1+0xfb8] ;  /* 0x000fb80001207983 */ /* 0x002ea80000300a00 */
[----:B0-----:R-:W2:Y:S01]  /*20d30*/  LDL.LU.64 R30, [R1+0xfc0] ;  /* 0x000fc000011e7983 */ /* 0x001ea20000300a00 */
[----:B------:R-:W-:-:S02]  /*20d40*/  IMAD.X R48, R51, 0x1, R3, P4 ;  /* 0x0000000133307824 */ /* 0x000fc400020e0603 */
[----:B------:R-:W-:Y:S01]  /*20d50*/  IMAD.X R39, R43, 0x1, R3, P6 ;  /* 0x000000012b277824 */ /* 0x000fe200030e0603 */
[-C--:B---3--:R-:W-:Y:S02]  /*20d60*/  IADD3 R42, P1, PT, R40, R2.reuse, RZ ;  /* 0x00000002282a7210 */ /* 0x088fe40007f3e0ff */
[----:B------:R-:W-:Y:S04]  /*20d70*/  STL [R1+0x140], R48 ;  /* 0x0001403001007387 */ /* 0x000fe80000100800 */
[----:B------:R0:W-:Y:S01]  /*20d80*/  STL [R1+0x148], R39 ;  /* 0x0001482701007387 */ /* 0x0001e20000100800 */
[----:B------:R-:W-:-:S03]  /*20d90*/  IADD3 R43, P3, PT, R34, R2, RZ ;  /* 0x00000002222b7210 */ /* 0x000fc60007f7e0ff */
[----:B------:R1:W-:Y:S01]  /*20da0*/  STL [R1+0x154], R42 ;  /* 0x0001542a01007387 */ /* 0x0003e20000100800 */
[----:B------:R-:W-:Y:S01]  /*20db0*/  IMAD.X R40, R41, 0x1, R3, P1 ;  /* 0x0000000129287824 */ /* 0x000fe200008e0603 */
[-C--:B0-----:R-:W-:Y:S02]  /*20dc0*/  IADD3 R39, P4, PT, R46, R2.reuse, RZ ;  /* 0x000000022e277210 */ /* 0x081fe40007f9e0ff */
[----:B------:R-:W-:Y:S01]  /*20dd0*/  STL [R1+0x15c], R43 ;  /* 0x00015c2b01007387 */ /* 0x000fe20000100800 */
[----:B-1----:R-:W-:-:S03]  /*20de0*/  IADD3 R42, P6, PT, R44, R2, RZ ;  /* 0x000000022c2a7210 */ /* 0x002fc60007fde0ff */
[----:B------:R0:W-:Y:S04]  /*20df0*/  STL [R1+0x164], R39 ;  /* 0x0001642701007387 */ /* 0x0001e80000100800 */
[----:B------:R1:W-:Y:S01]  /*20e00*/  STL [R1+0x16c], R42 ;  /* 0x00016c2a01007387 */ /* 0x0003e20000100800 */
[----:B0-----:R-:W-:-:S03]  /*20e10*/  IMAD.X R39, R35, 0x1, R3, P3 ;  /* 0x0000000123277824 */ /* 0x001fc600018e0603 */
[----:B------:R-:W3:Y:S04]  /*20e20*/  LDL.LU.64 R34, [R1+0xfc8] ;  /* 0x000fc80001227983 */ /* 0x000ee80000300a00 */
[----:B------:R0:W-:Y:S04]  /*20e30*/  STL [R1+0x150], R40 ;  /* 0x0001502801007387 */ /* 0x0001e80000100800 */
[----:B-1----:R-:W3:Y:S04]  /*20e40*/  LDL.LU.64 R42, [R1+0xfd0] ;  /* 0x000fd000012a7983 */ /* 0x002ee80000300a00 */
[----:B------:R1:W-:Y:S04]  /*20e50*/  STL [R1+0x158], R39 ;  /* 0x0001582701007387 */ /* 0x0003e80000100800 */
[----:B0-----:R-:W3:Y:S01]  /*20e60*/  LDL.LU.64 R40, [R1+0xfd8] ;  /* 0x000fd80001287983 */ /* 0x001ee20000300a00 */
[----:B------:R-:W-:-:S02]  /*20e70*/  IMAD.X R46, R47, 0x1, R3, P4 ;  /* 0x000000012f2e7824 */ /* 0x000fc400020e0603 */
[----:B-1----:R-:W-:-:S03]  /*20e80*/  IMAD.X R39, R45, 0x1, R3, P6 ;  /* 0x000000012d277824 */ /* 0x002fc600030e0603 */
[----:B------:R-:W-:Y:S04]  /*20e90*/  STL [R1+0x160], R46 ;  /* 0x0001602e01007387 */ /* 0x000fe80000100800 */
[----:B------:R-:W-:Y:S01]  /*20ea0*/  STL [R1+0x168], R39 ;  /* 0x0001682701007387 */ /* 0x000fe20000100800 */
[-C--:B----4-:R-:W-:Y:S02]  /*20eb0*/  IADD3 R45, P1, PT, R36, R2.reuse, RZ ;  /* 0x00000002242d7210 */ /* 0x090fe40007f3e0ff */
[----:B--2---:R-:W-:-:S03]  /*20ec0*/  IADD3 R44, P3, PT, R32, R2, RZ ;  /* 0x00000002202c7210 */ /* 0x004fc60007f7e0ff */
[----:B------:R-:W-:Y:S04]  /*20ed0*/  STL [R1+0x174], R45 ;  /* 0x0001742d01007387 */ /* 0x000fe80000100800 */
[----:B------:R0:W-:Y:S04]  /*20ee0*/  STL [R1+0x17c], R44 ;  /* 0x00017c2c01007387 */ /* 0x0001e80000100800 */
[----:B0-----:R-:W2:Y:S01]  /*20ef0*/  LDL.LU.64 R44, [R1+0xfe0] ;  /* 0x000fe000012c7983 */ /* 0x001ea20000300a00 */
[----:B------:R-:W-:Y:S01]  /*20f00*/  IADD3 R39, P4, PT, R30, R2, RZ ;  /* 0x000000021e277210 */ /* 0x000fe20007f9e0ff */
[----:B------:R-:W-:-:S02]  /*20f10*/  IMAD.X R37, R37, 0x1, R3, P1 ;  /* 0x0000000125257824 */ /* 0x000fc400008e0603 */
[--C-:B------:R-:W-:Y:S02]  /*20f20*/  IMAD.X R32, R33, 0x1, R3.reuse, P3 ;  /* 0x0000000121207824 */ /* 0x100fe400018e0603 */
[----:B------:R-:W-:Y:S01]  /*20f30*/  STL [R1+0x184], R39 ;  /* 0x0001842701007387 */ /* 0x000fe20000100800 */
[----:B------:R-:W-:-:S03]  /*20f40*/  IMAD.X R36, R31, 0x1, R3, P4 ;  /* 0x000000011f247824 */ /* 0x000fc600020e0603 */
[----:B------:R-:W-:Y:S04]  /*20f50*/  STL [R1+0x170], R37 ;  /* 0x0001702501007387 */ /* 0x000fe80000100800 */
[----:B------:R-:W4:Y:S04]  /*20f60*/  LDL.LU.64 R30, [R1+0xfe8] ;  /* 0x000fe800011e7983 */ /* 0x000f280000300a00 */
[----:B------:R0:W-:Y:S04]  /*20f70*/  STL [R1+0x178], R32 ;  /* 0x0001782001007387 */ /* 0x0001e80000100800 */
[----:B0-----:R-:W4:Y:S01]  /*20f80*/  LDL.LU.64 R32, [R1+0xff0] ;  /* 0x000ff00001207983 */ /* 0x001f220000300a00 */
[----:B------:R-:W-:Y:S01]  /*20f90*/  IMAD.U32 R48, R38, -0x80000000, RZ ;  /* 0x8000000026307824 */ /* 0x000fe200078e00ff */
[----:B---3--:R-:W-:-:S02]  /*20fa0*/  IADD3 R38, P3, PT, R34, R2, RZ ;  /* 0x0000000222267210 */ /* 0x008fc40007f7e0ff */
[----:B------:R0:W-:Y:S01]  /*20fb0*/  STL [R1+0x180], R36 ;  /* 0x0001802401007387 */ /* 0x0001e20000100800 */
[----:B------:R-:W1:Y:S01]  /*20fc0*/  SYNCS.PHASECHK.TRANS64.TRYWAIT P1, [UR4], R48 ;  /* 0x00000030ff0075a7 */ /* 0x000e620008021104 */
[-C--:B------:R-:W-:Y:S02]  /*20fd0*/  IADD3 R37, P4, PT, R42, R2.reuse, RZ ;  /* 0x000000022a257210 */ /* 0x080fe40007f9e0ff */
[----:B------:R3:W-:Y:S04]  /*20fe0*/  STL [R1+0x18c], R38 ;  /* 0x00018c2601007387 */ /* 0x0007e80000100800 */
[----:B------:R-:W-:Y:S01]  /*20ff0*/  STL [R1+0x194], R37 ;  /* 0x0001942501007387 */ /* 0x000fe20000100800 */
[----:B0-----:R-:W-:Y:S01]  /*21000*/  IADD3 R36, P6, PT, R40, R2, RZ ;  /* 0x0000000228247210 */ /* 0x001fe20007fde0ff */
[----:B---3--:R-:W-:-:S02]  /*21010*/  IMAD.X R38, R35, 0x1, R3, P3 ;  /* 0x0000000123267824 */ /* 0x008fc400018e0603 */
[----:B------:R-:W3:Y:S04]  /*21020*/  LDL.LU.64 R34, [R1+0xff8] ;  /* 0x000ff80001227983 */ /* 0x000ee80000300a00 */
[----:B------:R0:W-:Y:S04]  /*21030*/  STL [R1+0x19c], R36 ;  /* 0x00019c2401007387 */ /* 0x0001e80000100800 */
[----:B0-----:R-:W3:Y:S04]  /*21040*/  LDL.LU.64 R36, [R1+0x1000] ;  /* 0x0010000001247983 */ /* 0x001ee80000300a00 */
[----:B------:R0:W-:Y:S04]  /*21050*/  STL [R1+0x188], R38 ;  /* 0x0001882601007387 */ /* 0x0001e80000100800 */
[----:B0-----:R-:W3:Y:S01]  /*21060*/  LDL.LU.64 R38, [R1+0x1008] ;  /* 0x0010080001267983 */ /* 0x001ee20000300a00 */
[----:B------:R-:W-:-:S02]  /*21070*/  IMAD.X R43, R43, 0x1, R3, P4 ;  /* 0x000000012b2b7824 */ /* 0x000fc400020e0603 */
[----:B------:R-:W-:-:S03]  /*21080*/  IMAD.X R42, R41, 0x1, R3, P6 ;  /* 0x00000001292a7824 */ /* 0x000fc600030e0603 */
[----:B------:R-:W-:Y:S04]  /*21090*/  STL [R1+0x190], R43 ;  /* 0x0001902b01007387 */ /* 0x000fe80000100800 */
[----:B------:R-:W3:Y:S04]  /*210a0*/  LDL.LU.64 R40, [R1+0x1010] ;  /* 0x0010100001287983 */ /* 0x000ee80000300a00 */
[----:B------:R0:W-:Y:S04]  /*210b0*/  STL [R1+0x198], R42 ;  /* 0x0001982a01007387 */ /* 0x0001e80000100800 */
[----:B0-----:R-:W3:Y:S01]  /*210c0*/  LDL.LU.64 R42, [R1+0x1018] ;  /* 0x00101800012a7983 */ /* 0x001ee20000300a00 */
[----:B--2---:R-:W-:-:S05]  /*210d0*/  IADD3 R46, P3, PT, R44, R2, RZ ;  /* 0x000000022c2e7210 */ /* 0x004fca0007f7e0ff */
[----:B------:R4:W-:Y:S04]  /*210e0*/  STL [R1+0x1a4], R46 ;  /* 0x0001a42e01007387 */ /* 0x0009e80000100800 */
[----:B------:R-:W2:Y:S01]  /*210f0*/  LDL.LU.64 R50, [R1+0x1020] ;  /* 0x0010200001327983 */ /* 0x000ea20000300a00 */
[----:B----4-:R-:W-:-:S05]  /*21100*/  IADD3 R46, P4, PT, R30, R2, RZ ;  /* 0x000000021e2e7210 */ /* 0x010fca0007f9e0ff */
[----:B------:R-:W-:Y:S01]  /*21110*/  STL [R1+0x1ac], R46 ;  /* 0x0001ac2e01007387 */ /* 0x000fe20000100800 */
[----:B------:R-:W-:-:S05]  /*21120*/  IADD3 R47, P6, PT, R32, R2, RZ ;  /* 0x00000002202f7210 */ /* 0x000fca0007fde0ff */
[----:B------:R0:W-:Y:S01]  /*21130*/  STL [R1+0x1b4], R47 ;  /* 0x0001b42f01007387 */ /* 0x0001e20000100800 */
[----:B------:R-:W-:-:S03]  /*21140*/  IMAD.X R52, R45, 0x1, R3, P3 ;  /* 0x000000012d347824 */ /* 0x000fc600018e0603 */
[----:B0-----:R-:W4:Y:S04]  /*21150*/  LDL.LU.64 R46, [R1+0x1028] ;  /* 0x00102800012e7983 */ /* 0x001f280000300a00 */
[----:B------:R-:W4:Y:S04]  /*21160*/  LDL.LU.64 R44, [R1+0x1030] ;  /* 0x00103000012c7983 */ /* 0x000f280000300a00 */
[----:B------:R0:W-:Y:S02]  /*21170*/  STL [R1+0x1a0], R52 ;  /* 0x0001a03401007387 */ /* 0x0001e40000100800 */
[----:B0-----:R-:W-:-:S02]  /*21180*/  IMAD.X R52, R31, 0x1, R3, P4 ;  /* 0x000000011f347824 */ /* 0x001fc400020e0603 */
[----:B------:R0:W5:Y:S04]  /*21190*/  LDL.LU.64 R30, [R1+0x1fc8] ;  /* 0x001fc800011e7983 */ /* 0x0001680000300a00 */
[----:B------:R0:W-:Y:S02]  /*211a0*/  STL [R1+0x1a8], R52 ;  /* 0x0001a83401007387 */ /* 0x0001e40000100800 */
[----:B0-----:R-:W-:Y:S02]  /*211b0*/  IMAD.X R52, R33, 0x1, R3, P6 ;  /* 0x0000000121347824 */ /* 0x001fe400030e0603 */
[----:B------:R0:W5:Y:S04]  /*211c0*/  LDL.LU.64 R32, [R1+0x1fc0] ;  /* 0x001fc00001207983 */ /* 0x0001680000300a00 */
[----:B------:R3:W-:Y:S02]  /*211d0*/  STL [R1+0x1b0], R52 ;  /* 0x0001b03401007387 */ /* 0x0007e40000100800 */
[----:B---3--:R-:W-:-:S05]  /*211e0*/  IADD3 R52, P3, PT, R34, R2, RZ ;  /* 0x0000000222347210 */ /* 0x008fca0007f7e0ff */
[----:B------:R3:W-:Y:S02]  /*211f0*/  STL [R1+0x1bc], R52 ;  /* 0x0001bc3401007387 */ /* 0x0007e40000100800 */
[----:B---3--:R-:W-:-:S05]  /*21200*/  IADD3 R52, P4, PT, R36, R2, RZ ;  /* 0x0000000224347210 */ /* 0x008fca0007f9e0ff */
[----:B------:R3:W-:Y:S02]  /*21210*/  STL [R1+0x1c4], R52 ;  /* 0x0001c43401007387 */ /* 0x0007e40000100800 */
[----:B---3--:R-:W-:-:S05]  /*21220*/  IADD3 R52, P6, PT, R38, R2, RZ ;  /* 0x0000000226347210 */ /* 0x008fca0007fde0ff */
[----:B------:R3:W-:Y:S02]  /*21230*/  STL [R1+0x1cc], R52 ;  /* 0x0001cc3401007387 */ /* 0x0007e40000100800 */
[--C-:B---3--:R-:W-:Y:S02]  /*21240*/  IMAD.X R52, R35, 0x1, R3.reuse, P3 ;  /* 0x0000000123347824 */ /* 0x108fe400018e0603 */
[----:B------:R0:W5:Y:S04]  /*21250*/  LDL.LU.64 R34, [R1+0x1fb8] ;  /* 0x001fb80001227983 */ /* 0x0001680000300a00 */
[----:B------:R3:W-:Y:S02]  /*21260*/  STL [R1+0x1b8], R52 ;  /* 0x0001b83401007387 */ /* 0x0007e40000100800 */
[----:B---3--:R-:W-:-:S02]  /*21270*/  IMAD.X R52, R37, 0x1, R3, P4 ;  /* 0x0000000125347824 */ /* 0x008fc400020e0603 */
[----:B------:R0:W5:Y:S04]  /*21280*/  LDL.LU.64 R36, [R1+0x1fb0] ;  /* 0x001fb00001247983 */ /* 0x0001680000300a00 */
[----:B------:R3:W-:Y:S02]  /*21290*/  STL [R1+0x1c0], R52 ;  /* 0x0001c03401007387 */ /* 0x0007e40000100800 */
[----:B---3--:R-:W-:Y:S02]  /*212a0*/  IMAD.X R52, R39, 0x1, R3, P6 ;  /* 0x0000000127347824 */ /* 0x008fe400030e0603 */
[----:B------:R0:W5:Y:S04]  /*212b0*/  LDL.LU.64 R38, [R1+0x1fa8] ;  /* 0x001fa80001267983 */ /* 0x0001680000300a00 */
[----:B------:R3:W-:Y:S02]  /*212c0*/  STL [R1+0x1c8], R52 ;  /* 0x0001c83401007387 */ /* 0x0007e40000100800 */
[----:B---3--:R-:W-:-:S05]  /*212d0*/  IADD3 R52, P3, PT, R40, R2, RZ ;  /* 0x0000000228347210 */ /* 0x008fca0007f7e0ff */
[----:B------:R3:W-:Y:S02]  /*212e0*/  STL [R1+0x1d4], R52 ;  /* 0x0001d43401007387 */ /* 0x0007e40000100800 */
[----:B---3--:R-:W-:-:S05]  /*212f0*/  IADD3 R52, P4, PT, R42, R2, RZ ;  /* 0x000000022a347210 */ /* 0x008fca0007f9e0ff */
[----:B------:R2:W-:Y:S02]  /*21300*/  STL [R1+0x1dc], R52 ;  /* 0x0001dc3401007387 */ /* 0x0005e40000100800 */
[----:B--2---:R-:W-:-:S05]  /*21310*/  IADD3 R52, P6, PT, R50, R2, RZ ;  /* 0x0000000232347210 */ /* 0x004fca0007fde0ff */
[----:B------:R2:W-:Y:S02]  /*21320*/  STL [R1+0x1e4], R52 ;  /* 0x0001e43401007387 */ /* 0x0005e40000100800 */
[--C-:B--2---:R-:W-:Y:S02]  /*21330*/  IMAD.X R52, R41, 0x1, R3.reuse, P3 ;  /* 0x0000000129347824 */ /* 0x104fe400018e0603 */
[----:B------:R0:W5:Y:S04]  /*21340*/  LDL.LU.64 R40, [R1+0x1fa0] ;  /* 0x001fa00001287983 */ /* 0x0001680000300a00 */
[----:B------:R2:W-:Y:S02]  /*21350*/  STL [R1+0x1d0], R52 ;  /* 0x0001d03401007387 */ /* 0x0005e40000100800 */
[----:B--2---:R-:W-:-:S02]  /*21360*/  IMAD.X R52, R43, 0x1, R3, P4 ;  /* 0x000000012b347824 */ /* 0x004fc400020e0603 */
[----:B------:R0:W5:Y:S04]  /*21370*/  LDL.LU.64 R42, [R1+0x1f98] ;  /* 0x001f9800012a7983 */ /* 0x0001680000300a00 */
[----:B------:R2:W-:Y:S02]  /*21380*/  STL [R1+0x1d8], R52 ;  /* 0x0001d83401007387 */ /* 0x0005e40000100800 */
[----:B--2---:R-:W-:Y:S02]  /*21390*/  IMAD.X R52, R51, 0x1, R3, P6 ;  /* 0x0000000133347824 */ /* 0x004fe400030e0603 */
[----:B------:R-:W2:Y:S04]  /*213a0*/  LDL.LU.64 R50, [R1+0x1f90] ;  /* 0x001f900001327983 */ /* 0x000ea80000300a00 */
[----:B------:R4:W-:Y:S02]  /*213b0*/  STL [R1+0x1e0], R52 ;  /* 0x0001e03401007387 */ /* 0x0009e40000100800 */
[----:B----4-:R-:W-:-:S05]  /*213c0*/  IADD3 R52, P3, PT, R46, R2, RZ ;  /* 0x000000022e347210 */ /* 0x010fca0007f7e0ff */
[----:B------:R3:W-:Y:S02]  /*213d0*/  STL [R1+0x1e8], R52 ;  /* 0x0001e83401007387 */ /* 0x0007e40000100800 */
[----:B---3--:R-:W-:-:S05]  /*213e0*/  IADD3 R52, P4, PT, R44, R2, RZ ;  /* 0x000000022c347210 */ /* 0x008fca0007f9e0ff */
[----:B------:R3:W-:Y:S04]  /*213f0*/  STL [R1+0x1ec], R52 ;  /* 0x0001ec3401007387 */ /* 0x0007e80000100800 */
[----:B------:R0:W5:Y:S01]  /*21400*/  LDL.LU R46, [R1+0x1f88] ;  /* 0x001f8800012e7983 */ /* 0x0001620000300800 */
[----:B---3--:R-:W-:-:S03]  /*21410*/  IADD3.X R52, PT, PT, R45, R3, RZ, P4, !PT ;  /* 0x000000032d347210 */ /* 0x008fc600027fe4ff */
[----:B------:R0:W5:Y:S01]  /*21420*/  LDL.LU.64 R44, [R1+0x1f80] ;  /* 0x001f8000012c7983 */ /* 0x0001620000300a00 */
[----:B------:R-:W-:Y:S01]  /*21430*/  IMAD.X R47, R47, 0x1, R3, P3 ;  /* 0x000000012f2f7824 */ /* 0x000fe200018e0603 */
[----:B--2---:R-:W-:-:S05]  /*21440*/  IADD3 R50, P6, PT, R50, R2, RZ ;  /* 0x0000000232327210 */ /* 0x004fca0007fde0ff */
[----:B------:R-:W-:Y:S01]  /*21450*/  IMAD.X R3, R51, 0x1, R3, P6 ;  /* 0x0000000133037824 */ /* 0x000fe200030e0603 */
[----:B01----:R-:W-:Y:S07]  /*21460*/  @!P1 BRA `(.L_x_8) ;  /* 0x000001cc00cc9947 */ /* 0x003fee0003800000 */
.L_x_16:
[----:B------:R0:W-:Y:S04]  /*21470*/  STL [R1+0x28cc], R51 ;  /* 0x0028cc3301007387 */ /* 0x0001e80000100800 */
[----:B0-----:R-:W2:Y:S04]  /*21480*/  LDL.LU R51, [R1+0x10bc] ;  /* 0x0010bc0001337983 */ /* 0x001ea80000300800 */
        /* <DEDUP_REMOVED lines=74> */
[----:B------:R-:W-:Y:S01]  /*21930*/  STL [R1+0x2468], R49 ;  /* 0x0024683101007387 */ /* 0x000fe20000100800 */
[----:B--2---:R-:W-:-:S03]  /*21940*/  VIADD R51, R51, 0x1 ;  /* 0x0000000133337836 */ /* 0x004fc60000000000 */
        /* <DEDUP_REMOVED lines=267> */
[----:B------:R-:W0:Y:S03]  /*22a00*/  S2R R2, SR_TID.X ;  /* 0x0000000000027919 */ /* 0x000e260000002100 */
        /* <DEDUP_REMOVED lines=8> */
[----:B0-----:R-:W-:-:S02]  /*22a90*/  LOP3.LUT R48, R2, 0x7f, RZ, 0xc0, !PT ;  /* 0x0000007f02307812 */ /* 0x001fc400078ec0ff */
[----:B------:R-:W0:Y:S01]  /*22aa0*/  LDC R2, c[0x0][0x3a0] ;  /* 0x0000e800ff027b82 */ /* 0x000e220000000800 */
[----:B------:R-:W-:Y:S04]  /*22ab0*/  STL [R1+0x28ac], R53 ;  /* 0x0028ac3501007387 */ /* 0x000fe80000100800 */
[----:B------:R-:W-:Y:S04]  /*22ac0*/  STL [R1+0x28b0], R53 ;  /* 0x0028b03501007387 */ /* 0x000fe80000100800 */
[----:B------:R-:W-:Y:S04]  /*22ad0*/  STL [R1+0x28b4], R53 ;  /* 0x0028b43501007387 */ /* 0x000fe80000100800 */
[----:B------:R-:W-:Y:S04]  /*22ae0*/  STL [R1+0x28b8], R53 ;  /* 0x0028b83501007387 */ /* 0x000fe80000100800 */
[----:B------:R-:W-:Y:S04]  /*22af0*/  STL [R1+0x28bc], R53 ;  /* 0x0028bc3501007387 */ /* 0x000fe80000100800 */
[----:B------:R-:W-:Y:S01]  /*22b00*/  STL [R1+0x28c0], R53 ;  /* 0x0028c03501007387 */ /* 0x000fe20000100800 */
[----:B0-----:R-:W-:-:S03]  /*22b10*/  IMAD R2, R51, -0x100, R2 ;  /* 0xffffff0033027824 */ /* 0x001fc600078e0202 */
[----:B------:R-:W-:Y:S04]  /*22b20*/  STL [R1+0x28c4], R53 ;  /* 0x0028c43501007387 */ /* 0x000fe80000100800 */
[----:B------:R-:W-:Y:S04]  /*22b30*/  STL [R1+0x28c8], R53 ;  /* 0x0028c83501007387 */ /* 0x000fe80000100800 */
[----:B------:R-:W-:Y:S04]  /*22b40*/  STL [R1+0x22ec], R4 ;  /* 0x0022ec0401007387 */ /* 0x000fe80000100800 */
[----:B------:R-:W-:Y:S04]  /*22b50*/  STL [R1+0x22e8], R11 ;  /* 0x0022e80b01007387 */ /* 0x000fe80000100800 */
[----:B------:R-:W-:Y:S04]  /*22b60*/  STL.64 [R1+0x22d0], R6 ;  /* 0x0022d00601007387 */ /* 0x000fe80000100a00 */
[----:B------:R-:W-:Y:S04]  /*22b70*/  STL [R1+0x2844], R6 ;  /* 0x0028440601007387 */ /* 0x000fe80000100800 */
[----:B------:R-:W-:Y:S04]  /*22b80*/  STL [R1+0x2840], R7 ;  /* 0x0028400701007387 */ /* 0x000fe80000100800 */
[----:B------:R-:W-:Y:S04]  /*22b90*/  STL [R1+0x22c8], R5 ;  /* 0x0022c80501007387 */ /* 0x000fe80000100800 */
[----:B------:R-:W-:Y:S04]  /*22ba0*/  STL.64 [R1+0x22c0], R12 ;  /* 0x0022c00c01007387 */ /* 0x000fe80000100a00 */
[----:B------:R-:W-:Y:S04]  /*22bb0*/  STL [R1+0x22b8], R19 ;  /* 0x0022b81301007387 */ /* 0x000fe80000100800 */
[----:B------:R-:W-:Y:S04]  /*22bc0*/  STL.64 [R1+0x22b0], R8 ;  /* 0x0022b00801007387 */ /* 0x000fe80000100a00 */
[----:B------:R-:W-:Y:S04]  /*22bd0*/  STL [R1+0x22ac], R10 ;  /* 0x0022ac0a01007387 */ /* 0x000fe80000100800 */
[----:B------:R-:W-:Y:S04]  /*22be0*/  STL [R1+0x22a8], R21 ;  /* 0x0022a81501007387 */ /* 0x000fe80000100800 */
[----:B------:R-:W-:Y:S04]  /*22bf0*/  STL.64 [R1+0x22a0], R14 ;  /* 0x0022a00e01007387 */ /* 0x000fe80000100a00 */
[----:B------:R-:W-:Y:S04]  /*22c00*/  STL [R1+0x2298], R20 ;  /* 0x0022981401007387 */ /* 0x000fe80000100800 */
[----:B------:R-:W-:Y:S04]  /*22c10*/  STL.64 [R1+0x2290], R16 ;  /* 0x0022901001007387 */ /* 0x000fe80000100a00 */
[----:B------:R-:W-:Y:S04]  /*22c20*/  STL [R1+0x2288], R27 ;  /* 0x0022881b01007387 */ /* 0x000fe80000100800 */
[----:B------:R-:W-:Y:S04]  /*22c30*/  STL.64 [R1+0x2280], R22 ;  /* 0x0022801601007387 */ /* 0x000fe80000100a00 */
[----:B------:R-:W-:Y:S04]  /*22c40*/  STL [R1+0x227c], R18 ;  /* 0x00227c1201007387 */ /* 0x000fe80000100800 */
[----:B------:R-:W-:Y:S04]  /*22c50*/  STL [R1+0x2278], R29 ;  /* 0x0022781d01007387 */ /* 0x000fe80000100800 */
[----:B------:R-:W-:Y:S04]  /*22c60*/  STL [R1+0x2274], R25 ;  /* 0x0022741901007387 */ /* 0x000fe80000100800 */
[----:B------:R-:W-:Y:S04]  /*22c70*/  STL [R1+0x2270], R28 ;  /* 0x0022701c01007387 */ /* 0x000fe80000100800 */
[----:B------:R-:W-:Y:S04]  /*22c80*/  STL [R1+0x226c], R24 ;  /* 0x00226c1801007387 */ /* 0x000fe80000100800 */
[----:B-----5:R-:W-:Y:S04]  /*22c90*/  STL [R1+0x2268], R35 ;  /* 0x0022682301007387 */ /* 0x020fe80000100800 */
        /* <DEDUP_REMOVED lines=19> */
[----:B0-----:R-:W2:Y:S01]  /*22dd0*/  LDL.LU R51, [R1+0x28cc] ;  /* 0x0028cc0001337983 */ /* 0x001ea20000300800 */
[----:B------:R-:W-:-:S02]  /*22de0*/  PRMT R49, RZ, 0x7610, R49 ;  /* 0x00007610ff317816 */ /* 0x000fc40000000031 */
[----:B------:R-:W-:Y:S02]  /*22df0*/  PRMT R52, RZ, 0x7610, R52 ;  /* 0x00007610ff347816 */ /* 0x000fe40000000034 */
[----:B------:R-:W-:Y:S01]  /*22e00*/  PRMT R3, RZ, 0x7610, R3 ;  /* 0x00007610ff037816 */ /* 0x000fe20000000003 */
[----:B------:R-:W-:Y:S01]  /*22e10*/  STL.S16 [R1+0x15e0], R49 ;  /* 0x0015e03101007387 */ /* 0x000fe20000100600 */
[----:B------:R-:W-:Y:S02]  /*22e20*/  PRMT R50, RZ, 0x7610, R50 ;  /* 0x00007610ff327816 */ /* 0x000fe40000000032 */
[----:B------:R-:W-:Y:S01]  /*22e30*/  PRMT R6, RZ, 0x7610, R6 ;  /* 0x00007610ff067816 */ /* 0x000fe20000000006 */
[----:B------:R-:W-:Y:S01]  /*22e40*/  STL.S16 [R1+0x15dc], R52 ;  /* 0x0015dc3401007387 */ /* 0x000fe20000100600 */
[----:B------:R-:W-:Y:S02]  /*22e50*/  PRMT R47, RZ, 0x7610, R47 ;  /* 0x00007610ff2f7816 */ /* 0x000fe4000000002f */
[----:B------:R-:W-:Y:S01]  /*22e60*/  PRMT R53, RZ, 0x7610, R53 ;  /* 0x00007610ff357816 */ /* 0x000fe20000000035 */
[----:B------:R-:W-:Y:S01]  /*22e70*/  STL.S16 [R1+0x15d8], R3 ;  /* 0x0015d80301007387 */ /* 0x000fe20000100600 */
[----:B------:R-:W-:-:S02]  /*22e80*/  PRMT R7, RZ, 0x7610, R7 ;  /* 0x00007610ff077816 */ /* 0x000fc40000000007 */
[----:B------:R-:W-:Y:S02]  /*22e90*/  LOP3.LUT R48, R48, 0x80, RZ, 0xfc, !PT ;  /* 0x0000008030307812 */ /* 0x000fe400078efcff */
[----:B------:R-:W-:Y:S02]  /*22ea0*/  PRMT R17, RZ, 0x7610, R17 ;  /* 0x00007610ff117816 */ /* 0x000fe40000000011 */
[----:B------:R-:W-:Y:S02]  /*22eb0*/  PRMT R16, RZ, 0x7610, R16 ;  /* 0x00007610ff107816 */ /* 0x000fe40000000010 */
[----:B------:R-:W-:Y:S02]  /*22ec0*/  PRMT R23, RZ, 0x7610, R23 ;  /* 0x00007610ff177816 */ /* 0x000fe40000000017 */
[----:B------:R-:W-:Y:S02]  /*22ed0*/  PRMT R22, RZ, 0x7610, R22 ;  /* 0x00007610ff167816 */ /* 0x000fe40000000016 */
[----:B------:R-:W-:-:S02]  /*22ee0*/  PRMT R13, RZ, 0x7610, R13 ;  /* 0x00007610ff0d7816 */ /* 0x000fc4000000000d */
[----:B------:R-:W-:Y:S02]  /*22ef0*/  PRMT R12, RZ, 0x7610, R12 ;  /* 0x00007610ff0c7816 */ /* 0x000fe4000000000c */
        /* <DEDUP_REMOVED lines=10> */
[----:B------:R-:W-:-:S02]  /*22fa0*/  ISETP.GT.AND P4, PT, R2, RZ, PT ;  /* 0x000000ff0200720c */ /* 0x000fc40003f84270 */
[----:B------:R-:W-:Y:S02]  /*22fb0*/  ISETP.GE.AND P1, PT, R48, R2, PT ;  /* 0x000000023000720c */ /* 0x000fe40003f26270 */
[----:B--2---:R-:W-:-:S05]  /*22fc0*/  PRMT R51, RZ, 0x7610, R51 ;  /* 0x00007610ff337816 */ /* 0x004fca0000000033 */
[----:B------:R-:W-:Y:S04]  /*22fd0*/  STL.S16 [R1+0x15d4], R51 ;  /* 0x0015d43301007387 */ /* 0x000fe80000100600 */
[----:B------:R-:W-:Y:S04]  /*22fe0*/  STL.S16 [R1+0x15d0], R50 ;  /* 0x0015d03201007387 */ /* 0x000fe80000100600 */
[----:B------:R-:W-:Y:S04]  /*22ff0*/  STL.S16 [R1+0x15cc], R6 ;  /* 0x0015cc0601007387 */ /* 0x000fe80000100600 */
[----:B------:R-:W-:Y:S04]  /*23000*/  STL.S16 [R1+0x15c8], R47 ;  /* 0x0015c82f01007387 */ /* 0x000fe80000100600 */
[----:B------:R0:W-:Y:S04]  /*23010*/  STL.S16 [R1+0x15c0], R53 ;  /* 0x0015c03501007387 */ /* 0x0001e80000100600 */
[----:B0-----:R-:W2:Y:S02]  /*23020*/  LDL.LU R53, [R1+0x28c8] ;  /* 0x0028c80001357983 */ /* 0x001ea40000300800 */
[----:B--2---:R-:W-:-:S05]  /*23030*/  PRMT R53, RZ, 0x7610, R53 ;  /* 0x00007610ff357816 */ /* 0x004fca0000000035 */
[----:B------:R0:W-:Y:S04]  /*23040*/  STL.S16 [R1+0x15bc], R53 ;  /* 0x0015bc3501007387 */ /* 0x0001e80000100600 */
[----:B0-----:R-:W2:Y:S04]  /*23050*/  LDL.LU R53, [R1+0x28c4] ;  /* 0x0028c40001357983 */ /* 0x001ea80000300800 */
[----:B------:R-:W-:Y:S01]  /*23060*/  STL.S16 [R1+0x15c4], R7 ;  /* 0x0015c40701007387 */ /* 0x000fe20000100600 */
[----:B--2---:R-:W-:-:S05]  /*23070*/  PRMT R53, RZ, 0x7610, R53 ;  /* 0x00007610ff357816 */ /* 0x004fca0000000035 */
[----:B------:R0:W-:Y:S04]  /*23080*/  STL.S16 [R1+0x15b8], R53 ;  /* 0x0015b83501007387 */ /* 0x0001e80000100600 */
[----:B0-----:R-:W2:Y:S02]  /*23090*/  LDL.LU R53, [R1+0x28c0] ;  /* 0x0028c00001357983 */ /* 0x001ea40000300800 */
        /* <DEDUP_REMOVED lines=89> */
[----:B0-----:R-:W2:Y:S04]  /*23630*/  LDL.LU R53, [R1+0x2848] ;  /* 0x0028480001357983 */ /* 0x001ea80000300800 */
[----:B------:R0:W-:Y:S02]  /*23640*/  STL.64 [R1+0x2308], R16 ;  /* 0x0023081001007387 */ /* 0x0001e40000100a00 */
[----:B0-----:R-:W-:-:S02]  /*23650*/  IMAD.MOV.U32 R17, RZ, RZ, R6 ;  /* 0x000000ffff117224 */ /* 0x001fc400078e0006 */
[----:B------:R-:W3:Y:S01]  /*23660*/  LDL.LU R6, [R1+0x2844] ;  /* 0x0028440001067983 */ /* 0x000ee20000300800 */
[----:B------:R-:W-:-:S03]  /*23670*/  IMAD.MOV.U32 R16, RZ, RZ, R7 ;  /* 0x000000ffff107224 */ /* 0x000fc600078e0007 */
[----:B------:R-:W4:Y:S04]  /*23680*/  LDL.LU R7, [R1+0x2840] ;  /* 0x0028400001077983 */ /* 0x000f280000300800 */
[----:B------:R0:W-:Y:S02]  /*23690*/  STL.64 [R1+0x22f0], R22 ;  /* 0x0022f01601007387 */ /* 0x0001e40000100a00 */
[----:B0-----:R-:W-:Y:S02]  /*236a0*/  IMAD.MOV.U32 R22, RZ, RZ, R52 ;  /* 0x000000ffff167224 */ /* 0x001fe400078e0034 */
[----:B------:R-:W4:Y:S01]  /*236b0*/  LDL.LU R52, [R1+0x283c] ;  /* 0x00283c0001347983 */ /* 0x000f220000300800 */
[----:B------:R-:W-:-:S03]  /*236c0*/  IMAD.MOV.U32 R23, RZ, RZ, R47 ;  /* 0x000000ffff177224 */ /* 0x000fc600078e002f */
[----:B------:R-:W4:Y:S04]  /*236d0*/  LDL.LU R47, [R1+0x2838] ;  /* 0x00283800012f7983 */ /* 0x000f280000300800 */
[----:B------:R0:W-:Y:S02]  /*236e0*/  STL.64 [R1+0x22e0], R12 ;  /* 0x0022e00c01007387 */ /* 0x0001e40000100a00 */
[----:B0-----:R-:W-:Y:S02]  /*236f0*/  IMAD.MOV.U32 R13, RZ, RZ, R3 ;  /* 0x000000ffff0d7224 */ /* 0x001fe400078e0003 */
[----:B------:R-:W4:Y:S01]  /*23700*/  LDL.LU R3, [R1+0x2834] ;  /* 0x0028340001037983 */ /* 0x000f220000300800 */
[----:B------:R-:W-:-:S03]  /*23710*/  IMAD.MOV.U32 R12, RZ, RZ, R50 ;  /* 0x000000ffff0c7224 */ /* 0x000fc600078e0032 */
[----:B------:R-:W4:Y:S01]  /*23720*/  LDL.LU R50, [R1+0x2830] ;  /* 0x0028300001327983 */ /* 0x000f220000300800 */
[----:B------:R-:W-:Y:S02]  /*23730*/  PRMT R48, RZ, 0x7610, R48 ;  /* 0x00007610ff307816 */ /* 0x000fe40000000030 */
[C---:B------:R-:W-:Y:S02]  /*23740*/  ISETP.GT.AND P6, PT, R2.reuse, 0x1, PT ;  /* 0x000000010200780c */ /* 0x040fe40003fc4270 */
[----:B------:R-:W-:Y:S02]  /*23750*/  ISETP.GT.AND P3, PT, R2, 0x2, PT ;  /* 0x000000020200780c */ /* 0x000fe40003f64270 */
[----:B--2---:R-:W-:Y:S02]  /*23760*/  PRMT R53, RZ, 0x7610, R53 ;  /* 0x00007610ff357816 */ /* 0x004fe40000000035 */
[----:B---3--:R-:W-:Y:S02]  /*23770*/  PRMT R6, RZ, 0x7610, R6 ;  /* 0x00007610ff067816 */ /* 0x008fe40000000006 */
[----:B----4-:R-:W-:-:S05]  /*23780*/  PRMT R7, RZ, 0x7610, R7 ;  /* 0x00007610ff077816 */ /* 0x010fca0000000007 */
[----:B------:R0:W-:Y:S02]  /*23790*/  STL.64 [R1+0x22d8], R6 ;  /* 0x0022d80601007387 */ /* 0x0001e40000100a00 */
[----:B0-----:R-:W-:Y:S02]  /*237a0*/  IMAD.MOV.U32 R7, RZ, RZ, R49 ;  /* 0x000000ffff077224 */ /* 0x001fe400078e0031 */
[----:B------:R-:W2:Y:S04]  /*237b0*/  LDL.LU R49, [R1+0x282c] ;  /* 0x00282c0001317983 */ /* 0x000ea80000300800 */
[----:B------:R-:W-:Y:S04]  /*237c0*/  STL.64 [R1+0x22f8], R8 ;  /* 0x0022f80801007387 */ /* 0x000fe80000100a00 */
[----:B------:R-:W-:Y:S04]  /*237d0*/  STL.64 [R1+0x2310], R14 ;  /* 0x0023100e01007387 */ /* 0x000fe80000100a00 */
[----:B------:R-:W-:Y:S04]  /*237e0*/  STL.64 [R1+0x2318], R4 ;  /* 0x0023180401007387 */ /* 0x000fe80000100a00 */
[----:B------:R-:W-:Y:S04]  /*237f0*/  STL.64 [R1+0x2320], R10 ;  /* 0x0023200a01007387 */ /* 0x000fe80000100a00 */
[----:B------:R-:W-:Y:S01]  /*23800*/  STL.64 [R1+0x2328], R20 ;  /* 0x0023281401007387 */ /* 0x000fe20000100a00 */
        /* <DEDUP_REMOVED lines=942> */
[----:B------:R-:W-:Y:S02]  /*272f0*/  PRMT R50, RZ, 0x7610, R50 ;  /* 0x00007610ff327816 */ /* 0x000fe40000000032 */
[----:B------:R-:W-:Y:S02]  /*27300*/  PRMT R3, RZ, 0x7610, R3 ;  /* 0x00007610ff037816 */ /* 0x000fe40000000003 */
[----:B------:R-:W-:Y:S02]  /*27310*/  PRMT R47, RZ, 0x7610, R47 ;  /* 0x00007610ff2f7816 */ /* 0x000fe4000000002f */
[----:B------:R-:W-:-:S02]  /*27320*/  PRMT R52, RZ, 0x7610, R52 ;  /* 0x00007610ff347816 */ /* 0x000fc40000000034 */
[----:B------:R-:W-:Y:S02]  /*27330*/  PRMT R4, RZ, 0x7610, R4 ;  /* 0x00007610ff047816 */ /* 0x000fe40000000004 */
[----:B--2---:R-:W-:-:S05]  /*27340*/  PRMT R49, RZ, 0x7610, R49 ;  /* 0x00007610ff317816 */ /* 0x004fca0000000031 */
[----:B------:R0:W-:Y:S04]  /*27350*/  STL.S16 [R1+0x15fc], R49 ;  /* 0x0015fc3101007387 */ /* 0x0001e80000100600 */
[----:B0-----:R-:W2:Y:S04]  /*27360*/  LDL.LU R49, [R1+0x2340] ;  /* 0x0023400001317983 */ /* 0x001ea80000300800 */
[----:B------:R0:W-:Y:S04]  /*27370*/  STL.S16 [R1+0x1088], R50 ;  /* 0x0010883201007387 */ /* 0x0001e80000100600 */
[----:B0-----:R-:W3:Y:S04]  /*27380*/  LDL.LU R50, [R1+0x233c] ;  /* 0x00233c0001327983 */ /* 0x001ee80000300800 */
[----:B------:R0:W-:Y:S04]  /*27390*/  STL.S16 [R1+0x1084], R3 ;  /* 0x0010840301007387 */ /* 0x0001e80000100600 */
[----:B0-----:R-:W4:Y:S04]  /*273a0*/  LDL.LU R3, [R1+0x2338] ;  /* 0x0023380001037983 */ /* 0x001f280000300800 */
[----:B------:R0:W-:Y:S04]  /*273b0*/  STL.S16 [R1+0x1080], R47 ;  /* 0x0010802f01007387 */ /* 0x0001e80000100600 */
[----:B0-----:R-:W2:Y:S04]  /*273c0*/  LDL.LU R47, [R1+0x2334] ;  /* 0x00233400012f7983 */ /* 0x001ea80000300800 */
[----:B------:R0:W-:Y:S04]  /*273d0*/  STL.S16 [R1+0x107c], R52 ;  /* 0x00107c3401007387 */ /* 0x0001e80000100600 */
[----:B0-----:R-:W2:Y:S04]  /*273e0*/  LDL.LU R52, [R1+0x2330] ;  /* 0x0023300001347983 */ /* 0x001ea80000300800 */
[----:B------:R0:W-:Y:S04]  /*273f0*/  STL.S16 [R1+0x1078], R4 ;  /* 0x0010780401007387 */ /* 0x0001e80000100600 */
[----:B0-----:R-:W2:Y:S04]  /*27400*/  LDL.LU R4, [R1+0x1d4c] ;  /* 0x001d4c0001047983 */ /* 0x001ea80000300800 */
[----:B------:R2:W-:Y:S01]  /*27410*/  STL.S16 [R1+0x1074], R48 ;  /* 0x0010743001007387 */ /* 0x0005e20000100600 */
[----:B------:R-:W-:-:S02]  /*27420*/  PRMT R21, RZ, 0x7610, R21 ;  /* 0x00007610ff157816 */ /* 0x000fc40000000015 */
[----:B------:R-:W-:Y:S02]  /*27430*/  PRMT R20, RZ, 0x7610, R20 ;  /* 0x00007610ff147816 */ /* 0x000fe40000000014 */
[----:B------:R-:W-:Y:S02]  /*27440*/  PRMT R15, RZ, 0x7610, R15 ;  /* 0x00007610ff0f7816 */ /* 0x000fe4000000000f */
[----:B------:R-:W-:Y:S02]  /*27450*/  PRMT R14, RZ, 0x7610, R14 ;  /* 0x00007610ff0e7816 */ /* 0x000fe4000000000e */
[----:B------:R-:W-:Y:S01]  /*27460*/  PRMT R11, RZ, 0x7610, R11 ;  /* 0x00007610ff0b7816 */ /* 0x000fe2000000000b */
[----:B------:R-:W-:Y:S01]  /*27470*/  STL.S16 [R1+0x1070], R21 ;  /* 0x0010701501007387 */ /* 0x000fe20000100600 */
[----:B------:R-:W-:-:S03]  /*27480*/  PRMT R10, RZ, 0x7610, R10 ;  /* 0x00007610ff0a7816 */ /* 0x000fc6000000000a */
[----:B------:R-:W-:Y:S01]  /*27490*/  STL.S16 [R1+0x106c], R20 ;  /* 0x00106c1401007387 */ /* 0x000fe20000100600 */
[----:B------:R-:W-:-:S03]  /*274a0*/  PRMT R9, RZ, 0x7610, R9 ;  /* 0x00007610ff097816 */ /* 0x000fc60000000009 */
[----:B------:R-:W-:Y:S01]  /*274b0*/  STL.S16 [R1+0x1068], R15 ;  /* 0x0010680f01007387 */ /* 0x000fe20000100600 */
[----:B------:R-:W-:Y:S01]  /*274c0*/  PRMT R8, RZ, 0x7610, R8 ;  /* 0x00007610ff087816 */ /* 0x000fe20000000008 */
[----:B--2---:R-:W-:-:S05]  /*274d0*/  IMAD.MOV.U32 R48, RZ, RZ, R4 ;  /* 0x000000ffff307224 */ /* 0x004fca00078e0004 */
[----:B------:R-:W2:Y:S04]  /*274e0*/  @P4 LDG.E.U16 R7, desc[UR6][R48.64] ;  /* 0x0000000630074981 */ /* 0x000ea8000c1e1500 */
[----:B------:R-:W-:Y:S01]  /*274f0*/  STL.S16 [R1+0x1064], R14 ;  /* 0x0010640e01007387 */ /* 0x000fe20000100600 */
[----:B------:R-:W-:-:S03]  /*27500*/  PRMT R6, RZ, 0x7610, R6 ;  /* 0x00007610ff067816 */ /* 0x000fc60000000006 */
[----:B------:R-:W-:Y:S01]  /*27510*/  STL.S16 [R1+0x1060], R11 ;  /* 0x0010600b01007387 */ /* 0x000fe20000100600 */
[----:B------:R-:W-:-:S03]  /*27520*/  PRMT R5, RZ, 0x7610, R5 ;  /* 0x00007610ff057816 */ /* 0x000fc60000000005 */
[----:B------:R-:W-:Y:S04]  /*27530*/  STL.S16 [R1+0x105c], R10 ;  /* 0x00105c0a01007387 */ /* 0x000fe80000100600 */
[----:B------:R-:W-:Y:S04]  /*27540*/  STL.S16 [R1+0x15f8], R9 ;  /* 0x0015f80901007387 */ /* 0x000fe80000100600 */
[----:B------:R0:W-:Y:S04]  /*27550*/  STL.S16 [R1+0x15f4], R8 ;  /* 0x0015f40801007387 */ /* 0x0001e80000100600 */
[----:B------:R-:W-:Y:S04]  /*27560*/  STL.S16 [R1+0x15f0], R6 ;  /* 0x0015f00601007387 */ /* 0x000fe80000100600 */
[----:B------:R1:W-:Y:S04]  /*27570*/  STL.S16 [R1+0x15ec], R5 ;  /* 0x0015ec0501007387 */ /* 0x0003e80000100600 */
[----:B0-----:R-:W2:Y:S04]  /*27580*/  LDL.LU R8, [R1+0x1e8] ;  /* 0x0001e80001087983 */ /* 0x001ea80000300800 */
[----:B------:R-:W2:Y:S01]  /*27590*/  LDL.LU R4, [R1+0x1ec] ;  /* 0x0001ec0001047983 */ /* 0x000ea20000300800 */
[----:B-1----:R-:W-:-:S02]  /*275a0*/  IMAD.MOV.U32 R5, RZ, RZ, R13 ;  /* 0x000000ffff057224 */ /* 0x002fc400078e000d */
[----:B------:R-:W-:Y:S02]  /*275b0*/  IMAD.MOV.U32 R13, RZ, RZ, R51 ;  /* 0x000000ffff0d7224 */ /* 0x000fe400078e0033 */
[----:B----4-:R-:W-:Y:S01]  /*275c0*/  IMAD.MOV.U32 R51, RZ, RZ, R3 ;  /* 0x000000ffff337224 */ /* 0x010fe200078e0003 */
[----:B------:R-:W-:Y:S04]  /*275d0*/  STL [R1+0x1f80], R48 ;  /* 0x001f803001007387 */ /* 0x000fe80000100800 */
[----:B------:R-:W-:Y:S04]  /*275e0*/  STL [R1+0x20a0], R48 ;  /* 0x0020a03001007387 */ /* 0x000fe80000100800 */
[----:B------:R-:W-:Y:S04]  /*275f0*/  STL [R1+0x1f7c], R49 ;  /* 0x001f7c3101007387 */ /* 0x000fe80000100800 */
[----:B------:R-:W-:Y:S04]  /*27600*/  STL [R1+0x20a4], R49 ;  /* 0x0020a43101007387 */ /* 0x000fe80000100800 */
[----:B---3--:R-:W3:Y:S04]  /*27610*/  @P4 LDG.E.U16 R22, desc[UR6][R50.64] ;  /* 0x0000000632164981 */ /* 0x008ee8000c1e1500 */
[----:B------:R-:W4:Y:S04]  /*27620*/  LDL.LU R15, [R1+0x1d8] ;  /* 0x0001d800010f7983 */ /* 0x000f280000300800 */
[----:B------:R-:W4:Y:S04]  /*27630*/  LDL.LU R14, [R1+0x1dc] ;  /* 0x0001dc00010e7983 */ /* 0x000f280000300800 */
[----:B--2---:R0:W-:Y:S04]  /*27640*/  @P4 STL [R1+0x15e0], R7 ;  /* 0x0015e00701004387 */ /* 0x0041e80000100800 */
[----:B0-----:R-:W2:Y:S04]  /*27650*/  LDL.LU R7, [R1+0x1e0] ;  /* 0x0001e00001077983 */ /* 0x001ea80000300800 */
[----:B------:R-:W2:Y:S01]  /*27660*/  LDL.LU R6, [R1+0x1e4] ;  /* 0x0001e40001067983 */ /* 0x000ea20000300800 */
[----:B------:R-:W-:-:S03]  /*27670*/  IMAD.MOV.U32 R49, RZ, RZ, R52 ;  /* 0x000000ffff317224 */ /* 0x000fc600078e0034 */
[----:B------:R-:W-:Y:S04]  /*27680*/  STL [R1+0x1f88], R50 ;  /* 0x001f883201007387 */ /* 0x000fe80000100800 */
[----:B------:R-:W-:Y:S01]  /*27690*/  STL [R1+0x20a8], R50 ;  /* 0x0020a83201007387 */ /* 0x000fe20000100800 */
[----:B------:R-:W-:Y:S02]  /*276a0*/  IMAD.MOV.U32 R21, RZ, RZ, R47 ;  /* 0x000000ffff157224 */ /* 0x000fe400078e002f */
[----:B------:R-:W-:Y:S02]  /*276b0*/  IMAD.MOV.U32 R48, RZ, RZ, R4 ;  /* 0x000000ffff307224 */ /* 0x000fe400078e0004 */
[----:B------:R-:W-:Y:S01]  /*276c0*/  IMAD.MOV.U32 R20, RZ, RZ, R8 ;  /* 0x000000ffff147224 */ /* 0x000fe200078e0008 */
[----:B------:R-:W-:Y:S04]  /*276d0*/  STL [R1+0x1f84], R51 ;  /* 0x001f843301007387 */ /* 0x000fe80000100800 */
[----:B------:R-:W-:Y:S04]  /*276e0*/  STL [R1+0x20ac], R51 ;  /* 0x0020ac3301007387 */ /* 0x000fe80000100800 */
[----:B------:R-:W2:Y:S04]  /*276f0*/  @P6 LDG.E.U16 R5, desc[UR6][R48.64] ;  /* 0x0000000630056981 */ /* 0x000ea8000c1e1500 */
[----:B------:R2:W2:Y:S04]  /*27700*/  @P6 LDG.E.U16 R13, desc[UR6][R20.64] ;  /* 0x00000006140d6981 */ /* 0x0004a8000c1e1500 */
[----:B---3--:R0:W-:Y:S04]  /*27710*/  @P4 STL [R1+0x15dc], R22 ;  /* 0x0015dc1601004387 */ /* 0x0081e80000100800 */
[----:B------:R-:W3:Y:S04]  /*27720*/  LDL.LU R9, [R1+0x1c8] ;  /* 0x0001c80001097983 */ /* 0x000ee80000300800 */
[----:B------:R-:W3:Y:S01]  /*27730*/  LDL.LU R8, [R1+0x1cc] ;  /* 0x0001cc0001087983 */ /* 0x000ee20000300800 */
[----:B------:R-:W-:-:S03]  /*27740*/  IMAD.MOV.U32 R11, RZ, RZ, R12 ;  /* 0x000000ffff0b7224 */ /* 0x000fc600078e000c */
[----:B------:R2:W-:Y:S04]  /*27750*/  STL.64 [R1+0x1028], R20 ;  /* 0x0010281401007387 */ /* 0x0005e80000100a00 */
[----:B----4-:R-:W4:Y:S04]  /*27760*/  @P3 LDG.E.U16 R17, desc[UR6][R14.64] ;  /* 0x000000060e113981 */ /* 0x010f28000c1e1500 */
[----:B------:R-:W-:Y:S04]  /*27770*/  STL.64 [R1+0x1030], R48 ;  /* 0x0010303001007387 */ /* 0x000fe80000100a00 */
[----:B------:R-:W4:Y:S04]  /*27780*/  LDL.LU R10, [R1+0x1d0] ;  /* 0x0001d000010a7983 */ /* 0x000f280000300800 */
[----:B------:R-:W4:Y:S01]  /*27790*/  LDL.LU R4, [R1+0x1d4] ;  /* 0x0001d40001047983 */ /* 0x000f220000300800 */
[----:B------:R-:W-:-:S03]  /*277a0*/  IMAD.MOV.U32 R12, RZ, RZ, R16 ;  /* 0x000000ffff0c7224 */ /* 0x000fc600078e0010 */
[----:B0-----:R-:W4:Y:S04]  /*277b0*/  LDL R22, [R1+0x15c0] ;  /* 0x0015c00001167983 */ /* 0x001f280000100800 */
[----:B------:R-:W4:Y:S01]  /*277c0*/  LDL R16, [R1+0x15bc] ;  /* 0x0015bc0001107983 */ /* 0x000f220000100800 */
[----:B--2---:R-:W-:Y:S02]  /*277d0*/  IMAD.MOV.U32 R21, RZ, RZ, R7 ;  /* 0x000000ffff157224 */ /* 0x004fe400078e0007 */
[----:B------:R-:W-:-:S05]  /*277e0*/  IMAD.MOV.U32 R20, RZ, RZ, R6 ;  /* 0x000000ffff147224 */ /* 0x000fca00078e0006 */
[----:B------:R-:W2:Y:S01]  /*277f0*/  @P3 LDG.E.U16 R11, desc[UR6][R20.64] ;  /* 0x00000006140b3981 */ /* 0x000ea2000c1e1500 */
[----:B------:R-:W-:-:S03]  /*27800*/  ISETP.GT.AND P4, PT, R2, 0x3, PT ;  /* 0x000000030200780c */ /* 0x000fc60003f84270 */
[----:B------:R0:W-:Y:S10]  /*27810*/  @P6 STL [R1+0x15d8], R5 ;  /* 0x0015d80501006387 */ /* 0x0001f40000100800 */
[----:B---3--:R-:W3:Y:S04]  /*27820*/  @P4 LDG.E.U16 R12, desc[UR6][R8.64] ;  /* 0x00000006080c4981 */ /* 0x008ee8000c1e1500 */
[----:B0-----:R-:W3:Y:S04]  /*27830*/  LDL R5, [R1+0x15b8] ;  /* 0x0015b80001057983 */ /* 0x001ee80000100800 */
[----:B------:R0:W-:Y:S04]  /*27840*/  @P6 STL [R1+0x15d4], R13 ;  /* 0x0015d40d01006387 */ /* 0x0001e80000100800 */
[----:B0-----:R-:W3:Y:S04]  /*27850*/  LDL R13, [R1+0x15b4] ;  /* 0x0015b400010d7983 */ /* 0x001ee80000100800 */
[----:B------:R-:W3:Y:S04]  /*27860*/  LDL.LU R7, [R1+0x1b8] ;  /* 0x0001b80001077983 */ /* 0x000ee80000300800 */
[----:B------:R-:W3:Y:S04]  /*27870*/  LDL.LU R6, [R1+0x1bc] ;  /* 0x0001bc0001067983 */ /* 0x000ee80000300800 */
[----:B------:R-:W-:Y:S04]  /*27880*/  STL.64 [R1+0x1018], R14 ;  /* 0x0010180e01007387 */ /* 0x000fe80000100a00 */
[----:B------:R-:W-:Y:S04]  /*27890*/  STL.64 [R1+0x1020], R20 ;  /* 0x0010201401007387 */ /* 0x000fe80000100a00 */
[----:B----4-:R0:W-:Y:S04]  /*278a0*/  @P3 STL [R1+0x15cc], R17 ;  /* 0x0015cc1101003387 */ /* 0x0101e80000100800 */
[----:B--2---:R1:W-:Y:S04]  /*278b0*/  @P3 STL [R1+0x15d0], R11 ;  /* 0x0015d00b01003387 */ /* 0x0043e80000100800 */
[----:B0-----:R-:W2:Y:S04]  /*278c0*/  LDL R17, [R1+0x15b0] ;  /* 0x0015b00001117983 */ /* 0x001ea80000100800 */
[----:B------:R-:W4:Y:S04]  /*278d0*/  LDL.LU R49, [R1+0x1c0] ;  /* 0x0001c00001317983 */ /* 0x000f280000300800 */
[----:B------:R-:W-:Y:S04]  /*278e0*/  STL.64 [R1+0x1008], R8 ;  /* 0x0010080801007387 */ /* 0x000fe80000100a00 */
[----:B------:R-:W4:Y:S01]  /*278f0*/  LDL.LU R48, [R1+0x1c4] ;  /* 0x0001c40001307983 */ /* 0x000f220000300800 */
[----:B-1----:R-:W-:-:S02]  /*27900*/  IMAD.MOV.U32 R11, RZ, RZ, R10 ;  /* 0x000000ffff0b7224 */ /* 0x002fc400078e000a */
[----:B------:R-:W-:-:S05]  /*27910*/  IMAD.MOV.U32 R10, RZ, RZ, R4 ;  /* 0x000000ffff0a7224 */ /* 0x000fca00078e0004 */
[----:B------:R-:W2:Y:S04]  /*27920*/  @P4 LDG.E.U16 R23, desc[UR6][R10.64] ;  /* 0x000000060a174981 */ /* 0x000ea8000c1e1500 */
[----:B------:R0:W-:Y:S04]  /*27930*/  STL.64 [R1+0x1010], R10 ;  /* 0x0010100a01007387 */ /* 0x0001e80000100a00 */
[----:B------:R-:W2:Y:S04]  /*27940*/  LDL.LU R15, [R1+0x1a8] ;  /* 0x0001a800010f7983 */ /* 0x000ea80000300800 */
[----:B------:R-:W2:Y:S04]  /*27950*/  LDL.LU R14, [R1+0x1ac] ;  /* 0x0001ac00010e7983 */ /* 0x000ea80000300800 */
[----:B0-----:R-:W2:Y:S04]  /*27960*/  LDL.LU R10, [R1+0x1b0] ;  /* 0x0001b000010a7983 */ /* 0x001ea80000300800 */
[----:B------:R-:W2:Y:S01]  /*27970*/  LDL.LU R4, [R1+0x1b4] ;  /* 0x0001b40001047983 */ /* 0x000ea20000300800 */
[----:B------:R-:W-:-:S02]  /*27980*/  ISETP.GT.AND P6, PT, R2, 0x4, PT ;  /* 0x000000040200780c */ /* 0x000fc40003fc4270 */
[----:B------:R-:W-:Y:S01]  /*27990*/  ISETP.GT.AND P3, PT, R2, 0x5, PT ;  /* 0x000000050200780c */ /* 0x000fe20003f64270 */
[----:B---3--:R-:W-:Y:S02]  /*279a0*/  IMAD.MOV.U32 R20, RZ, RZ, R6 ;  /* 0x000000ffff147224 */ /* 0x008fe400078e0006 */
[----:B------:R-:W-:-:S08]  /*279b0*/  IMAD.MOV.U32 R21, RZ, RZ, R7 ;  /* 0x000000ffff157224 */ /* 0x000fd000078e0007 */
[----:B------:R0:W3:Y:S04]  /*279c0*/  @P6 LDG.E.U16 R16, desc[UR6][R20.64] ;  /* 0x0000000614106981 */ /* 0x0000e8000c1e1500 */
[----:B----4-:R-:W4:Y:S04]  /*279d0*/  @P6 LDG.E.U16 R22, desc[UR6][R48.64] ;  /* 0x0000000630166981 */ /* 0x010f28000c1e1500 */
[----:B--2---:R1:W-:Y:S04]  /*279e0*/  @P4 STL [R1+0x15c8], R23 ;  /* 0x0015c81701004387 */ /* 0x0043e80000100800 */
[----:B------:R-:W2:Y:S04]  /*279f0*/  @P3 LDG.E.U16 R13, desc[UR6][R14.64] ;  /* 0x000000060e0d3981 */ /* 0x000ea8000c1e1500 */
[----:B-1----:R-:W2:Y:S04]  /*27a00*/  LDL R23, [R1+0x15ac] ;  /* 0x0015ac0001177983 */ /* 0x002ea80000100800 */
[----:B------:R1:W-:Y:S04]  /*27a10*/  @P4 STL [R1+0x15c4], R12 ;  /* 0x0015c40c01004387 */ /* 0x0003e80000100800 */
[----:B------:R-:W2:Y:S04]  /*27a20*/  LDL.LU R9, [R1+0x198] ;  /* 0x0001980001097983 */ /* 0x000ea80000300800 */
[----:B------:R-:W2:Y:S04]  /*27a30*/  LDL.LU R8, [R1+0x19c] ;  /* 0x00019c0001087983 */ /* 0x000ea80000300800 */
[----:B------:R-:W2:Y:S04]  /*27a40*/  LDL.LU R7, [R1+0x1a0] ;  /* 0x0001a00001077983 */ /* 0x000ea80000300800 */
[----:B------:R0:W-:Y:S04]  /*27a50*/  STL.64 [R1+0xff8], R20 ;  /* 0x000ff81401007387 */ /* 0x0001e80000100a00 */
[----:B------:R-:W2:Y:S04]  /*27a60*/  LDL.LU R6, [R1+0x1a4] ;  /* 0x0001a40001067983 */ /* 0x000ea80000300800 */
[----:B------:R-:W2:Y:S04]  /*27a70*/  LDL R11, [R1+0x1744] ;  /* 0x00174400010b7983 */ /* 0x000ea80000100800 */
[----:B-1----:R-:W2:Y:S01]  /*27a80*/  LDL R12, [R1+0x1740] ;  /* 0x00174000010c7983 */ /* 0x002ea20000100800 */
[----:B0-----:R-:W-:Y:S01]  /*27a90*/  MOV R20, R4 ;  /* 0x0000000400147202 */ /* 0x001fe20000000f00 */
[----:B------:R-:W-:-:S05]  /*27aa0*/  IMAD.MOV.U32 R21, RZ, RZ, R10 ;  /* 0x000000ffff157224 */ /* 0x000fca00078e000a */
[----:B------:R-:W2:Y:S04]  /*27ab0*/  @P3 LDG.E.U16 R5, desc[UR6][R20.64] ;  /* 0x0000000614053981 */ /* 0x000ea8000c1e1500 */
[----:B------:R-:W-:Y:S04]  /*27ac0*/  STL.64 [R1+0x1000], R48 ;  /* 0x0010003001007387 */ /* 0x000fe80000100a00 */
[----:B----4-:R0:W-:Y:S04]  /*27ad0*/  @P6 STL [R1+0x15c0], R22 ;  /* 0x0015c01601006387 */ /* 0x0101e80000100800 */
[----:B0-----:R-:W4:Y:S04]  /*27ae0*/  LDL R22, [R1+0x15a8] ;  /* 0x0015a80001167983 */ /* 0x001f280000100800 */
[----:B---3--:R0:W-:Y:S04]  /*27af0*/  @P6 STL [R1+0x15bc], R16 ;  /* 0x0015bc1001006387 */ /* 0x0081e80000100800 */
[----:B0-----:R-:W3:Y:S04]  /*27b00*/  LDL R16, [R1+0x15a4] ;  /* 0x0015a40001107983 */ /* 0x001ee80000100800 */
[----:B------:R-:W-:Y:S04]  /*27b10*/  STL.64 [R1+0xff0], R20 ;  /* 0x000ff01401007387 */ /* 0x000fe80000100a00 */
[----:B------:R-:W-:Y:S04]  /*27b20*/  STL.64 [R1+0xfe8], R14 ;  /* 0x000fe80e01007387 */ /* 0x000fe80000100a00 */
[----:B--2---:R0:W-:Y:S04]  /*27b30*/  @P3 STL [R1+0x15b8], R5 ;  /* 0x0015b80501003387 */ /* 0x0041e80000100800 */
[----:B0-----:R-:W2:Y:S04]  /*27b40*/  LDL.LU R5, [R1+0x188] ;  /* 0x0001880001057983 */ /* 0x001ea80000300800 */
[----:B------:R-:W3:Y:S04]  /*27b50*/  LDL.LU R4, [R1+0x18c] ;  /* 0x00018c0001047983 */ /* 0x000ee80000300800 */
[----:B------:R-:W-:Y:S04]  /*27b60*/  @P3 STL [R1+0x15b4], R13 ;  /* 0x0015b40d01003387 */ /* 0x000fe80000100800 */
[----:B------:R-:W4:Y:S04]  /*27b70*/  LDL.LU R21, [R1+0x190] ;  /* 0x0001900001157983 */ /* 0x000f280000300800 */
[----:B------:R-:W4:Y:S01]  /*27b80*/  LDL.LU R20, [R1+0x194] ;  /* 0x0001940001147983 */ /* 0x000f220000300800 */
[----:B------:R-:W-:Y:S01]  /*27b90*/  ISETP.GT.AND P4, PT, R2, 0x6, PT ;  /* 0x000000060200780c */ /* 0x000fe20003f84270 */
[----:B------:R-:W-:-:S02]  /*27ba0*/  IMAD.MOV.U32 R48, RZ, RZ, R6 ;  /* 0x000000ffff307224 */ /* 0x000fc400078e0006 */
[----:B------:R-:W-:Y:S01]  /*27bb0*/  IMAD.MOV.U32 R49, RZ, RZ, R7 ;  /* 0x000000ffff317224 */ /* 0x000fe200078e0007 */
[----:B------:R-:W-:Y:S01]  /*27bc0*/  ISETP.GT.AND P6, PT, R2, 0x7, PT ;  /* 0x000000070200780c */ /* 0x000fe20003fc4270 */
[----:B------:R-:W-:Y:S02]  /*27bd0*/  IMAD.MOV.U32 R14, RZ, RZ, R8 ;  /* 0x000000ffff0e7224 */ /* 0x000fe400078e0008 */
[----:B------:R-:W-:-:S05]  /*27be0*/  IMAD.MOV.U32 R15, RZ, RZ, R9 ;  /* 0x000000ffff0f7224 */ /* 0x000fca00078e0009 */
[----:B------:R-:W-:Y:S04]  /*27bf0*/  STL.64 [R1+0xfd8], R14 ;  /* 0x000fd80e01007387 */ /* 0x000fe80000100a00 */
[----:B------:R-:W4:Y:S04]  /*27c00*/  @P4 LDG.E.U16 R17, desc[UR6][R48.64] ;  /* 0x0000000630114981 */ /* 0x000f28000c1e1500 */
[----:B------:R2:W4:Y:S04]  /*27c10*/  @P4 LDG.E.U16 R23, desc[UR6][R14.64] ;  /* 0x000000060e174981 */ /* 0x000528000c1e1500 */
[----:B------:R0:W-:Y:S04]  /*27c20*/  STL.64 [R1+0xfe0], R48 ;  /* 0x000fe03001007387 */ /* 0x0001e80000100a00 */
[----:B------:R-:W4:Y:S04]  /*27c30*/  LDL.LU R10, [R1+0x178] ;  /* 0x00017800010a7983 */ /* 0x000f280000300800 */
[----:B------:R-:W4:Y:S04]  /*27c40*/  LDL.LU R9, [R1+0x17c] ;  /* 0x00017c0001097983 */ /* 0x000f280000300800 */
[----:B------:R-:W4:Y:S04]  /*27c50*/  LDL.LU R8, [R1+0x180] ;  /* 0x0001800001087983 */ /* 0x000f280000300800 */
[----:B------:R-:W4:Y:S01]  /*27c60*/  LDL.LU R6, [R1+0x184] ;  /* 0x0001840001067983 */ /* 0x000f220000300800 */
[----:B------:R-:W-:-:S03]  /*27c70*/  ISETP.GT.AND P3, PT, R2, 0x8, PT ;  /* 0x000000080200780c */ /* 0x000fc60003f64270 */
[----:B0-----:R-:W4:Y:S01]  /*27c80*/  LDL R48, [R1+0x15a0] ;  /* 0x0015a00001307983 */ /* 0x001f220000100800 */
[----:B--2---:R-:W-:Y:S02]  /*27c90*/  IMAD.MOV.U32 R15, RZ, RZ, R5 ;  /* 0x000000ffff0f7224 */ /* 0x004fe400078e0005 */
[----:B---3--:R-:W-:Y:S01]  /*27ca0*/  IMAD.MOV.U32 R14, RZ, RZ, R4 ;  /* 0x000000ffff0e7224 */ /* 0x008fe200078e0004 */
[----:B----4-:R-:W2:Y:S04]  /*27cb0*/  @P6 LDG.E.U16 R11, desc[UR6][R20.64] ;  /* 0x00000006140b6981 */ /* 0x010ea8000c1e1500 */
[----:B------:R-:W3:Y:S04]  /*27cc0*/  @P6 LDG.E.U16 R12, desc[UR6][R14.64] ;  /* 0x000000060e0c6981 */ /* 0x000ee8000c1e1500 */
[----:B------:R0:W-:Y:S04]  /*27cd0*/  @P4 STL [R1+0x15b0], R17 ;  /* 0x0015b01101004387 */ /* 0x0001e80000100800 */
[----:B------:R-:W4:Y:S04]  /*27ce0*/  LDL R7, [R1+0x1598] ;  /* 0x0015980001077983 */ /* 0x000f280000100800 */
[----:B0-----:R-:W4:Y:S04]  /*27cf0*/  LDL R17, [R1+0x159c] ;  /* 0x00159c0001117983 */ /* 0x001f280000100800 */
[----:B------:R0:W-:Y:S04]  /*27d00*/  @P4 STL [R1+0x15ac], R23 ;  /* 0x0015ac1701004387 */ /* 0x0001e80000100800 */
[----:B------:R-:W4:Y:S04]  /*27d10*/  LDL.LU R5, [R1+0x168] ;  /* 0x0001680001057983 */ /* 0x000f280000300800 */
[----:B------:R-:W4:Y:S04]  /*27d20*/  LDL.LU R4, [R1+0x16c] ;  /* 0x00016c0001047983 */ /* 0x000f280000300800 */
[----:B------:R-:W4:Y:S04]  /*27d30*/  LDL R13, [R1+0x1594] ;  /* 0x00159400010d7983 */ /* 0x000f280000100800 */
[----:B------:R-:W-:Y:S04]  /*27d40*/  STL.64 [R1+0xfc8], R14 ;  /* 0x000fc80e01007387 */ /* 0x000fe80000100a00 */
[----:B0-----:R-:W4:Y:S04]  /*27d50*/  LDL R23, [R1+0x1590] ;  /* 0x0015900001177983 */ /* 0x001f280000100800 */
[----:B------:R-:W-:Y:S04]  /*27d60*/  STL.64 [R1+0xfd0], R20 ;  /* 0x000fd01401007387 */ /* 0x000fe80000100a00 */
[----:B---3--:R-:W-:Y:S04]  /*27d70*/  @P6 STL [R1+0x1740], R12 ;  /* 0x0017400c01006387 */ /* 0x008fe80000100800 */
[----:B--2---:R0:W-:Y:S04]  /*27d80*/  @P6 STL [R1+0x1744], R11 ;  /* 0x0017440b01006387 */ /* 0x0041e80000100800 */
[----:B------:R-:W2:Y:S04]  /*27d90*/  LDL.LU R50, [R1+0x170] ;  /* 0x0001700001327983 */ /* 0x000ea80000300800 */
[----:B------:R-:W3:Y:S01]  /*27da0*/  LDL.LU R49, [R1+0x174] ;  /* 0x0001740001317983 */ /* 0x000ee20000300800 */
[----:B0-----:R-:W-:-:S02]  /*27db0*/  IMAD.MOV.U32 R11, RZ, RZ, R10 ;  /* 0x000000ffff0b7224 */ /* 0x001fc400078e000a */
[----:B------:R-:W-:Y:S02]  /*27dc0*/  IMAD.MOV.U32 R10, RZ, RZ, R9 ;  /* 0x000000ffff0a7224 */ /* 0x000fe400078e0009 */
[----:B------:R-:W-:Y:S02]  /*27dd0*/  IMAD.MOV.U32 R9, RZ, RZ, R8 ;  /* 0x000000ffff097224 */ /* 0x000fe400078e0008 */
[----:B------:R-:W-:Y:S01]  /*27de0*/  IMAD.MOV.U32 R8, RZ, RZ, R6 ;  /* 0x000000ffff087224 */ /* 0x000fe200078e0006 */
[----:B------:R-:W3:Y:S04]  /*27df0*/  @P3 LDG.E.U16 R16, desc[UR6][R10.64] ;  /* 0x000000060a103981 */ /* 0x000ee8000c1e1500 */
[----:B------:R-:W3:Y:S04]  /*27e00*/  @P3 LDG.E.U16 R22, desc[UR6][R8.64] ;  /* 0x0000000608163981 */ /* 0x000ee8000c1e1500 */
[----:B------:R-:W-:Y:S04]  /*27e10*/  STL.64 [R1+0xfb8], R10 ;  /* 0x000fb80a01007387 */ /* 0x000fe80000100a00 */
[----:B------:R0:W-:Y:S04]  /*27e20*/  STL.64 [R1+0xfc0], R8 ;  /* 0x000fc00801007387 */ /* 0x0001e80000100a00 */
[----:B------:R-:W3:Y:S04]  /*27e30*/  LDL R15, [R1+0x158c] ;  /* 0x00158c00010f7983 */ /* 0x000ee80000100800 */
[----:B------:R-:W3:Y:S04]  /*27e40*/  LDL.LU R14, [R1+0x158] ;  /* 0x00015800010e7983 */ /* 0x000ee80000300800 */
[----:B0-----:R-:W3:Y:S04]  /*27e50*/  LDL.LU R9, [R1+0x15c] ;  /* 0x00015c0001097983 */ /* 0x001ee80000300800 */
[----:B------:R-:W3:Y:S04]  /*27e60*/  LDL.LU R8, [R1+0x160] ;  /* 0x0001600001087983 */ /* 0x000ee80000300800 */
[----:B------:R-:W3:Y:S01]  /*27e70*/  LDL.LU R6, [R1+0x164] ;  /* 0x0001640001067983 */ /* 0x000ee20000300800 */
[----:B------:R-:W-:Y:S01]  /*27e80*/  ISETP.GT.AND P4, PT, R2, 0x9, PT ;  /* 0x000000090200780c */ /* 0x000fe20003f84270 */
[----:B----4-:R-:W-:-:S02]  /*27e90*/  IMAD.MOV.U32 R20, RZ, RZ, R4 ;  /* 0x000000ffff147224 */ /* 0x010fc400078e0004 */
[----:B------:R-:W-:Y:S01]  /*27ea0*/  IMAD.MOV.U32 R21, RZ, RZ, R5 ;  /* 0x000000ffff157224 */ /* 0x000fe200078e0005 */
[----:B------:R-:W-:-:S09]  /*27eb0*/  ISETP.GT.AND P6, PT, R2, 0xa, PT ;  /* 0x0000000a0200780c */ /* 0x000fd20003fc4270 */
[----:B------:R0:W4:Y:S01]  /*27ec0*/  @P4 LDG.E.U16 R17, desc[UR6][R20.64] ;  /* 0x0000000614114981 */ /* 0x000122000c1e1500 */
[----:B--2---:R-:W-:Y:S02]  /*27ed0*/  IMAD.MOV.U32 R51, RZ, RZ, R50 ;  /* 0x000000ffff337224 */ /* 0x004fe400078e0032 */
[----:B---3--:R-:W-:-:S05]  /*27ee0*/  IMAD.MOV.U32 R50, RZ, RZ, R49 ;  /* 0x000000ffff327224 */ /* 0x008fca00078e0031 */
[----:B------:R-:W2:Y:S04]  /*27ef0*/  @P4 LDG.E.U16 R48, desc[UR6][R50.64] ;  /* 0x0000000632304981 */ /* 0x000ea8000c1e1500 */
[----:B------:R-:W-:Y:S04]  /*27f00*/  @P3 STL [R1+0x15a4], R16 ;  /* 0x0015a41001003387 */ /* 0x000fe80000100800 */
[----:B------:R1:W-:Y:S04]  /*27f10*/  @P3 STL [R1+0x15a8], R22 ;  /* 0x0015a81601003387 */ /* 0x0003e80000100800 */
[----:B------:R-:W3:Y:S04]  /*27f20*/  LDL.LU R11, [R1+0x148] ;  /* 0x00014800010b7983 */ /* 0x000ee80000300800 */
[----:B------:R-:W3:Y:S04]  /*27f30*/  LDL.LU R10, [R1+0x14c] ;  /* 0x00014c00010a7983 */ /* 0x000ee80000300800 */
[----:B------:R-:W3:Y:S04]  /*27f40*/  LDL.LU R5, [R1+0x150] ;  /* 0x0001500001057983 */ /* 0x000ee80000300800 */
[----:B------:R0:W-:Y:S04]  /*27f50*/  STL.64 [R1+0xfa8], R20 ;  /* 0x000fa81401007387 */ /* 0x0001e80000100a00 */
[----:B------:R-:W3:Y:S01]  /*27f60*/  LDL.LU R4, [R1+0x154] ;  /* 0x0001540001047983 */ /* 0x000ee20000300800 */
[----:B------:R-:W-:-:S03]  /*27f70*/  ISETP.GT.AND P3, PT, R2, 0xb, PT ;  /* 0x0000000b0200780c */ /* 0x000fc60003f64270 */
[----:B------:R-:W3:Y:S04]  /*27f80*/  LDL R12, [R1+0x1588] ;  /* 0x00158800010c7983 */ /* 0x000ee80000100800 */
[----:B-1----:R-:W3:Y:S04]  /*27f90*/  LDL R22, [R1+0x1584] ;  /* 0x0015840001167983 */ /* 0x002ee80000100800 */
[----:B------:R-:W3:Y:S01]  /*27fa0*/  LDL R16, [R1+0x1580] ;  /* 0x0015800001107983 */ /* 0x000ee20000100800 */
[----:B0-----:R-:W-:Y:S02]  /*27fb0*/  IMAD.MOV.U32 R20, RZ, RZ, R9 ;  /* 0x000000ffff147224 */ /* 0x001fe400078e0009 */
[----:B------:R-:W-:-:S02]  /*27fc0*/  IMAD.MOV.U32 R9, RZ, RZ, R8 ;  /* 0x000000ffff097224 */ /* 0x000fc400078e0008 */
[----:B------:R-:W-:-:S05]  /*27fd0*/  IMAD.MOV.U32 R8, RZ, RZ, R6 ;  /* 0x000000ffff087224 */ /* 0x000fca00078e0006 */
[----:B------:R-:W3:Y:S01]  /*27fe0*/  @P6 LDG.E.U16 R7, desc[UR6][R8.64] ;  /* 0x0000000608076981 */ /* 0x000ee2000c1e1500 */
[----:B------:R-:W-:-:S03]  /*27ff0*/  IMAD.MOV.U32 R21, RZ, RZ, R14 ;  /* 0x000000ffff157224 */ /* 0x000fc600078e000e */
[----:B------:R-:W-:Y:S04]  /*28000*/  STL.64 [R1+0xfb0], R50 ;  /* 0x000fb03201007387 */ /* 0x000fe80000100a00 */
[----:B------:R0:W3:Y:S04]  /*28010*/  @P6 LDG.E.U16 R13, desc[UR6][R20.64] ;  /* 0x00000006140d6981 */ /* 0x0000e8000c1e1500 */
[----:B----4-:R1:W-:Y:S04]  /*28020*/  @P4 STL [R1+0x159c], R17 ;  /* 0x00159c1101004387 */ /* 0x0103e80000100800 */
[----:B-1----:R-:W4:Y:S04]  /*28030*/  LDL R17, [R1+0x157c] ;  /* 0x00157c0001117983 */ /* 0x002f280000100800 */
[----:B--2---:R-:W-:Y:S04]  /*28040*/  @P4 STL [R1+0x15a0], R48 ;  /* 0x0015a03001004387 */ /* 0x004fe80000100800 */
[----:B------:R1:W-:Y:S04]  /*28050*/  STL.64 [R1+0xfa0], R8 ;  /* 0x000fa00801007387 */ /* 0x0003e80000100a00 */
[----:B-1----:R-:W2:Y:S04]  /*28060*/  LDL.LU R9, [R1+0x138] ;  /* 0x0001380001097983 */ /* 0x002ea80000300800 */
[----:B------:R0:W-:Y:S04]  /*28070*/  STL.64 [R1+0xf98], R20 ;  /* 0x000f981401007387 */ /* 0x0001e80000100a00 */
[----:B------:R-:W4:Y:S04]  /*28080*/  LDL.LU R8, [R1+0x13c] ;  /* 0x00013c0001087983 */ /* 0x000f280000300800 */
[----:B---3--:R-:W3:Y:S01]  /*28090*/  @P3 LDG.E.U16 R23, desc[UR6][R4.64] ;  /* 0x0000000604173981 */ /* 0x008ee2000c1e1500 */
[----:B0-----:R-:W-:-:S02]  /*280a0*/  IMAD.MOV.U32 R20, RZ, RZ, R10 ;  /* 0x000000ffff147224 */ /* 0x001fc400078e000a */
[----:B------:R-:W-:-:S05]  /*280b0*/  IMAD.MOV.U32 R21, RZ, RZ, R11 ;  /* 0x000000ffff157224 */ /* 0x000fca00078e000b */
[----:B------:R2:W3:Y:S04]  /*280c0*/  @P3 LDG.E.U16 R15, desc[UR6][R20.64] ;  /* 0x00000006140f3981 */ /* 0x0004e8000c1e1500 */
[----:B------:R0:W-:Y:S04]  /*280d0*/  @P6 STL [R1+0x1598], R7 ;  /* 0x0015980701006387 */ /* 0x0001e80000100800 */
[----:B0-----:R-:W3:Y:S04]  /*280e0*/  LDL.LU R7, [R1+0x140] ;  /* 0x0001400001077983 */ /* 0x001ee80000300800 */
[----:B------:R-:W3:Y:S04]  /*280f0*/  LDL.LU R6, [R1+0x144] ;  /* 0x0001440001067983 */ /* 0x000ee80000300800 */
[----:B------:R-:W-:Y:S01]  /*28100*/  @P6 STL [R1+0x1594], R13 ;  /* 0x0015940d01006387 */ /* 0x000fe20000100800 */
[----:B------:R-:W-:-:S03]  /*28110*/  ISETP.GT.AND P4, PT, R2, 0xc, PT ;  /* 0x0000000c0200780c */ /* 0x000fc60003f84270 */
[----:B------:R0:W-:Y:S04]  /*28120*/  STL.64 [R1+0xf90], R4 ;  /* 0x000f900401007387 */ /* 0x0001e80000100a00 */
[----:B------:R-:W3:Y:S04]  /*28130*/  LDL.LU R11, [R1+0x128] ;  /* 0x00012800010b7983 */ /* 0x000ee80000300800 */
[----:B------:R2:W-:Y:S04]  /*28140*/  STL.64 [R1+0xf88], R20 ;  /* 0x000f881401007387 */ /* 0x0005e80000100a00 */
[----:B------:R-:W3:Y:S04]  /*28150*/  LDL.LU R10, [R1+0x12c] ;  /* 0x00012c00010a7983 */ /* 0x000ee80000300800 */
[----:B0-----:R-:W3:Y:S04]  /*28160*/  LDL.LU R5, [R1+0x130] ;  /* 0x0001300001057983 */ /* 0x001ee80000300800 */
[----:B------:R-:W3:Y:S01]  /*28170*/  LDL.LU R4, [R1+0x134] ;  /* 0x0001340001047983 */ /* 0x000ee20000300800 */
[----:B--2---:R-:W-:-:S02]  /*28180*/  IMAD.MOV.U32 R21, RZ, RZ, R9 ;  /* 0x000000ffff157224 */ /* 0x004fc400078e0009 */
[----:B----4-:R-:W-:Y:S01]  /*28190*/  IMAD.MOV.U32 R20, RZ, RZ, R8 ;  /* 0x000000ffff147224 */ /* 0x010fe200078e0008 */
[----:B---3--:R0:W-:Y:S04]  /*281a0*/  @P3 STL [R1+0x1590], R23 ;  /* 0x0015901701003387 */ /* 0x0081e80000100800 */
[----:B------:R-:W2:Y:S04]  /*281b0*/  LDL R13, [R1+0x1574] ;  /* 0x00157400010d7983 */ /* 0x000ea80000100800 */
[----:B------:R-:W3:Y:S04]  /*281c0*/  LDL R14, [R1+0x173c] ;  /* 0x00173c00010e7983 */ /* 0x000ee80000100800 */
[----:B------:R-:W4:Y:S04]  /*281d0*/  @P4 LDG.E.U16 R22, desc[UR6][R20.64] ;  /* 0x0000000614164981 */ /* 0x000f28000c1e1500 */
[----:B0-----:R-:W2:Y:S04]  /*281e0*/  LDL R23, [R1+0x1578] ;  /* 0x0015780001177983 */ /* 0x001ea80000100800 */
[----:B------:R0:W-:Y:S04]  /*281f0*/  @P3 STL [R1+0x158c], R15 ;  /* 0x00158c0f01003387 */ /* 0x0001e80000100800 */
[----:B0-----:R-:W2:Y:S01]  /*28200*/  LDL R15, [R1+0x1738] ;  /* 0x00173800010f7983 */ /* 0x001ea20000100800 */
[----:B------:R-:W-:-:S02]  /*28210*/  IMAD.MOV.U32 R9, RZ, RZ, R7 ;  /* 0x000000ffff097224 */ /* 0x000fc400078e0007 */
[----:B------:R-:W-:Y:S01]  /*28220*/  IMAD.MOV.U32 R8, RZ, RZ, R6 ;  /* 0x000000ffff087224 */ /* 0x000fe200078e0006 */
[----:B------:R-:W2:Y:S04]  /*28230*/  LDL.LU R7, [R1+0x118] ;  /* 0x0001180001077983 */ /* 0x000ea80000300800 */
[----:B------:R-:W3:Y:S04]  /*28240*/  LDL.LU R6, [R1+0x11c] ;  /* 0x00011c0001067983 */ /* 0x000ee80000300800 */
[----:B------:R-:W-:Y:S04]  /*28250*/  STL.64 [R1+0xf78], R20 ;  /* 0x000f781401007387 */ /* 0x000fe80000100a00 */
[----:B------:R0:W-:Y:S04]  /*28260*/  STL.64 [R1+0xf80], R8 ;  /* 0x000f800801007387 */ /* 0x0001e80000100a00 */
[----:B------:R-:W3:Y:S04]  /*28270*/  @P4 LDG.E.U16 R12, desc[UR6][R8.64] ;  /* 0x00000006080c4981 */ /* 0x000ee8000c1e1500 */
[----:B0-----:R-:W3:Y:S04]  /*28280*/  LDL.LU R9, [R1+0x120] ;  /* 0x0001200001097983 */ /* 0x001ee80000300800 */
[----:B------:R-:W3:Y:S01]  /*28290*/  LDL.LU R8, [R1+0x124] ;  /* 0x0001240001087983 */ /* 0x000ee20000300800 */
[----:B------:R-:W-:-:S02]  /*282a0*/  ISETP.GT.AND P6, PT, R2, 0xd, PT ;  /* 0x0000000d0200780c */ /* 0x000fc40003fc4270 */
[----:B------:R-:W-:-:S11]  /*282b0*/  ISETP.GT.AND P3, PT, R2, 0xe, PT ;  /* 0x0000000e0200780c */ /* 0x000fd60003f64270 */
[----:B------:R-:W3:Y:S04]  /*282c0*/  @P6 LDG.E.U16 R17, desc[UR6][R10.64] ;  /* 0x000000060a116981 */ /* 0x000ee8000c1e1500 */
[----:B------:R-:W3:Y:S04]  /*282d0*/  @P6 LDG.E.U16 R16, desc[UR6][R4.64] ;  /* 0x0000000604106981 */ /* 0x000ee8000c1e1500 */
[----:B----4-:R-:W-:Y:S01]  /*282e0*/  @P4 STL [R1+0x1584], R22 ;  /* 0x0015841601004387 */ /* 0x010fe20000100800 */
[----:B--2---:R-:W-:Y:S01]  /*282f0*/  IMAD.MOV.U32 R21, RZ, RZ, R7 ;  /* 0x000000ffff157224 */ /* 0x004fe200078e0007 */
[----:B---3--:R-:W-:-:S02]  /*28300*/  MOV R20, R6 ;  /* 0x0000000600147202 */ /* 0x008fc40000000f00 */
[----:B------:R-:W-:Y:S04]  /*28310*/  @P4 STL [R1+0x1588], R12 ;  /* 0x0015880c01004387 */ /* 0x000fe80000100800 */
[----:B------:R-:W2:Y:S04]  /*28320*/  @P3 LDG.E.U16 R13, desc[UR6][R20.64] ;  /* 0x00000006140d3981 */ /* 0x000ea8000c1e1500 */
[----:B------:R0:W-:Y:S01]  /*28330*/  STL.64 [R1+0xf70], R4 ;  /* 0x000f700401007387 */ /* 0x0001e20000100a00 */
[----:B------:R-:W-:Y:S02]  /*28340*/  IMAD.MOV.U32 R49, RZ, RZ, R9 ;  /* 0x000000ffff317224 */ /* 0x000fe400078e0009 */
[----:B------:R-:W-:Y:S01]  /*28350*/  IMAD.MOV.U32 R48, RZ, RZ, R8 ;  /* 0x000000ffff307224 */ /* 0x000fe200078e0008 */
[----:B0-----:R-:W3:Y:S04]  /*28360*/  LDL.LU R5, [R1+0x108] ;  /* 0x0001080001057983 */ /* 0x001ee80000300800 */
[----:B------:R-:W4:Y:S04]  /*28370*/  @P3 LDG.E.U16 R23, desc[UR6][R48.64] ;  /* 0x0000000630173981 */ /* 0x000f28000c1e1500 */
[----:B------:R0:W-:Y:S04]  /*28380*/  STL.64 [R1+0xf68], R10 ;  /* 0x000f680a01007387 */ /* 0x0001e80000100a00 */
[----:B------:R-:W3:Y:S04]  /*28390*/  LDL.LU R4, [R1+0x10c] ;  /* 0x00010c0001047983 */ /* 0x000ee80000300800 */
[----:B------:R-:W2:Y:S04]  /*283a0*/  LDL R12, [R1+0x1570] ;  /* 0x00157000010c7983 */ /* 0x000ea80000100800 */
[----:B------:R-:W2:Y:S04]  /*283b0*/  LDL R22, [R1+0x156c] ;  /* 0x00156c0001167983 */ /* 0x000ea80000100800 */
[----:B0-----:R-:W2:Y:S04]  /*283c0*/  LDL.LU R11, [R1+0x110] ;  /* 0x00011000010b7983 */ /* 0x001ea80000300800 */
[----:B------:R-:W2:Y:S04]  /*283d0*/  LDL.LU R10, [R1+0x114] ;  /* 0x00011400010a7983 */ /* 0x000ea80000300800 */
[----:B------:R0:W-:Y:S04]  /*283e0*/  @P6 STL [R1+0x157c], R17 ;  /* 0x00157c1101006387 */ /* 0x0001e80000100800 */
[----:B------:R1:W-:Y:S04]  /*283f0*/  @P6 STL [R1+0x1580], R16 ;  /* 0x0015801001006387 */ /* 0x0003e80000100800 */
[----:B------:R-:W2:Y:S04]  /*28400*/  LDL R6, [R1+0x1568] ;  /* 0x0015680001067983 */ /* 0x000ea80000100800 */
[----:B------:R-:W2:Y:S01]  /*28410*/  LDL R7, [R1+0x1564] ;  /* 0x0015640001077983 */ /* 0x000ea20000100800 */
[----:B------:R-:W-:-:S03]  /*28420*/  ISETP.GT.AND P4, PT, R2, 0xf, PT ;  /* 0x0000000f0200780c */ /* 0x000fc60003f84270 */
[----:B------:R-:W-:Y:S04]  /*28430*/  STL.64 [R1+0xf58], R20 ;  /* 0x000f581401007387 */ /* 0x000fe80000100a00 */
[----:B------:R-:W2:Y:S04]  /*28440*/  LDL.LU R9, [R1+0xf8] ;  /* 0x0000f80001097983 */ /* 0x000ea80000300800 */
[----:B------:R-:W2:Y:S04]  /*28450*/  LDL.LU R8, [R1+0xfc] ;  /* 0x0000fc0001087983 */ /* 0x000ea80000300800 */
[----:B------:R-:W-:Y:S04]  /*28460*/  STL.64 [R1+0xf60], R48 ;  /* 0x000f603001007387 */ /* 0x000fe80000100a00 */
[----:B0-----:R-:W2:Y:S04]  /*28470*/  LDL R17, [R1+0x155c] ;  /* 0x00155c0001117983 */ /* 0x001ea80000100800 */
[----:B-1----:R-:W2:Y:S04]  /*28480*/  LDL R16, [R1+0x1560] ;  /* 0x0015600001107983 */ /* 0x002ea80000100800 */
[----:B----4-:R0:W-:Y:S04]  /*28490*/  @P3 STL [R1+0x1578], R23 ;  /* 0x0015781701003387 */ /* 0x0101e80000100800 */
[----:B---3--:R-:W3:Y:S04]  /*284a0*/  @P4 LDG.E.U16 R15, desc[UR6][R4.64] ;  /* 0x00000006040f4981 */ /* 0x008ee8000c1e1500 */
[----:B0-----:R-:W4:Y:S04]  /*284b0*/  LDL R23, [R1+0x1558] ;  /* 0x0015580001177983 */ /* 0x001f280000100800 */
[----:B--2---:R0:W-:Y:S04]  /*284c0*/  @P3 STL [R1+0x1574], R13 ;  /* 0x0015740d01003387 */ /* 0x0041e80000100800 */
[----:B------:R-:W2:Y:S04]  /*284d0*/  LDL.LU R21, [R1+0x100] ;  /* 0x0001000001157983 */ /* 0x000ea80000300800 */
[----:B------:R-:W2:Y:S04]  /*284e0*/  LDL.LU R20, [R1+0x104] ;  /* 0x0001040001147983 */ /* 0x000ea80000300800 */
[----:B------:R-:W4:Y:S01]  /*284f0*/  @P4 LDG.E.U16 R14, desc[UR6][R10.64] ;  /* 0x000000060a0e4981 */ /* 0x000f22000c1e1500 */
[----:B------:R-:W-:-:S03]  /*28500*/  ISETP.GT.AND P6, PT, R2, 0x10, PT ;  /* 0x000000100200780c */ /* 0x000fc60003fc4270 */
[----:B------:R1:W-:Y:S04]  /*28510*/  STL.64 [R1+0xf48], R4 ;  /* 0x000f480401007387 */ /* 0x0003e80000100a00 */
[----:B0-----:R-:W4:Y:S04]  /*28520*/  LDL R13, [R1+0x1554] ;  /* 0x00155400010d7983 */ /* 0x001f280000100800 */
[----:B------:R0:W-:Y:S04]  /*28530*/  STL.64 [R1+0xf50], R10 ;  /* 0x000f500a01007387 */ /* 0x0001e80000100a00 */
[----:B-1----:R-:W4:Y:S04]  /*28540*/  LDL.LU R5, [R1+0xe8] ;  /* 0x0000e80001057983 */ /* 0x002f280000300800 */
[----:B------:R-:W4:Y:S04]  /*28550*/  LDL.LU R4, [R1+0xec] ;  /* 0x0000ec0001047983 */ /* 0x000f280000300800 */
[----:B------:R-:W4:Y:S04]  /*28560*/  @P6 LDG.E.U16 R22, desc[UR6][R8.64] ;  /* 0x0000000608166981 */ /* 0x000f28000c1e1500 */
[----:B0-----:R-:W4:Y:S04]  /*28570*/  LDL.LU R11, [R1+0xf0] ;  /* 0x0000f000010b7983 */ /* 0x001f280000300800 */
[----:B------:R-:W4:Y:S04]  /*28580*/  LDL.LU R10, [R1+0xf4] ;  /* 0x0000f400010a7983 */ /* 0x000f280000300800 */
[----:B---3--:R0:W-:Y:S04]  /*28590*/  @P4 STL [R1+0x1738], R15 ;  /* 0x0017380f01004387 */ /* 0x0081e80000100800 */
[----:B--2---:R-:W2:Y:S04]  /*285a0*/  @P6 LDG.E.U16 R12, desc[UR6][R20.64] ;  /* 0x00000006140c6981 */ /* 0x004ea8000c1e1500 */
[----:B----4-:R1:W-:Y:S04]  /*285b0*/  @P4 STL [R1+0x173c], R14 ;  /* 0x00173c0e01004387 */ /* 0x0103e80000100800 */
[----:B------:R-:W3:Y:S04]  /*285c0*/  LDL.LU R50, [R1+0xd8] ;  /* 0x0000d80001327983 */ /* 0x000ee80000300800 */
[----:B------:R-:W4:Y:S04]  /*285d0*/  LDL.LU R49, [R1+0xdc] ;  /* 0x0000dc0001317983 */ /* 0x000f280000300800 */
[----:B0-----:R-:W4:Y:S04]  /*285e0*/  LDL.LU R15, [R1+0xe0] ;  /* 0x0000e000010f7983 */ /* 0x001f280000300800 */
[----:B------:R-:W-:Y:S04]  /*285f0*/  STL.64 [R1+0xf38], R8 ;  /* 0x000f380801007387 */ /* 0x000fe80000100a00 */
[----:B-1----:R-:W4:Y:S01]  /*28600*/  LDL.LU R14, [R1+0xe4] ;  /* 0x0000e400010e7983 */ /* 0x002f220000300800 */
[----:B------:R-:W-:-:S03]  /*28610*/  ISETP.GT.AND P3, PT, R2, 0x11, PT ;  /* 0x000000110200780c */ /* 0x000fc60003f64270 */
[----:B------:R-:W4:Y:S04]  /*28620*/  LDL R48, [R1+0x1550] ;  /* 0x0015500001307983 */ /* 0x000f280000100800 */
[----:B------:R0:W-:Y:S01]  /*28630*/  STL.64 [R1+0xf40], R20 ;  /* 0x000f401401007387 */ /* 0x0001e20000100a00 */
[----:B------:R-:W-:-:S05]  /*28640*/  ISETP.GT.AND P4, PT, R2, 0x12, PT ;  /* 0x000000120200780c */ /* 0x000fca0003f84270 */
[----:B------:R-:W4:Y:S04]  /*28650*/  @P3 LDG.E.U16 R7, desc[UR6][R4.64] ;  /* 0x0000000604073981 */ /* 0x000f28000c1e1500 */
[----:B0-----:R-:W4:Y:S04]  /*28660*/  LDL.LU.64 R20, [R1+0x2328] ;  /* 0x0023280001147983 */ /* 0x001f280000300a00 */
[----:B------:R0:W-:Y:S04]  /*28670*/  @P6 STL [R1+0x156c], R22 ;  /* 0x00156c1601006387 */ /* 0x0001e80000100800 */
[----:B------:R-:W4:Y:S04]  /*28680*/  @P3 LDG.E.U16 R6, desc[UR6][R10.64] ;  /* 0x000000060a063981 */ /* 0x000f28000c1e1500 */
[----:B0-----:R-:W4:Y:S04]  /*28690*/  LDL.LU R22, [R1+0xc8] ;  /* 0x0000c80001167983 */ /* 0x001f280000300800 */
[----:B--2---:R0:W-:Y:S01]  /*286a0*/  @P6 STL [R1+0x1570], R12 ;  /* 0x0015700c01006387 */ /* 0x0041e20000100800 */
[----:B---3--:R-:W-:-:S02]  /*286b0*/  IMAD.MOV.U32 R51, RZ, RZ, R50 ;  /* 0x000000ffff337224 */ /* 0x008fc400078e0032 */
[----:B----4-:R-:W-:-:S05]  /*286c0*/  IMAD.MOV.U32 R50, RZ, RZ, R49 ;  /* 0x000000ffff327224 */ /* 0x010fca00078e0031 */
[----:B------:R1:W2:Y:S04]  /*286d0*/  @P4 LDG.E.U16 R17, desc[UR6][R50.64] ;  /* 0x0000000632114981 */ /* 0x0002a8000c1e1500 */
[----:B0-----:R-:W3:Y:S04]  /*286e0*/  LDL.LU R12, [R1+0xcc] ;  /* 0x0000cc00010c7983 */ /* 0x001ee80000300800 */
[----:B------:R-:W4:Y:S04]  /*286f0*/  LDL.LU R9, [R1+0xd0] ;  /* 0x0000d00001097983 */ /* 0x000f280000300800 */
[----:B------:R-:W4:Y:S04]  /*28700*/  LDL.LU R8, [R1+0xd4] ;  /* 0x0000d40001087983 */ /* 0x000f280000300800 */
[----:B------:R-:W2:Y:S01]  /*28710*/  @P4 LDG.E.U16 R16, desc[UR6][R14.64] ;  /* 0x000000060e104981 */ /* 0x000ea2000c1e1500 */
[----:B------:R-:W-:-:S03]  /*28720*/  ISETP.GT.AND P6, PT, R2, 0x13, PT ;  /* 0x000000130200780c */ /* 0x000fc60003fc4270 */
[----:B------:R0:W-:Y:S04]  /*28730*/  STL.64 [R1+0xf30], R10 ;  /* 0x000f300a01007387 */ /* 0x0001e80000100a00 */
[----:B0-----:R-:W2:Y:S04]  /*28740*/  LDL.LU.64 R10, [R1+0x2320] ;  /* 0x00232000010a7983 */ /* 0x001ea80000300a00 */
[----:B------:R0:W-:Y:S04]  /*28750*/  STL.64 [R1+0xf28], R4 ;  /* 0x000f280401007387 */ /* 0x0001e80000100a00 */
[----:B0-----:R-:W2:Y:S04]  /*28760*/  LDL.LU.64 R4, [R1+0x2318] ;  /* 0x0023180001047983 */ /* 0x001ea80000300a00 */
[----:B------:R0:W-:Y:S04]  /*28770*/  @P3 STL [R1+0x1564], R7 ;  /* 0x0015640701003387 */ /* 0x0001e80000100800 */
[----:B0-----:R-:W2:Y:S04]  /*28780*/  LDL.LU R7, [R1+0xb8] ;  /* 0x0000b80001077983 */ /* 0x001ea80000300800 */
[----:B------:R0:W-:Y:S04]  /*28790*/  @P3 STL [R1+0x1568], R6 ;  /* 0x0015680601003387 */ /* 0x0001e80000100800 */
[----:B0-----:R-:W2:Y:S04]  /*287a0*/  LDL.LU R6, [R1+0xbc] ;  /* 0x0000bc0001067983 */ /* 0x001ea80000300800 */
[----:B------:R0:W-:Y:S04]  /*287b0*/  STL.64 [R1+0xf20], R14 ;  /* 0x000f200e01007387 */ /* 0x0001e80000100a00 */
[----:B0-----:R-:W2:Y:S04]  /*287c0*/  LDL.LU.64 R14, [R1+0x2310] ;  /* 0x00231000010e7983 */ /* 0x001ea80000300a00 */
[----:B------:R1:W-:Y:S02]  /*287d0*/  STL.64 [R1+0xf18], R50 ;  /* 0x000f183201007387 */ /* 0x0003e40000100a00 */
[----:B-1----:R-:W-:-:S02]  /*287e0*/  IMAD.MOV.U32 R51, RZ, RZ, R22 ;  /* 0x000000ffff337224 */ /* 0x002fc400078e0016 */
[----:B---3--:R-:W-:Y:S01]  /*287f0*/  IMAD.MOV.U32 R50, RZ, RZ, R12 ;  /* 0x000000ffff327224 */ /* 0x008fe200078e000c */
[----:B----4-:R-:W3:Y:S04]  /*28800*/  @P6 LDG.E.U16 R23, desc[UR6][R8.64] ;  /* 0x0000000608176981 */ /* 0x010ee8000c1e1500 */
[----:B------:R-:W4:Y:S04]  /*28810*/  @P6 LDG.E.U16 R13, desc[UR6][R50.64] ;  /* 0x00000006320d6981 */ /* 0x000f28000c1e1500 */
[----:B--2---:R0:W-:Y:S04]  /*28820*/  @P4 STL [R1+0x155c], R17 ;  /* 0x00155c1101004387 */ /* 0x0041e80000100800 */
[----:B0-----:R-:W2:Y:S04]  /*28830*/  LDL.LU R17, [R1+0xc0] ;  /* 0x0000c00001117983 */ /* 0x001ea80000300800 */
[----:B------:R0:W-:Y:S04]  /*28840*/  @P4 STL [R1+0x1560], R16 ;  /* 0x0015601001004387 */ /* 0x0001e80000100800 */
[----:B0-----:R-:W2:Y:S01]  /*28850*/  LDL.LU R16, [R1+0xc4] ;  /* 0x0000c40001107983 */ /* 0x001ea20000300800 */
[----:B------:R-:W-:-:S03]  /*28860*/  ISETP.GT.AND P3, PT, R2, 0x14, PT ;  /* 0x000000140200780c */ /* 0x000fc60003f64270 */
[----:B------:R-:W-:Y:S10]  /*28870*/  STL.64 [R1+0xf10], R8 ;  /* 0x000f100801007387 */ /* 0x000ff40000100a00 */
[----:B------:R-:W2:Y:S04]  /*28880*/  @P3 LDG.E.U16 R53, desc[UR6][R6.64] ;  /* 0x0000000606353981 */ /* 0x000ea8000c1e1500 */
[----:B---3--:R0:W-:Y:S04]  /*28890*/  @P6 STL [R1+0x1558], R23 ;  /* 0x0015581701006387 */ /* 0x0081e80000100800 */
[----:B0-----:R-:W3:Y:S04]  /*288a0*/  LDL.LU R23, [R1+0xa8] ;  /* 0x0000a80001177983 */ /* 0x001ee80000300800 */
[----:B------:R-:W-:Y:S04]  /*288b0*/  STL.64 [R1+0xf08], R50 ;  /* 0x000f083201007387 */ /* 0x000fe80000100a00 */
[----:B------:R-:W3:Y:S04]  /*288c0*/  LDL.LU R22, [R1+0xac] ;  /* 0x0000ac0001167983 */ /* 0x000ee80000300800 */
[----:B------:R-:W3:Y:S04]  /*288d0*/  LDL.LU R9, [R1+0xb0] ;  /* 0x0000b00001097983 */ /* 0x000ee80000300800 */
[----:B------:R-:W3:Y:S04]  /*288e0*/  LDL.LU R8, [R1+0xb4] ;  /* 0x0000b40001087983 */ /* 0x000ee80000300800 */
[----:B----4-:R0:W-:Y:S04]  /*288f0*/  @P6 STL [R1+0x1554], R13 ;  /* 0x0015540d01006387 */ /* 0x0101e80000100800 */
[----:B--2---:R-:W2:Y:S04]  /*28900*/  @P3 LDG.E.U16 R48, desc[UR6][R16.64] ;  /* 0x0000000610303981 */ /* 0x004ea8000c1e1500 */
[----:B0-----:R-:W4:Y:S04]  /*28910*/  LDL.LU R13, [R1+0x98] ;  /* 0x00009800010d7983 */ /* 0x001f280000300800 */
[----:B------:R-:W4:Y:S04]  /*28920*/  LDL.LU R12, [R1+0x9c] ;  /* 0x00009c00010c7983 */ /* 0x000f280000300800 */
[----:B------:R-:W3:Y:S04]  /*28930*/  LDL.LU R51, [R1+0xa0] ;  /* 0x0000a00001337983 */ /* 0x000ee80000300800 */
[----:B------:R-:W-:Y:S04]  /*28940*/  STL.64 [R1+0xef8], R6 ;  /* 0x000ef80601007387 */ /* 0x000fe80000100a00 */
[----:B------:R-:W3:Y:S04]  /*28950*/  LDL.LU R50, [R1+0xa4] ;  /* 0x0000a40001327983 */ /* 0x000ee80000300800 */
[----:B------:R0:W-:Y:S04]  /*28960*/  STL.64 [R1+0xf00], R16 ;  /* 0x000f001001007387 */ /* 0x0001e80000100a00 */
[----:B0-----:R-:W3:Y:S01]  /*28970*/  LDL.LU.64 R16, [R1+0x2308] ;  /* 0x0023080001107983 */ /* 0x001ee20000300a00 */
[----:B------:R-:W-:-:S02]  /*28980*/  ISETP.GT.AND P4, PT, R2, 0x15, PT ;  /* 0x000000150200780c */ /* 0x000fc40003f84270 */
[C---:B------:R-:W-:Y:S01]  /*28990*/  ISETP.GT.AND P6, PT, R2.reuse, 0x16, PT ;  /* 0x000000160200780c */ /* 0x040fe20003fc4270 */
[----:B------:R0:W-:Y:S04]  /*289a0*/  STL [R1+0x154c], R53 ;  /* 0x00154c3501007387 */ /* 0x0001e80000100800 */
[----:B0-----:R-:W3:Y:S04]  /*289b0*/  LDL.LU R53, [R1+0x2300] ;  /* 0x0023000001357983 */ /* 0x001ee80000300800 */
[----:B------:R-:W3:Y:S04]  /*289c0*/  LDL.LU R49, [R1+0x88] ;  /* 0x0000880001317983 */ /* 0x000ee80000300800 */
[----:B--2---:R0:W-:Y:S04]  /*289d0*/  @P3 STL [R1+0x1550], R48 ;  /* 0x0015503001003387 */ /* 0x0041e80000100800 */
[----:B----4-:R-:W2:Y:S04]  /*289e0*/  @P6 LDG.E.U16 R11, desc[UR6][R12.64] ;  /* 0x000000060c0b6981 */ /* 0x010ea8000c1e1500 */
[----:B---3--:R-:W3:Y:S04]  /*289f0*/  @P6 LDG.E.U16 R4, desc[UR6][R50.64] ;  /* 0x0000000632046981 */ /* 0x008ee8000c1e1500 */
[----:B0-----:R-:W4:Y:S04]  /*28a00*/  LDL.LU R48, [R1+0x8c] ;  /* 0x00008c0001307983 */ /* 0x001f280000300800 */
[----:B------:R-:W2:Y:S04]  /*28a10*/  LDL.LU R7, [R1+0x90] ;  /* 0x0000900001077983 */ /* 0x000ea80000300800 */
[----:B------:R-:W2:Y:S04]  /*28a20*/  LDL.LU R6, [R1+0x94] ;  /* 0x0000940001067983 */ /* 0x000ea80000300800 */
[----:B------:R0:W-:Y:S04]  /*28a30*/  STL.64 [R1+0xef0], R8 ;  /* 0x000ef00801007387 */ /* 0x0001e80000100a00 */
[----:B------:R-:W2:Y:S04]  /*28a40*/  @P4 LDG.E.U16 R17, desc[UR6][R8.64] ;  /* 0x0000000608114981 */ /* 0x000ea8000c1e1500 */
[----:B------:R-:W3:Y:S04]  /*28a50*/  @P4 LDG.E.U16 R16, desc[UR6][R22.64] ;  /* 0x0000000616104981 */ /* 0x000ee8000c1e1500 */
[----:B0-----:R-:W3:Y:S04]  /*28a60*/  LDL.LU.64 R8, [R1+0x22f8] ;  /* 0x0022f80001087983 */ /* 0x001ee80000300a00 */
[----:B------:R0:W-:Y:S04]  /*28a70*/  STL.64 [R1+0xee8], R22 ;  /* 0x000ee81601007387 */ /* 0x0001e80000100a00 */
[----:B0-----:R-:W4:Y:S01]  /*28a80*/  LDL.LU.64 R22, [R1+0x22f0] ;  /* 0x0022f00001167983 */ /* 0x001f220000300a00 */
[----:B------:R-:W-:-:S03]  /*28a90*/  ISETP.GT.AND P3, PT, R2, 0x17, PT ;  /* 0x000000170200780c */ /* 0x000fc60003f64270 */
[----:B--2---:R0:W-:Y:S04]  /*28aa0*/  STL [R1+0x1548], R17 ;  /* 0x0015481101007387 */ /* 0x0041e80000100800 */
[----:B0-----:R-:W2:Y:S04]  /*28ab0*/  LDL.LU R17, [R1+0x78] ;  /* 0x0000780001117983 */ /* 0x001ea80000300800 */
[----:B---3--:R0:W-:Y:S04]  /*28ac0*/  STL [R1+0x1544], R16 ;  /* 0x0015441001007387 */ /* 0x0081e80000100800 */
[----:B0-----:R-:W2:Y:S04]  /*28ad0*/  LDL.LU R16, [R1+0x7c] ;  /* 0x00007c0001107983 */ /* 0x001ea80000300800 */
[----:B------:R-:W-:Y:S04]  /*28ae0*/  STL.64 [R1+0xee0], R50 ;  /* 0x000ee03201007387 */ /* 0x000fe80000100a00 */
[----:B------:R0:W-:Y:S04]  /*28af0*/  STL [R1+0x1540], R4 ;  /* 0x0015400401007387 */ /* 0x0001e80000100800 */
[----:B----4-:R-:W3:Y:S04]  /*28b00*/  @P3 LDG.E.U16 R23, desc[UR6][R6.64] ;  /* 0x0000000606173981 */ /* 0x010ee8000c1e1500 */
[----:B------:R-:W4:Y:S04]  /*28b10*/  @P3 LDG.E.U16 R22, desc[UR6][R48.64] ;  /* 0x0000000630163981 */ /* 0x000f28000c1e1500 */
[----:B0-----:R-:W4:Y:S04]  /*28b20*/  LDL.LU R4, [R1+0x22ec] ;  /* 0x0022ec0001047983 */ /* 0x001f280000300800 */
[----:B------:R-:W-:Y:S04]  /*28b30*/  STL.64 [R1+0xed8], R12 ;  /* 0x000ed80c01007387 */ /* 0x000fe80000100a00 */
[----:B------:R0:W-:Y:S04]  /*28b40*/  STL [R1+0x153c], R11 ;  /* 0x00153c0b01007387 */ /* 0x0001e80000100800 */
[----:B0-----:R-:W4:Y:S04]  /*28b50*/  LDL.LU R11, [R1+0x22e8] ;  /* 0x0022e800010b7983 */ /* 0x001f280000300800 */
[----:B------:R-:W4:Y:S04]  /*28b60*/  LDL.LU R13, [R1+0x80] ;  /* 0x00008000010d7983 */ /* 0x000f280000300800 */
[----:B------:R-:W4:Y:S01]  /*28b70*/  LDL.LU R12, [R1+0x84] ;  /* 0x00008400010c7983 */ /* 0x000f220000300800 */
[----:B------:R-:W-:-:S03]  /*28b80*/  ISETP.GT.AND P4, PT, R2, 0x18, PT ;  /* 0x000000180200780c */ /* 0x000fc60003f84270 */
[----:B------:R0:W-:Y:S04]  /*28b90*/  STL.64 [R1+0xed0], R6 ;  /* 0x000ed00601007387 */ /* 0x0001e80000100a00 */
[----:B------:R-:W4:Y:S04]  /*28ba0*/  LDL.LU R51, [R1+0x68] ;  /* 0x0000680001337983 */ /* 0x000f280000300800 */
[----:B------:R-:W-:Y:S04]  /*28bb0*/  STL.64 [R1+0xec8], R48 ;  /* 0x000ec83001007387 */ /* 0x000fe80000100a00 */
[----:B------:R-:W4:Y:S04]  /*28bc0*/  LDL.LU R50, [R1+0x6c] ;  /* 0x00006c0001327983 */ /* 0x000f280000300800 */
[----:B0-----:R-:W4:Y:S04]  /*28bd0*/  LDL.LU R7, [R1+0x70] ;  /* 0x0000700001077983 */ /* 0x001f280000300800 */
[----:B------:R-:W4:Y:S04]  /*28be0*/  LDL.LU R6, [R1+0x74] ;  /* 0x0000740001067983 */ /* 0x000f280000300800 */
[----:B--2---:R-:W2:Y:S04]  /*28bf0*/  @P4 LDG.E.U16 R9, desc[UR6][R16.64] ;  /* 0x0000000610094981 */ /* 0x004ea8000c1e1500 */
[----:B---3--:R0:W-:Y:S04]  /*28c00*/  STL [R1+0x1734], R23 ;  /* 0x0017341701007387 */ /* 0x0081e80000100800 */
[----:B0-----:R-:W3:Y:S04]  /*28c10*/  LDL.LU R23, [R1+0x58] ;  /* 0x0000580001177983 */ /* 0x001ee80000300800 */
[----:B----4-:R0:W-:Y:S04]  /*28c20*/  STL [R1+0x1730], R22 ;  /* 0x0017301601007387 */ /* 0x0101e80000100800 */
[----:B0-----:R-:W3:Y:S04]  /*28c30*/  LDL.LU R22, [R1+0x5c] ;  /* 0x00005c0001167983 */ /* 0x001ee80000300800 */
[----:B------:R-:W4:Y:S04]  /*28c40*/  LDL.LU R49, [R1+0x60] ;  /* 0x0000600001317983 */ /* 0x000f280000300800 */
[----:B------:R-:W-:Y:S04]  /*28c50*/  STL.64 [R1+0xeb8], R16 ;  /* 0x000eb81001007387 */ /* 0x000fe80000100a00 */
[----:B------:R-:W4:Y:S04]  /*28c60*/  LDL.LU R48, [R1+0x64] ;  /* 0x0000640001307983 */ /* 0x000f280000300800 */
[----:B------:R-:W2:Y:S04]  /*28c70*/  @P4 LDG.E.U16 R15, desc[UR6][R12.64] ;  /* 0x000000060c0f4981 */ /* 0x000ea8000c1e1500 */
[----:B------:R0:W-:Y:S04]  /*28c80*/  STL.64 [R1+0xec0], R12 ;  /* 0x000ec00c01007387 */ /* 0x0001e80000100a00 */
[----:B0-----:R-:W3:Y:S01]  /*28c90*/  LDL.LU.64 R12, [R1+0x22e0] ;  /* 0x0022e000010c7983 */ /* 0x001ee20000300a00 */
[----:B------:R-:W-:-:S03]  /*28ca0*/  ISETP.GT.AND P6, PT, R2, 0x19, PT ;  /* 0x000000190200780c */ /* 0x000fc60003fc4270 */
[----:B------:R-:W4:Y:S04]  /*28cb0*/  LDL.LU R17, [R1+0x48] ;  /* 0x0000480001117983 */ /* 0x000f280000300800 */
[----:B------:R-:W4:Y:S04]  /*28cc0*/  LDL.LU R16, [R1+0x4c] ;  /* 0x00004c0001107983 */ /* 0x000f280000300800 */
[----:B--2---:R0:W-:Y:S04]  /*28cd0*/  STL [R1+0x1538], R15 ;  /* 0x0015380f01007387 */ /* 0x0041e80000100800 */
[----:B0-----:R-:W2:Y:S04]  /*28ce0*/  LDL.LU R15, [R1+0x50] ;  /* 0x00005000010f7983 */ /* 0x001ea80000300800 */
[----:B------:R0:W-:Y:S04]  /*28cf0*/  STL [R1+0x1534], R9 ;  /* 0x0015340901007387 */ /* 0x0001e80000100800 */
[----:B---3--:R-:W3:Y:S04]  /*28d00*/  @P6 LDG.E.U16 R13, desc[UR6][R6.64] ;  /* 0x00000006060d6981 */ /* 0x008ee8000c1e1500 */
[----:B------:R-:W2:Y:S04]  /*28d10*/  @P6 LDG.E.U16 R12, desc[UR6][R50.64] ;  /* 0x00000006320c6981 */ /* 0x000ea8000c1e1500 */
[----:B0-----:R-:W2:Y:S04]  /*28d20*/  LDL.LU R9, [R1+0x54] ;  /* 0x0000540001097983 */ /* 0x001ea80000300800 */
[----:B------:R0:W-:Y:S04]  /*28d30*/  STL.64 [R1+0xeb0], R6 ;  /* 0x000eb00601007387 */ /* 0x0001e80000100a00 */
[----:B0-----:R-:W2:Y:S01]  /*28d40*/  LDL.LU.64 R6, [R1+0x22d8] ;  /* 0x0022d80001067983 */ /* 0x001ea20000300a00 */
[----:B------:R-:W-:-:S02]  /*28d50*/  ISETP.GT.AND P3, PT, R2, 0x1a, PT ;  /* 0x0000001a0200780c */ /* 0x000fc40003f64270 */
[----:B------:R-:W-:Y:S01]  /*28d60*/  ISETP.GT.AND P4, PT, R2, 0x1b, PT ;  /* 0x0000001b0200780c */ /* 0x000fe20003f84270 */
[----:B------:R-:W-:-:S12]  /*28d70*/  STL.64 [R1+0xea8], R50 ;  /* 0x000ea83201007387 */ /* 0x000fd80000100a00 */
[----:B----4-:R-:W4:Y:S04]  /*28d80*/  @P4 LDG.E.U16 R14, desc[UR6][R16.64] ;  /* 0x00000006100e4981 */ /* 0x010f28000c1e1500 */
[----:B---3--:R0:W-:Y:S04]  /*28d90*/  STL [R1+0x1530], R13 ;  /* 0x0015300d01007387 */ /* 0x0081e80000100800 */
[----:B0-----:R-:W3:Y:S04]  /*28da0*/  LDL.LU R13, [R1+0x38] ;  /* 0x00003800010d7983 */ /* 0x001ee80000300800 */
[----:B--2---:R0:W-:Y:S04]  /*28db0*/  STL [R1+0x152c], R12 ;  /* 0x00152c0c01007387 */ /* 0x0041e80000100800 */
[----:B0-----:R-:W3:Y:S04]  /*28dc0*/  LDL.LU R12, [R1+0x3c] ;  /* 0x00003c00010c7983 */ /* 0x001ee80000300800 */
[----:B------:R-:W2:Y:S04]  /*28dd0*/  @P3 LDG.E.U16 R7, desc[UR6][R48.64] ;  /* 0x0000000630073981 */ /* 0x000ea8000c1e1500 */
[----:B------:R-:W-:Y:S04]  /*28de0*/  STL.64 [R1+0xea0], R48 ;  /* 0x000ea03001007387 */ /* 0x000fe80000100a00 */
[----:B------:R0:W3:Y:S04]  /*28df0*/  @P3 LDG.E.U16 R6, desc[UR6][R22.64] ;  /* 0x0000000616063981 */ /* 0x0000e8000c1e1500 */
[----:B------:R0:W-:Y:S02]  /*28e00*/  STL.64 [R1+0xe98], R22 ;  /* 0x000e981601007387 */ /* 0x0001e40000100a00 */
[----:B0-----:R-:W-:-:S02]  /*28e10*/  IMAD.MOV.U32 R22, RZ, RZ, R9 ;  /* 0x000000ffff167224 */ /* 0x001fc400078e0009 */
[----:B------:R-:W-:-:S05]  /*28e20*/  IMAD.MOV.U32 R23, RZ, RZ, R15 ;  /* 0x000000ffff177224 */ /* 0x000fca00078e000f */
[----:B------:R-:W4:Y:S04]  /*28e30*/  @P4 LDG.E.U16 R8, desc[UR6][R22.64] ;  /* 0x0000000616084981 */ /* 0x000f28000c1e1500 */
[----:B--2---:R0:W-:Y:S04]  /*28e40*/  STL [R1+0x1528], R7 ;  /* 0x0015280701007387 */ /* 0x0041e80000100800 */
[----:B0-----:R-:W2:Y:S04]  /*28e50*/  LDL.LU R7, [R1+0x40] ;  /* 0x0000400001077983 */ /* 0x001ea80000300800 */
[----:B---3--:R0:W-:Y:S04]  /*28e60*/  STL [R1+0x1524], R6 ;  /* 0x0015240601007387 */ /* 0x0081e80000100800 */
[----:B0-----:R-:W2:Y:S04]  /*28e70*/  LDL.LU R6, [R1+0x44] ;  /* 0x0000440001067983 */ /* 0x001ea80000300800 */
[----:B------:R-:W-:Y:S04]  /*28e80*/  STL.64 [R1+0xe90], R22 ;  /* 0x000e901601007387 */ /* 0x000fe80000100a00 */
[----:B------:R-:W3:Y:S04]  /*28e90*/  LDL.LU R51, [R1+0x28] ;  /* 0x0000280001337983 */ /* 0x000ee80000300800 */
[----:B------:R-:W-:Y:S04]  /*28ea0*/  STL.64 [R1+0xe88], R16 ;  /* 0x000e881001007387 */ /* 0x000fe80000100a00 */
[----:B------:R-:W3:Y:S04]  /*28eb0*/  LDL.LU R50, [R1+0x2c] ;  /* 0x00002c0001327983 */ /* 0x000ee80000300800 */
[----:B------:R-:W3:Y:S04]  /*28ec0*/  LDL.LU R9, [R1+0x30] ;  /* 0x0000300001097983 */ /* 0x000ee80000300800 */
[----:B----4-:R0:W-:Y:S04]  /*28ed0*/  STL [R1+0x1520], R8 ;  /* 0x0015200801007387 */ /* 0x0101e80000100800 */
[----:B0-----:R-:W4:Y:S01]  /*28ee0*/  LDL.LU R8, [R1+0x34] ;  /* 0x0000340001087983 */ /* 0x001f220000300800 */
[----:B------:R-:W-:-:S02]  /*28ef0*/  ISETP.GT.AND P6, PT, R2, 0x1c, PT ;  /* 0x0000001c0200780c */ /* 0x000fc40003fc4270 */
[----:B------:R-:W-:Y:S01]  /*28f00*/  ISETP.GT.AND P3, PT, R2, 0x1d, PT ;  /* 0x0000001d0200780c */ /* 0x000fe20003f64270 */
[----:B------:R-:W4:Y:S04]  /*28f10*/  LDL.LU R17, [R1+0x18] ;  /* 0x0000180001117983 */ /* 0x000f280000300800 */
[----:B------:R-:W4:Y:S04]  /*28f20*/  LDL.LU R16, [R1+0x1c] ;  /* 0x00001c0001107983 */ /* 0x000f280000300800 */
[----:B------:R-:W4:Y:S01]  /*28f30*/  LDL.LU R15, [R1+0x20] ;  /* 0x00002000010f7983 */ /* 0x000f220000300800 */
[----:B------:R-:W-:-:S03]  /*28f40*/  PRMT R19, RZ, 0x7610, R19 ;  /* 0x00007610ff137816 */ /* 0x000fc60000000013 */
[----:B------:R-:W-:Y:S04]  /*28f50*/  STL.64 [R1+0xe78], R12 ;  /* 0x000e780c01007387 */ /* 0x000fe80000100a00 */
[----:B------:R0:W-:Y:S04]  /*28f60*/  STL [R1+0x151c], R14 ;  /* 0x00151c0e01007387 */ /* 0x0001e80000100800 */
[----:B------:R-:W4:Y:S04]  /*28f70*/  @P6 LDG.E.U16 R19, desc[UR6][R12.64] ;  /* 0x000000060c136981 */ /* 0x000f28000c1e1500 */
[----:B0-----:R-:W4:Y:S04]  /*28f80*/  LDL.LU R14, [R1+0x24] ;  /* 0x00002400010e7983 */ /* 0x001f280000300800 */
[----:B------:R-:W4:Y:S04]  /*28f90*/  LDL.LU R49, [R1+0x8] ;  /* 0x0000080001317983 */ /* 0x000f280000300800 */
[----:B------:R-:W4:Y:S04]  /*28fa0*/  LDL.LU R48, [R1+0xc] ;  /* 0x00000c0001307983 */ /* 0x000f280000300800 */
[----:B------:R-:W4:Y:S04]  /*28fb0*/  LDL.LU R23, [R1+0x10] ;  /* 0x0000100001177983 */ /* 0x000f280000300800 */
[----:B--2---:R-:W2:Y:S04]  /*28fc0*/  @P6 LDG.E.U16 R5, desc[UR6][R6.64] ;  /* 0x0000000606056981 */ /* 0x004ea8000c1e1500 */
[----:B------:R0:W-:Y:S04]  /*28fd0*/  STL.64 [R1+0xe80], R6 ;  /* 0x000e800601007387 */ /* 0x0001e80000100a00 */
[----:B------:R-:W2:Y:S04]  /*28fe0*/  LDL.LU R22, [R1+0x14] ;  /* 0x0000140001167983 */ /* 0x000ea80000300800 */
[----:B---3--:R-:W3:Y:S04]  /*28ff0*/  @P3 LDG.E.U16 R21, desc[UR6][R50.64] ;  /* 0x0000000632153981 */ /* 0x008ee8000c1e1500 */
[----:B----4-:R-:W4:Y:S01]  /*29000*/  @P3 LDG.E.U16 R10, desc[UR6][R8.64] ;  /* 0x00000006080a3981 */ /* 0x010f22000c1e1500 */
[----:B------:R-:W-:-:S02]  /*29010*/  ISETP.GT.AND P4, PT, R2, 0x1e, PT ;  /* 0x0000001e0200780c */ /* 0x000fc40003f84270 */
[----:B------:R-:W-:Y:S02]  /*29020*/  ISETP.GT.AND P6, PT, R2, 0x1f, PT ;  /* 0x0000001f0200780c */ /* 0x000fe40003fc4270 */
[----:B------:R-:W-:Y:S01]  /*29030*/  PRMT R27, RZ, 0x7610, R27 ;  /* 0x00007610ff1b7816 */ /* 0x000fe2000000001b */
[----:B0-----:R-:W3:Y:S01]  /*29040*/  LDL.LU.64 R6, [R1+0x22d0] ;  /* 0x0022d00001067983 */ /* 0x001ee20000300a00 */
[----:B------:R-:W-:Y:S02]  /*29050*/  PRMT R18, RZ, 0x7610, R18 ;  /* 0x00007610ff127816 */ /* 0x000fe40000000012 */
[----:B------:R-:W-:-:S05]  /*29060*/  PRMT R29, RZ, 0x7610, R29 ;  /* 0x00007610ff1d7816 */ /* 0x000fca000000001d */
[----:B------:R-:W3:Y:S04]  /*29070*/  @P4 LDG.E.U16 R27, desc[UR6][R16.64] ;  /* 0x00000006101b4981 */ /* 0x000ee8000c1e1500 */
[----:B------:R-:W3:Y:S04]  /*29080*/  @P4 LDG.E.U16 R20, desc[UR6][R14.64] ;  /* 0x000000060e144981 */ /* 0x000ee8000c1e1500 */
[----:B------:R-:W3:Y:S04]  /*29090*/  @P6 LDG.E.U16 R29, desc[UR6][R48.64] ;  /* 0x00000006301d6981 */ /* 0x000ee8000c1e1500 */
[----:B--2---:R0:W-:Y:S04]  /*290a0*/  STL [R1+0x1518], R5 ;  /* 0x0015180501007387 */ /* 0x0041e80000100800 */
[----:B------:R-:W2:Y:S04]  /*290b0*/  @P6 LDG.E.U16 R18, desc[UR6][R22.64] ;  /* 0x0000000616126981 */ /* 0x000ea8000c1e1500 */
[----:B0-----:R-:W2:Y:S04]  /*290c0*/  LDL.LU R5, [R1+0x22c8] ;  /* 0x0022c80001057983 */ /* 0x001ea80000300800 */
[----:B------:R-:W2:Y:S04]  /*290d0*/  LDL.LU.64 R12, [R1+0x22c0] ;  /* 0x0022c000010c7983 */ /* 0x000ea80000300a00 */
[----:B------:R0:W-:Y:S04]  /*290e0*/  STL [R1+0x1514], R19 ;  /* 0x0015141301007387 */ /* 0x0001e80000100800 */
[----:B0-----:R-:W2:Y:S04]  /*290f0*/  LDL.LU R19, [R1+0x22b8] ;  /* 0x0022b80001137983 */ /* 0x001ea80000300800 */
[----:B------:R0:W-:Y:S04]  /*29100*/  STL.64 [R1+0xe70], R8 ;  /* 0x000e700801007387 */ /* 0x0001e80000100a00 */
[----:B0-----:R-:W2:Y:S04]  /*29110*/  LDL.LU.64 R8, [R1+0x22b0] ;  /* 0x0022b00001087983 */ /* 0x001ea80000300a00 */
[----:B----4-:R0:W-:Y:S04]  /*29120*/  STL [R1+0x1510], R10 ;  /* 0x0015100a01007387 */ /* 0x0101e80000100800 */
[----:B0-----:R-:W4:Y:S04]  /*29130*/  LDL.LU R10, [R1+0x22ac] ;  /* 0x0022ac00010a7983 */ /* 0x001f280000300800 */
[----:B------:R-:W-:Y:S04]  /*29140*/  STL.64 [R1+0xe68], R50 ;  /* 0x000e683201007387 */ /* 0x000fe80000100a00 */
[----:B---3--:R0:W-:Y:S04]  /*29150*/  STL [R1+0x150c], R21 ;  /* 0x00150c1501007387 */ /* 0x0081e80000100800 */
[----:B0-----:R-:W3:Y:S04]  /*29160*/  LDL.LU R21, [R1+0x22a8] ;  /* 0x0022a80001157983 */ /* 0x001ee80000300800 */
[----:B------:R-:W3:Y:S04]  /*29170*/  LDL.LU R51, [R1] ;  /* 0x0000000001337983 */ /* 0x000ee80000300800 */
[----:B------:R-:W3:Y:S04]  /*29180*/  LDL.LU R50, [R1+0x4] ;  /* 0x0000040001327983 */ /* 0x000ee80000300800 */
[----:B------:R0:W-:Y:S01]  /*29190*/  STL.64 [R1+0xe60], R14 ;  /* 0x000e600e01007387 */ /* 0x0001e20000100a00 */
[----:B------:R-:W-:-:S02]  /*291a0*/  ISETP.GT.AND P3, PT, R2, 0x20, PT ;  /* 0x000000200200780c */ /* 0x000fc40003f64270 */
[----:B------:R-:W-:Y:S01]  /*291b0*/  PRMT R25, RZ, 0x7610, R25 ;  /* 0x00007610ff197816 */ /* 0x000fe20000000019 */
[----:B0-----:R-:W4:Y:S04]  /*291c0*/  LDL.LU.64 R14, [R1+0x22a0] ;  /* 0x0022a000010e7983 */ /* 0x001f280000300a00 */
[----:B------:R0:W-:Y:S01]  /*291d0*/  STL [R1+0x1508], R20 ;  /* 0x0015081401007387 */ /* 0x0001e20000100800 */
[----:B------:R-:W-:-:S03]  /*291e0*/  PRMT R28, RZ, 0x7610, R28 ;  /* 0x00007610ff1c7816 */ /* 0x000fc6000000001c */
[----:B0-----:R-:W4:Y:S04]  /*291f0*/  LDL.LU R20, [R1+0x2298] ;  /* 0x0022980001147983 */ /* 0x001f280000300800 */
[----:B------:R0:W-:Y:S01]  /*29200*/  STL.64 [R1+0xe58], R16 ;  /* 0x000e581001007387 */ /* 0x0001e20000100a00 */
[----:B------:R-:W-:-:S03]  /*29210*/  ISETP.GT.AND P4, PT, R2, 0x21, PT ;  /* 0x000000210200780c */ /* 0x000fc60003f84270 */
[----:B0-----:R-:W4:Y:S04]  /*29220*/  LDL.LU.64 R16, [R1+0x2290] ;  /* 0x0022900001107983 */ /* 0x001f280000300a00 */
[----:B------:R0:W-:Y:S04]  /*29230*/  STL [R1+0x1504], R27 ;  /* 0x0015041b01007387 */ /* 0x0001e80000100800 */
[----:B0-----:R-:W4:Y:S04]  /*29240*/  LDL.LU R27, [R1+0x2288] ;  /* 0x00228800011b7983 */ /* 0x001f280000300800 */
[----:B------:R0:W-:Y:S04]  /*29250*/  STL.64 [R1+0xe50], R22 ;  /* 0x000e501601007387 */ /* 0x0001e80000100a00 */
[----:B0-----:R-:W4:Y:S01]  /*29260*/  LDL.LU.64 R22, [R1+0x2280] ;  /* 0x0022800001167983 */ /* 0x001f220000300a00 */
[----:B------:R-:W-:-:S02]  /*29270*/  PRMT R24, RZ, 0x7610, R24 ;  /* 0x00007610ff187816 */ /* 0x000fc40000000018 */
[----:B------:R-:W-:Y:S01]  /*29280*/  PRMT R35, RZ, 0x7610, R35 ;  /* 0x00007610ff237816 */ /* 0x000fe20000000023 */
[----:B--2---:R0:W-:Y:S04]  /*29290*/  STL [R1+0x172c], R18 ;  /* 0x00172c1201007387 */ /* 0x0041e80000100800 */
[----:B0-----:R-:W2:Y:S04]  /*292a0*/  LDL.LU R18, [R1+0x227c] ;  /* 0x00227c0001127983 */ /* 0x001ea80000300800 */
[----:B------:R-:W-:Y:S04]  /*292b0*/  STL.64 [R1+0xe48], R48 ;  /* 0x000e483001007387 */ /* 0x000fe80000100a00 */
[----:B------:R0:W-:Y:S04]  /*292c0*/  STL [R1+0x1728], R29 ;  /* 0x0017281d01007387 */ /* 0x0001e80000100800 */
[----:B0-----:R-:W2:Y:S01]  /*292d0*/  LDL.LU R29, [R1+0x2278] ;  /* 0x00227800011d7983 */ /* 0x001ea20000300800 */
[----:B------:R-:W-:-:S02]  /*292e0*/  IMAD.MOV.U32 R48, RZ, RZ, R53 ;  /* 0x000000ffff307224 */ /* 0x000fc400078e0035 */
[----:B------:R-:W-:Y:S01]  /*292f0*/  IMAD.MOV.U32 R49, RZ, RZ, R4 ;  /* 0x000000ffff317224 */ /* 0x000fe200078e0004 */
[----:B------:R-:W-:Y:S04]  /*29300*/  STL.64 [R1+0x2190], R52 ;  /* 0x0021903401007387 */ /* 0x000fe80000100a00 */
[----:B------:R-:W-:Y:S04]  /*29310*/  STL.64 [R1+0x21b8], R52 ;  /* 0x0021b83401007387 */ /* 0x000fe80000100a00 */
[----:B------:R0:W2:Y:S04]  /*29320*/  @P3 LDG.E.U16 R28, desc[UR6][R48.64] ;  /* 0x00000006301c3981 */ /* 0x0000a8000c1e1500 */
[----:B------:R-:W-:Y:S04]  /*29330*/  STL.64 [R1+0x21e0], R52 ;  /* 0x0021e03401007387 */ /* 0x000fe80000100a00 */
[----:B------:R0:W-:Y:S02]  /*29340*/  STL.64 [R1+0xe38], R48 ;  /* 0x000e383001007387 */ /* 0x0001e40000100a00 */
[----:B0-----:R-:W-:-:S02]  /*29350*/  IMAD.MOV.U32 R48, RZ, RZ, R11 ;  /* 0x000000ffff307224 */ /* 0x001fc400078e000b */
[----:B------:R-:W-:-:S05]  /*29360*/  IMAD.MOV.U32 R49, RZ, RZ, R7 ;  /* 0x000000ffff317224 */ /* 0x000fca00078e0007 */
[----:B------:R-:W2:Y:S04]  /*29370*/  @P4 LDG.E.U16 R35, desc[UR6][R48.64] ;  /* 0x0000000630234981 */ /* 0x000ea8000c1e1500 */
[----:B---3--:R0:W3:Y:S04]  /*29380*/  @P3 LDG.E.U16 R25, desc[UR6][R50.64] ;  /* 0x0000000632193981 */ /* 0x0080e8000c1e1500 */
[----:B------:R0:W-:Y:S02]  /*29390*/  STL.64 [R1+0xe40], R50 ;  /* 0x000e403201007387 */ /* 0x0001e40000100a00 */
[----:B0-----:R-:W-:-:S02]  /*293a0*/  IMAD.MOV.U32 R50, RZ, RZ, R6 ;  /* 0x000000ffff327224 */ /* 0x001fc400078e0006 */
[----:B------:R-:W-:-:S05]  /*293b0*/  IMAD.MOV.U32 R51, RZ, RZ, R5 ;  /* 0x000000ffff337224 */ /* 0x000fca00078e0005 */
[----:B------:R-:W4:Y:S01]  /*293c0*/  @P4 LDG.E.U16 R24, desc[UR6][R50.64] ;  /* 0x0000000632184981 */ /* 0x000f22000c1e1500 */
[C---:B------:R-:W-:Y:S02]  /*293d0*/  ISETP.GT.AND P6, PT, R2.reuse, 0x22, PT ;  /* 0x000000220200780c */ /* 0x040fe40003fc4270 */
[----:B------:R-:W-:Y:S02]  /*293e0*/  PRMT R31, RZ, 0x7610, R31 ;  /* 0x00007610ff1f7816 */ /* 0x000fe4000000001f */
[----:B------:R-:W-:Y:S02]  /*293f0*/  PRMT R30, RZ, 0x7610, R30 ;  /* 0x00007610ff1e7816 */ /* 0x000fe4000000001e */
[----:B------:R-:W-:Y:S02]  /*29400*/  ISETP.GT.AND P3, PT, R2, 0x23, PT ;  /* 0x000000230200780c */ /* 0x000fe40003f64270 */
[----:B------:R-:W-:Y:S02]  /*29410*/  PRMT R26, RZ, 0x7610, R26 ;  /* 0x00007610ff1a7816 */ /* 0x000fe4000000001a */
[----:B------:R-:W-:Y:S01]  /*29420*/  PRMT R37, RZ, 0x7610, R37 ;  /* 0x00007610ff257816 */ /* 0x000fe20000000025 */
[----:B---3--:R0:W-:Y:S04]  /*29430*/  STL [R1+0x1500], R25 ;  /* 0x0015001901007387 */ /* 0x0081e80000100800 */
[----:B0-----:R-:W3:Y:S04]  /*29440*/  LDL.LU R25, [R1+0x2274] ;  /* 0x0022740001197983 */ /* 0x001ee80000300800 */
[----:B--2---:R0:W-:Y:S04]  /*29450*/  STL [R1+0x14fc], R28 ;  /* 0x0014fc1c01007387 */ /* 0x0041e80000100800 */
[----:B0-----:R-:W2:Y:S04]  /*29460*/  LDL.LU R28, [R1+0x2270] ;  /* 0x00227000011c7983 */ /* 0x001ea80000300800 */
[----:B------:R-:W-:Y:S04]  /*29470*/  STL.64 [R1+0x2170], R6 ;  /* 0x0021700601007387 */ /* 0x000fe80000100a00 */
[----:B------:R0:W-:Y:S04]  /*29480*/  STL.64 [R1+0x21a0], R6 ;  /* 0x0021a00601007387 */ /* 0x0001e80000100a00 */
[----:B------:R-:W-:Y:S04]  /*29490*/  STL.64 [R1+0xe28], R48 ;  /* 0x000e283001007387 */ /* 0x000fe80000100a00 */
[----:B------:R-:W-:Y:S04]  /*294a0*/  STL.64 [R1+0xe30], R50 ;  /* 0x000e303201007387 */ /* 0x000fe80000100a00 */
[----:B------:R-:W-:Y:S04]  /*294b0*/  STL.64 [R1+0x2168], R4 ;  /* 0x0021680401007387 */ /* 0x000fe80000100a00 */
[----:B------:R-:W-:Y:S04]  /*294c0*/  STL.64 [R1+0x2198], R4 ;  /* 0x0021980401007387 */ /* 0x000fe80000100a00 */
[----:B------:R-:W-:Y:S04]  /*294d0*/  STL.64 [R1+0x21c0], R4 ;  /* 0x0021c00401007387 */ /* 0x000fe80000100a00 */
[----:B------:R-:W-:Y:S04]  /*294e0*/  STL.64 [R1+0x21f0], R4 ;  /* 0x0021f00401007387 */ /* 0x000fe80000100a00 */
[----:B----4-:R1:W-:Y:S01]  /*294f0*/  STL [R1+0x14f8], R24 ;  /* 0x0014f81801007387 */ /* 0x0103e20000100800 */
[----:B0-----:R-:W-:-:S02]  /*29500*/  IMAD.MOV.U32 R6, RZ, RZ, R12 ;  /* 0x000000ffff067224 */ /* 0x001fc400078e000c */
[----:B------:R-:W-:Y:S01]  /*29510*/  IMAD.MOV.U32 R7, RZ, RZ, R8 ;  /* 0x000000ffff077224 */ /* 0x000fe200078e0008 */
[----:B-1----:R-:W4:Y:S01]  /*29520*/  LDL.LU R24, [R1+0x226c] ;  /* 0x00226c0001187983 */ /* 0x002f220000300800 */
[----:B------:R-:W-:Y:S02]  /*29530*/  IMAD.MOV.U32 R4, RZ, RZ, R13 ;  /* 0x000000ffff047224 */ /* 0x000fe400078e000d */
[----:B------:R-:W-:Y:S01]  /*29540*/  IMAD.MOV.U32 R5, RZ, RZ, R9 ;  /* 0x000000ffff057224 */ /* 0x000fe200078e0009 */
[----:B------:R0:W-:Y:S04]  /*29550*/  STL [R1+0x14f4], R35 ;  /* 0x0014f42301007387 */ /* 0x0001e80000100800 */
[----:B------:R1:W2:Y:S04]  /*29560*/  @P6 LDG.E.U16 R31, desc[UR6][R6.64] ;  /* 0x00000006061f6981 */ /* 0x0002a8000c1e1500 */
[----:B------:R1:W3:Y:S04]  /*29570*/  @P6 LDG.E.U16 R30, desc[UR6][R4.64] ;  /* 0x00000006041e6981 */ /* 0x0002e8000c1e1500 */
[----:B0-----:R-:W3:Y:S04]  /*29580*/  LDL.LU R35, [R1+0x2268] ;  /* 0x0022680001237983 */ /* 0x001ee80000300800 */
[----:B------:R-:W-:Y:S04]  /*29590*/  STL.64 [R1+0x21a8], R12 ;  /* 0x0021a80c01007387 */ /* 0x000fe80000100a00 */
[----:B------:R-:W-:Y:S04]  /*295a0*/  STL.64 [R1+0x21c8], R12 ;  /* 0x0021c80c01007387 */ /* 0x000fe80000100a00 */
[----:B------:R-:W-:Y:S04]  /*295b0*/  STL.64 [R1+0xe18], R4 ;  /* 0x000e180401007387 */ /* 0x000fe80000100a00 */
[----:B------:R1:W-:Y:S02]  /*295c0*/  STL.64 [R1+0xe20], R6 ;  /* 0x000e200601007387 */ /* 0x0003e40000100a00 */
[----:B-1----:R-:W-:-:S02]  /*295d0*/  IMAD.MOV.U32 R6, RZ, RZ, R14 ;  /* 0x000000ffff067224 */ /* 0x002fc400078e000e */
[----:B------:R-:W-:Y:S02]  /*295e0*/  IMAD.MOV.U32 R7, RZ, RZ, R10 ;  /* 0x000000ffff077224 */ /* 0x000fe400078e000a */
[----:B------:R-:W-:Y:S02]  /*295f0*/  IMAD.MOV.U32 R4, RZ, RZ, R19 ;  /* 0x000000ffff047224 */ /* 0x000fe400078e0013 */
[----:B------:R-:W-:Y:S01]  /*29600*/  IMAD.MOV.U32 R5, RZ, RZ, R15 ;  /* 0x000000ffff057224 */ /* 0x000fe200078e000f */
[----:B------:R-:W4:Y:S04]  /*29610*/  @P3 LDG.E.U16 R26, desc[UR6][R6.64] ;  /* 0x00000006061a3981 */ /* 0x000f28000c1e1500 */
[----:B------:R0:W4:Y:S04]  /*29620*/  @P3 LDG.E.U16 R37, desc[UR6][R4.64] ;  /* 0x0000000604253981 */ /* 0x000128000c1e1500 */
[----:B------:R-:W-:Y:S04]  /*29630*/  STL.64 [R1+0x2178], R8 ;  /* 0x0021780801007387 */ /* 0x000fe80000100a00 */
[----:B------:R-:W-:Y:S01]  /*29640*/  STL.64 [R1+0x21d0], R8 ;  /* 0x0021d00801007387 */ /* 0x000fe20000100a00 */
[----:B------:R-:W-:-:S02]  /*29650*/  ISETP.GT.AND P4, PT, R2, 0x24, PT ;  /* 0x000000240200780c */ /* 0x000fc40003f84270 */
[----:B------:R-:W-:Y:S02]  /*29660*/  PRMT R33, RZ, 0x7610, R33 ;  /* 0x00007610ff217816 */ /* 0x000fe40000000021 */
[----:B------:R-:W-:Y:S02]  /*29670*/  ISETP.GT.AND P6, PT, R2, 0x25, PT ;  /* 0x000000250200780c */ /* 0x000fe40003fc4270 */
[----:B------:R-:W-:Y:S02]  /*29680*/  PRMT R36, RZ, 0x7610, R36 ;  /* 0x00007610ff247816 */ /* 0x000fe40000000024 */
[----:B------:R-:W-:Y:S02]  /*29690*/  PRMT R32, RZ, 0x7610, R32 ;  /* 0x00007610ff207816 */ /* 0x000fe40000000020 */
[----:B------:R-:W-:Y:S01]  /*296a0*/  PRMT R43, RZ, 0x7610, R43 ;  /* 0x00007610ff2b7816 */ /* 0x000fe2000000002b */
[----:B--2---:R1:W-:Y:S04]  /*296b0*/  STL [R1+0x14f0], R31 ;  /* 0x0014f01f01007387 */ /* 0x0043e80000100800 */
[----:B-1----:R-:W2:Y:S04]  /*296c0*/  LDL.LU R31, [R1+0x2264] ;  /* 0x00226400011f7983 */ /* 0x002ea80000300800 */
[----:B---3--:R1:W-:Y:S04]  /*296d0*/  STL [R1+0x14ec], R30 ;  /* 0x0014ec1e01007387 */ /* 0x0083e80000100800 */
[----:B-1----:R-:W3:Y:S04]  /*296e0*/  LDL.LU R30, [R1+0x2260] ;  /* 0x00226000011e7983 */ /* 0x002ee80000300800 */
[----:B------:R-:W-:Y:S04]  /*296f0*/  STL.64 [R1+0x21b0], R14 ;  /* 0x0021b00e01007387 */ /* 0x000fe80000100a00 */
[----:B------:R-:W-:Y:S04]  /*29700*/  STL.64 [R1+0x21d8], R14 ;  /* 0x0021d80e01007387 */ /* 0x000fe80000100a00 */
[----:B------:R0:W-:Y:S04]  /*29710*/  STL.64 [R1+0xe08], R4 ;  /* 0x000e080401007387 */ /* 0x0001e80000100a00 */
[----:B------:R1:W-:Y:S04]  /*29720*/  STL.64 [R1+0xe10], R6 ;  /* 0x000e100601007387 */ /* 0x0003e80000100a00 */
[----:B------:R-:W-:Y:S04]  /*29730*/  STL [R1+0x2220], R15 ;  /* 0x0022200f01007387 */ /* 0x000fe80000100800 */
[----:B------:R-:W-:Y:S04]  /*29740*/  STL.64 [R1+0x2180], R10 ;  /* 0x0021800a01007387 */ /* 0x000fe80000100a00 */
[----:B------:R-:W-:Y:S04]  /*29750*/  STL.64 [R1+0x21f8], R10 ;  /* 0x0021f80a01007387 */ /* 0x000fe80000100a00 */
[----:B----4-:R4:W-:Y:S01]  /*29760*/  STL [R1+0x14e8], R26 ;  /* 0x0014e81a01007387 */ /* 0x0109e20000100800 */
[----:B0-----:R-:W-:Y:S01]  /*29770*/  IMAD.MOV.U32 R4, RZ, RZ, R21 ;  /* 0x000000ffff047224 */ /* 0x001fe200078e0015 */
[----:B-1----:R-:W-:Y:S01]  /*29780*/  MOV R6, R20 ;  /* 0x0000001400067202 */ /* 0x002fe20000000f00 */
[----:B------:R-:W-:-:S02]  /*29790*/  IMAD.MOV.U32 R7, RZ, RZ, R16 ;  /* 0x000000ffff077224 */ /* 0x000fc400078e0010 */
[----:B------:R-:W-:Y:S01]  /*297a0*/  IMAD.MOV.U32 R5, RZ, RZ, R17 ;  /* 0x000000ffff057224 */ /* 0x000fe200078e0011 */
[----:B----4-:R-:W4:Y:S04]  /*297b0*/  LDL.LU R26, [R1+0x225c] ;  /* 0x00225c00011a7983 */ /* 0x010f280000300800 */
        /* <DEDUP_REMOVED lines=13> */
[----:B------:R-:W4:Y:S01]  /*29890*/  @P6 LDG.E.U16 R43, desc[UR6][R4.64] ;  /* 0x00000006042b6981 */ /* 0x000f22000c1e1500 */
[----:B------:R-:W-:-:S02]  /*298a0*/  ISETP.GT.AND P3, PT, R2, 0x26, PT ;  /* 0x000000260200780c */ /* 0x000fc40003f64270 */
[----:B------:R-:W-:Y:S02]  /*298b0*/  ISETP.GT.AND P4, PT, R2, 0x27, PT ;  /* 0x000000270200780c */ /* 0x000fe40003f84270 */
[----:B------:R-:W-:Y:S02]  /*298c0*/  PRMT R39, RZ, 0x7610, R39 ;  /* 0x00007610ff277816 */ /* 0x000fe40000000027 */
[----:B------:R-:W-:Y:S02]  /*298d0*/  PRMT R38, RZ, 0x7610, R38 ;  /* 0x00007610ff267816 */ /* 0x000fe40000000026 */
[----:B------:R-:W-:Y:S01]  /*298e0*/  PRMT R34, RZ, 0x7610, R34 ;  /* 0x00007610ff227816 */ /* 0x000fe20000000022 */
[----:B--2---:R0:W-:Y:S04]  /*298f0*/  STL [R1+0x14e0], R33 ;  /* 0x0014e02101007387 */ /* 0x0041e80000100800 */
[----:B0-----:R-:W2:Y:S04]  /*29900*/  LDL.LU R33, [R1+0x2254] ;  /* 0x0022540001217983 */ /* 0x001ea80000300800 */
[----:B---3--:R0:W-:Y:S04]  /*29910*/  STL [R1+0x14dc], R36 ;  /* 0x0014dc2401007387 */ /* 0x0081e80000100800 */
[----:B0-----:R-:W3:Y:S04]  /*29920*/  LDL.LU R36, [R1+0x2250] ;  /* 0x0022500001247983 */ /* 0x001ee80000300800 */
[----:B------:R-:W-:Y:S04]  /*29930*/  STL.64 [R1+0x2210], R22 ;  /* 0x0022101601007387 */ /* 0x000fe80000100a00 */
[----:B------:R-:W-:Y:S04]  /*29940*/  STL.64 [R1+0x2208], R18 ;  /* 0x0022081201007387 */ /* 0x000fe80000100a00 */
[----:B------:R-:W-:Y:S04]  /*29950*/  STL.64 [R1+0xde8], R4 ;  /* 0x000de80401007387 */ /* 0x000fe80000100a00 */
[----:B------:R0:W-:Y:S04]  /*29960*/  STL.64 [R1+0xdf0], R6 ;  /* 0x000df00601007387 */ /* 0x0001e80000100a00 */
[----:B----4-:R1:W-:Y:S01]  /*29970*/  STL [R1+0x14d8], R32 ;  /* 0x0014d82001007387 */ /* 0x0103e20000100800 */
[----:B0-----:R-:W-:-:S02]  /*29980*/  IMAD.MOV.U32 R6, RZ, RZ, R28 ;  /* 0x000000ffff067224 */ /* 0x001fc400078e001c */
[----:B------:R-:W-:Y:S01]  /*29990*/  IMAD.MOV.U32 R7, RZ, RZ, R24 ;  /* 0x000000ffff077224 */ /* 0x000fe200078e0018 */
[----:B-1----:R-:W4:Y:S04]  /*299a0*/  LDL.LU R32, [R1+0x224c] ;  /* 0x00224c0001207983 */ /* 0x002f280000300800 */
[----:B------:R0:W-:Y:S01]  /*299b0*/  STL [R1+0x14d4], R43 ;  /* 0x0014d42b01007387 */ /* 0x0001e20000100800 */
[----:B------:R-:W-:Y:S02]  /*299c0*/  IMAD.MOV.U32 R4, RZ, RZ, R29 ;  /* 0x000000ffff047224 */ /* 0x000fe400078e001d */
[----:B------:R-:W-:Y:S01]  /*299d0*/  IMAD.MOV.U32 R5, RZ, RZ, R25 ;  /* 0x000000ffff057224 */ /* 0x000fe200078e0019 */
[----:B------:R1:W2:Y:S04]  /*299e0*/  @P3 LDG.E.U16 R39, desc[UR6][R6.64] ;  /* 0x0000000606273981 */ /* 0x0002a8000c1e1500 */
[----:B------:R-:W3:Y:S04]  /*299f0*/  @P3 LDG.E.U16 R38, desc[UR6][R4.64] ;  /* 0x0000000604263981 */ /* 0x000ee8000c1e1500 */
[----:B0-----:R-:W3:Y:S04]  /*29a00*/  LDL.LU R43, [R1+0x2248] ;  /* 0x00224800012b7983 */ /* 0x001ee80000300800 */
[----:B------:R-:W3:Y:S04]  /*29a10*/  LDL R48, [R1+0x14b8] ;  /* 0x0014b80001307983 */ /* 0x000ee80000100800 */
[----:B------:R-:W-:Y:S04]  /*29a20*/  STL.64 [R1+0x2218], R24 ;  /* 0x0022181801007387 */ /* 0x000fe80000100a00 */
[----:B------:R1:W-:Y:S02]  /*29a30*/  STL.64 [R1+0xde0], R6 ;  /* 0x000de00601007387 */ /* 0x0003e40000100a00 */
[----:B-1----:R-:W-:-:S02]  /*29a40*/  IMAD.MOV.U32 R6, RZ, RZ, R30 ;  /* 0x000000ffff067224 */ /* 0x002fc400078e001e */
[----:B------:R-:W-:-:S05]  /*29a50*/  IMAD.MOV.U32 R7, RZ, RZ, R26 ;  /* 0x000000ffff077224 */ /* 0x000fca00078e001a */
[----:B------:R-:W4:Y:S01]  /*29a60*/  @P4 LDG.E.U16 R34, desc[UR6][R6.64] ;  /* 0x0000000606224981 */ /* 0x000f22000c1e1500 */
[----:B------:R-:W-:Y:S02]  /*29a70*/  ISETP.GT.AND P6, PT, R2, 0x28, PT ;  /* 0x000000280200780c */ /* 0x000fe40003fc4270 */
[----:B------:R-:W-:Y:S02]  /*29a80*/  PRMT R45, RZ, 0x7610, R45 ;  /* 0x00007610ff2d7816 */ /* 0x000fe4000000002d */
[----:B------:R-:W-:Y:S01]  /*29a90*/  PRMT R41, RZ, 0x7610, R41 ;  /* 0x00007610ff297816 */ /* 0x000fe20000000029 */
[----:B--2---:R0:W-:Y:S04]  /*29aa0*/  STL [R1+0x14d0], R39 ;  /* 0x0014d02701007387 */ /* 0x0041e80000100800 */
[----:B0-----:R-:W2:Y:S04]  /*29ab0*/  LDL.LU R39, [R1+0x2244] ;  /* 0x0022440001277983 */ /* 0x001ea80000300800 */
[----:B------:R-:W-:Y:S04]  /*29ac0*/  STL.64 [R1+0xdd8], R4 ;  /* 0x000dd80401007387 */ /* 0x000fe80000100a00 */
[----:B---3--:R0:W-:Y:S04]  /*29ad0*/  STL [R1+0x14cc], R38 ;  /* 0x0014cc2601007387 */ /* 0x0081e80000100800 */
[----:B0-----:R-:W3:Y:S04]  /*29ae0*/  LDL.LU R38, [R1+0x2240] ;  /* 0x0022400001267983 */ /* 0x001ee80000300800 */
[----:B------:R-:W-:Y:S04]  /*29af0*/  STL.64 [R1+0xdd0], R6 ;  /* 0x000dd00601007387 */ /* 0x000fe80000100a00 */
[----:B----4-:R0:W-:Y:S01]  /*29b00*/  STL [R1+0x1724], R34 ;  /* 0x0017242201007387 */ /* 0x0101e20000100800 */
[----:B------:R-:W-:-:S02]  /*29b10*/  IMAD.MOV.U32 R4, RZ, RZ, R35 ;  /* 0x000000ffff047224 */ /* 0x000fc400078e0023 */
[----:B------:R-:W-:-:S05]  /*29b20*/  IMAD.MOV.U32 R5, RZ, RZ, R31 ;  /* 0x000000ffff057224 */ /* 0x000fca00078e001f */
[----:B------:R1:W4:Y:S04]  /*29b30*/  @P4 LDG.E.U16 R45, desc[UR6][R4.64] ;  /* 0x00000006042d4981 */ /* 0x000328000c1e1500 */
[----:B0-----:R-:W2:Y:S01]  /*29b40*/  LDL.LU R34, [R1+0x223c] ;  /* 0x00223c0001227983 */ /* 0x001ea20000300800 */
[----:B------:R-:W-:Y:S02]  /*29b50*/  IMAD.MOV.U32 R6, RZ, RZ, R36 ;  /* 0x000000ffff067224 */ /* 0x000fe400078e0024 */
[----:B------:R-:W-:-:S05]  /*29b60*/  IMAD.MOV.U32 R7, RZ, RZ, R32 ;  /* 0x000000ffff077224 */ /* 0x000fca00078e0020 */
[----:B------:R-:W4:Y:S01]  /*29b70*/  @P6 LDG.E.U16 R41, desc[UR6][R6.64] ;  /* 0x0000000606296981 */ /* 0x000f22000c1e1500 */
[----:B------:R-:W-:Y:S02]  /*29b80*/  ISETP.GT.AND P3, PT, R2, 0x29, PT ;  /* 0x000000290200780c */ /* 0x000fe40003f64270 */
[----:B------:R-:W-:Y:S01]  /*29b90*/  PRMT R44, RZ, 0x7610, R44 ;  /* 0x00007610ff2c7816 */ /* 0x000fe2000000002c */
[----:B------:R1:W-:Y:S01]  /*29ba0*/  STL.64 [R1+0xdc8], R4 ;  /* 0x000dc80401007387 */ /* 0x0003e20000100a00 */
[----:B------:R-:W-:Y:S01]  /*29bb0*/  PRMT R40, RZ, 0x7610, R40 ;  /* 0x00007610ff287816 */ /* 0x000fe20000000028 */
[----:B-1----:R-:W-:Y:S02]  /*29bc0*/  IMAD.MOV.U32 R4, RZ, RZ, R37 ;  /* 0x000000ffff047224 */ /* 0x002fe400078e0025 */
[----:B------:R-:W-:-:S05]  /*29bd0*/  IMAD.MOV.U32 R5, RZ, RZ, R33 ;  /* 0x000000ffff057224 */ /* 0x000fca00078e0021 */
[----:B------:R-:W4:Y:S01]  /*29be0*/  @P6 LDG.E.U16 R44, desc[UR6][R4.64] ;  /* 0x00000006042c6981 */ /* 0x000f22000c1e1500 */
[----:B---3--:R-:W-:Y:S02]  /*29bf0*/  IMAD.MOV.U32 R8, RZ, RZ, R38 ;  /* 0x000000ffff087224 */ /* 0x008fe400078e0026 */
[----:B--2---:R-:W-:Y:S01]  /*29c00*/  IMAD.MOV.U32 R9, RZ, RZ, R34 ;  /* 0x000000ffff097224 */ /* 0x004fe200078e0022 */
[----:B----4-:R0:W-:Y:S04]  /*29c10*/  STL [R1+0x1720], R45 ;  /* 0x0017202d01007387 */ /* 0x0101e80000100800 */
[----:B------:R-:W2:Y:S04]  /*29c20*/  @P3 LDG.E.U16 R40, desc[UR6][R8.64] ;  /* 0x0000000608283981 */ /* 0x000ea8000c1e1500 */
[----:B0-----:R-:W3:Y:S04]  /*29c30*/  LDL.LU R45, [R1+0x2238] ;  /* 0x00223800012d7983 */ /* 0x001ee80000300800 */
[----:B------:R-:W-:Y:S04]  /*29c40*/  STL.64 [R1+0xdc0], R6 ;  /* 0x000dc00601007387 */ /* 0x000fe80000100a00 */
[----:B------:R0:W-:Y:S04]  /*29c50*/  STL [R1+0x14c8], R41 ;  /* 0x0014c82901007387 */ /* 0x0001e80000100800 */
[----:B0-----:R-:W4:Y:S04]  /*29c60*/  LDL.LU R41, [R1+0x2234] ;  /* 0x0022340001297983 */ /* 0x001f280000300800 */
[----:B------:R0:W-:Y:S01]  /*29c70*/  STL.64 [R1+0xdb8], R4 ;  /* 0x000db80401007387 */ /* 0x0001e20000100a00 */
[----:B------:R-:W-:-:S03]  /*29c80*/  PRMT R46, RZ, 0x7610, R46 ;  /* 0x00007610ff2e7816 */ /* 0x000fc6000000002e */
[----:B------:R1:W-:Y:S01]  /*29c90*/  STL [R1+0x14c4], R44 ;  /* 0x0014c42c01007387 */ /* 0x0003e20000100800 */
[----:B------:R-:W-:Y:S01]  /*29ca0*/  ISETP.GT.AND P4, PT, R2, 0x2a, PT ;  /* 0x0000002a0200780c */ /* 0x000fe20003f84270 */
[----:B0-----:R-:W-:Y:S02]  /*29cb0*/  IMAD.MOV.U32 R4, RZ, RZ, R43 ;  /* 0x000000ffff047224 */ /* 0x001fe400078e002b */
[----:B-1----:R-:W4:Y:S04]  /*29cc0*/  LDL.LU R44, [R1+0x2230] ;  /* 0x00223000012c7983 */ /* 0x002f280000300800 */
[----:B------:R-:W4:Y:S04]  /*29cd0*/  LDL.LU R6, [R1+0x20c] ;  /* 0x00020c0001067983 */ /* 0x000f280000300800 */
[----:B------:R-:W4:Y:S04]  /*29ce0*/  LDL R21, [R1+0x14b0] ;  /* 0x0014b00001157983 */ /* 0x000f280000100800 */
[----:B------:R-:W4:Y:S01]  /*29cf0*/  LDL R51, [R1+0x14ac] ;  /* 0x0014ac0001337983 */ /* 0x000f220000100800 */
[----:B------:R-:W-:-:S03]  /*29d00*/  IMAD.MOV.U32 R5, RZ, RZ, R39 ;  /* 0x000000ffff057224 */ /* 0x000fc600078e0027 */
[----:B------:R-:W-:Y:S01]  /*29d10*/  STL.64 [R1+0xdb0], R8 ;  /* 0x000db00801007387 */ /* 0x000fe20000100a00 */
[----:B------:R-:W-:-:S03]  /*29d20*/  PRMT R42, RZ, 0x7610, R42 ;  /* 0x00007610ff2a7816 */ /* 0x000fc6000000002a */
[----:B------:R0:W4:Y:S04]  /*29d30*/  @P3 LDG.E.U16 R46, desc[UR6][R4.64] ;  /* 0x00000006042e3981 */ /* 0x000128000c1e1500 */
[----:B--2---:R1:W-:Y:S04]  /*29d40*/  STL [R1+0x14c0], R40 ;  /* 0x0014c02801007387 */ /* 0x0043e80000100800 */
[----:B-1----:R-:W2:Y:S01]  /*29d50*/  LDL.LU R40, [R1+0x222c] ;  /* 0x00222c0001287983 */ /* 0x002ea20000300800 */
[----:B---3--:R-:W-:-:S03]  /*29d60*/  IMAD.MOV.U32 R8, RZ, RZ, R45 ;  /* 0x000000ffff087224 */ /* 0x008fc600078e002d */
[----:B------:R-:W3:Y:S01]  /*29d70*/  LDL R15, [R1+0x14a8] ;  /* 0x0014a800010f7983 */ /* 0x000ee20000100800 */
[----:B----4-:R-:W-:-:S05]  /*29d80*/  IMAD.MOV.U32 R9, RZ, RZ, R41 ;  /* 0x000000ffff097224 */ /* 0x010fca00078e0029 */
[----:B------:R-:W4:Y:S04]  /*29d90*/  @P4 LDG.E.U16 R42, desc[UR6][R8.64] ;  /* 0x00000006082a4981 */ /* 0x000f28000c1e1500 */
[----:B------:R0:W-:Y:S04]  /*29da0*/  STL.64 [R1+0xda8], R4 ;  /* 0x000da80401007387 */ /* 0x0001e80000100a00 */
[----:B------:R-:W3:Y:S01]  /*29db0*/  LDL R14, [R1+0x14a4] ;  /* 0x0014a400010e7983 */ /* 0x000ee20000100800 */
[----:B0-----:R-:W-:-:S03]  /*29dc0*/  IMAD.MOV.U32 R4, RZ, RZ, R44 ;  /* 0x000000ffff047224 */ /* 0x001fc600078e002c */
[----:B------:R0:W-:Y:S04]  /*29dd0*/  STL [R1+0x14bc], R46 ;  /* 0x0014bc2e01007387 */ /* 0x0001e80000100800 */
[----:B0-----:R-:W3:Y:S04]  /*29de0*/  LDL.LU R46, [R1+0x2228] ;  /* 0x00222800012e7983 */ /* 0x001ee80000300800 */
[----:B------:R-:W3:Y:S04]  /*29df0*/  LDL.LU R16, [R1+0x1f0] ;  /* 0x0001f00001107983 */ /* 0x000ee80000300800 */
[----:B------:R-:W3:Y:S04]  /*29e00*/  LDL R49, [R1+0x14a0] ;  /* 0x0014a00001317983 */ /* 0x000ee80000100800 */
[----:B------:R-:W3:Y:S04]  /*29e10*/  LDL R12, [R1+0x149c] ;  /* 0x00149c00010c7983 */ /* 0x000ee80000100800 */
[----:B------:R-:W3:Y:S01]  /*29e20*/  LDL R52, [R1+0x1498] ;  /* 0x0014980001347983 */ /* 0x000ee20000100800 */
[----:B--2---:R-:W-:-:S05]  /*29e30*/  IMAD.MOV.U32 R5, RZ, RZ, R40 ;  /* 0x000000ffff057224 */ /* 0x004fca00078e0028 */
[----:B------:R-:W2:Y:S04]  /*29e40*/  @P4 LDG.E.U16 R48, desc[UR6][R4.64] ;  /* 0x0000000604304981 */ /* 0x000ea8000c1e1500 */
[----:B------:R0:W-:Y:S04]  /*29e50*/  STL.64 [R1+0xda0], R4 ;  /* 0x000da00401007387 */ /* 0x0001e80000100a00 */
[----:B0-----:R-:W2:Y:S04]  /*29e60*/  LDL.LU R5, [R1+0x1f4] ;  /* 0x0001f40001057983 */ /* 0x001ea80000300800 */
[----:B------:R-:W-:Y:S04]  /*29e70*/  STL.64 [R1+0xd98], R8 ;  /* 0x000d980801007387 */ /* 0x000fe80000100a00 */
[----:B------:R-:W2:Y:S04]  /*29e80*/  LDL.LU R4, [R1+0x204] ;  /* 0x0002040001047983 */ /* 0x000ea80000300800 */
[----:B----4-:R0:W-:Y:S04]  /*29e90*/  STL [R1+0x14b4], R42 ;  /* 0x0014b42a01007387 */ /* 0x0101e80000100800 */
[----:B0-----:R-:W4:Y:S01]  /*29ea0*/  LDL.LU R42, [R1+0x2224] ;  /* 0x00222400012a7983 */ /* 0x001f220000300800 */
[----:B------:R-:W-:-:S02]  /*29eb0*/  ISETP.GT.AND P6, PT, R2, 0x2b, PT ;  /* 0x0000002b0200780c */ /* 0x000fc40003fc4270 */
[----:B---3--:R-:W-:-:S11]  /*29ec0*/  MOV R7, R46 ;  /* 0x0000002e00077202 */ /* 0x008fd60000000f00 */
[----:B------:R-:W3:Y:S04]  /*29ed0*/  @P6 LDG.E.U16 R51, desc[UR6][R6.64] ;  /* 0x0000000606336981 */ /* 0x000ee8000c1e1500 */
[----:B--2---:R0:W-:Y:S04]  /*29ee0*/  @P4 STL [R1+0x14b8], R48 ;  /* 0x0014b83001004387 */ /* 0x0041e80000100800 */
[----:B------:R-:W2:Y:S04]  /*29ef0*/  LDL.LU R19, [R1+0x1f8] ;  /* 0x0001f80001137983 */ /* 0x000ea80000300800 */
[----:B------:R-:W2:Y:S01]  /*29f00*/  LDL.LU R18, [R1+0x208] ;  /* 0x0002080001127983 */ /* 0x000ea20000300800 */
[----:B------:R-:W-:-:S03]  /*29f10*/  ISETP.GT.AND P3, PT, R2, 0x2c, PT ;  /* 0x0000002c0200780c */ /* 0x000fc60003f64270 */
[----:B------:R-:W2:Y:S01]  /*29f20*/  LDL.LU R11, [R1+0x1fc] ;  /* 0x0001fc00010b7983 */ /* 0x000ea20000300800 */
[----:B----4-:R-:W-:-:S05]  /*29f30*/  IMAD.MOV.U32 R17, RZ, RZ, R42 ;  /* 0x000000ffff117224 */ /* 0x010fca00078e002a */
[----:B------:R1:W4:Y:S04]  /*29f40*/  @P6 LDG.E.U16 R21, desc[UR6][R16.64] ;  /* 0x0000000610156981 */ /* 0x000328000c1e1500 */
[----:B------:R-:W-:Y:S04]  /*29f50*/  STL.64 [R1+0xd88], R6 ;  /* 0x000d880601007387 */ /* 0x000fe80000100a00 */
[----:B------:R-:W4:Y:S04]  /*29f60*/  LDL.LU R10, [R1+0x22c] ;  /* 0x00022c00010a7983 */ /* 0x000f280000300800 */
[----:B------:R-:W4:Y:S04]  /*29f70*/  LDL.LU R9, [R1+0x200] ;  /* 0x0002000001097983 */ /* 0x000f280000300800 */
[----:B------:R-:W4:Y:S04]  /*29f80*/  LDL.LU R8, [R1+0x210] ;  /* 0x0002100001087983 */ /* 0x000f280000300800 */
[----:B------:R-:W4:Y:S04]  /*29f90*/  LDL R53, [R1+0x1494] ;  /* 0x0014940001357983 */ /* 0x000f280000100800 */
[----:B------:R-:W4:Y:S04]  /*29fa0*/  LDL R50, [R1+0x171c] ;  /* 0x00171c0001327983 */ /* 0x000f280000100800 */
[----:B0-----:R-:W4:Y:S04]  /*29fb0*/  LDL R48, [R1+0x1718] ;  /* 0x0017180001307983 */ /* 0x001f280000100800 */
[----:B------:R1:W-:Y:S02]  /*29fc0*/  STL.64 [R1+0xd90], R16 ;  /* 0x000d901001007387 */ /* 0x0003e40000100a00 */
[----:B-1----:R-:W-:-:S02]  /*29fd0*/  IMAD.MOV.U32 R16, RZ, RZ, R4 ;  /* 0x000000ffff107224 */ /* 0x002fc400078e0004 */
[----:B------:R-:W-:-:S05]  /*29fe0*/  IMAD.MOV.U32 R17, RZ, RZ, R5 ;  /* 0x000000ffff117224 */ /* 0x000fca00078e0005 */
[----:B------:R0:W4:Y:S04]  /*29ff0*/  @P3 LDG.E.U16 R14, desc[UR6][R16.64] ;  /* 0x00000006100e3981 */ /* 0x000128000c1e1500 */
[----:B---3--:R1:W-:Y:S04]  /*2a000*/  @P6 STL [R1+0x14ac], R51 ;  /* 0x0014ac3301006387 */ /* 0x0083e80000100800 */
[----:B--2---:R-:W2:Y:S04]  /*2a010*/  @P3 LDG.E.U16 R15, desc[UR6][R18.64] ;  /* 0x00000006120f3981 */ /* 0x004ea8000c1e1500 */
[----:B----4-:R-:W-:Y:S04]  /*2a020*/  @P6 STL [R1+0x14b0], R21 ;  /* 0x0014b01501006387 */ /* 0x010fe80000100800 */
[----:B------:R-:W3:Y:S04]  /*2a030*/  LDL.LU R7, [R1+0x214] ;  /* 0x0002140001077983 */ /* 0x000ee80000300800 */
[----:B------:R-:W4:Y:S04]  /*2a040*/  LDL.LU R6, [R1+0x224] ;  /* 0x0002240001067983 */ /* 0x000f280000300800 */
[----:B------:R-:W4:Y:S04]  /*2a050*/  LDL.LU R5, [R1+0x218] ;  /* 0x0002180001057983 */ /* 0x000f280000300800 */
[----:B------:R0:W-:Y:S04]  /*2a060*/  STL.64 [R1+0xd78], R16 ;  /* 0x000d781001007387 */ /* 0x0001e80000100a00 */
[----:B------:R-:W4:Y:S01]  /*2a070*/  LDL.LU R4, [R1+0x228] ;  /* 0x0002280001047983 */ /* 0x000f220000300800 */
[----:B------:R-:W-:-:S03]  /*2a080*/  ISETP.GT.AND P4, PT, R2, 0x2d, PT ;  /* 0x0000002d0200780c */ /* 0x000fc60003f84270 */
[----:B-1----:R-:W4:Y:S04]  /*2a090*/  LDL R51, [R1+0x1490] ;  /* 0x0014900001337983 */ /* 0x002f280000100800 */
[----:B------:R-:W-:Y:S01]  /*2a0a0*/  STL.64 [R1+0xd80], R18 ;  /* 0x000d801201007387 */ /* 0x000fe20000100a00 */
[----:B------:R-:W-:Y:S01]  /*2a0b0*/  ISETP.GT.AND P6, PT, R2, 0x2e, PT ;  /* 0x0000002e0200780c */ /* 0x000fe20003fc4270 */
[----:B0-----:R-:W-:Y:S02]  /*2a0c0*/  IMAD.MOV.U32 R16, RZ, RZ, R8 ;  /* 0x000000ffff107224 */ /* 0x001fe400078e0008 */
[----:B------:R-:W-:-:S05]  /*2a0d0*/  IMAD.MOV.U32 R17, RZ, RZ, R9 ;  /* 0x000000ffff117224 */ /* 0x000fca00078e0009 */
[----:B------:R-:W4:Y:S04]  /*2a0e0*/  @P4 LDG.E.U16 R49, desc[UR6][R16.64] ;  /* 0x0000000610314981 */ /* 0x000f28000c1e1500 */
[----:B------:R0:W-:Y:S02]  /*2a0f0*/  @P3 STL [R1+0x14a4], R14 ;  /* 0x0014a40e01003387 */ /* 0x0001e40000100800 */
[----:B0-----:R-:W-:Y:S02]  /*2a100*/  IMAD.MOV.U32 R14, RZ, RZ, R10 ;  /* 0x000000ffff0e7224 */ /* 0x001fe400078e000a */
[----:B--2---:R0:W-:Y:S04]  /*2a110*/  @P3 STL [R1+0x14a8], R15 ;  /* 0x0014a80f01003387 */ /* 0x0041e80000100800 */
[----:B------:R-:W2:Y:S04]  /*2a120*/  LDL.LU R9, [R1+0x21c] ;  /* 0x00021c0001097983 */ /* 0x000ea80000300800 */
[----:B------:R-:W2:Y:S01]  /*2a130*/  LDL.LU R8, [R1+0x24c] ;  /* 0x00024c0001087983 */ /* 0x000ea20000300800 */
[----:B0-----:R-:W-:-:S05]  /*2a140*/  IMAD.MOV.U32 R15, RZ, RZ, R11 ;  /* 0x000000ffff0f7224 */ /* 0x001fca00078e000b */
[----:B------:R3:W2:Y:S04]  /*2a150*/  @P4 LDG.E.U16 R12, desc[UR6][R14.64] ;  /* 0x000000060e0c4981 */ /* 0x0006a8000c1e1500 */
[----:B------:R3:W-:Y:S04]  /*2a160*/  STL.64 [R1+0xd68], R14 ;  /* 0x000d680e01007387 */ /* 0x0007e80000100a00 */
[----:B------:R-:W-:Y:S04]  /*2a170*/  STL.64 [R1+0xd70], R16 ;  /* 0x000d701001007387 */ /* 0x000fe80000100a00 */
[----:B------:R-:W2:Y:S04]  /*2a180*/  LDL.LU R11, [R1+0x220] ;  /* 0x00022000010b7983 */ /* 0x000ea80000300800 */
[----:B------:R-:W2:Y:S01]  /*2a190*/  LDL.LU R10, [R1+0x230] ;  /* 0x00023000010a7983 */ /* 0x000ea20000300800 */
[----:B---3--:R-:W-:-:S02]  /*2a1a0*/  IMAD.MOV.U32 R15, RZ, RZ, R7 ;  /* 0x000000ffff0f7224 */ /* 0x008fc400078e0007 */
[----:B----4-:R-:W-:Y:S01]  /*2a1b0*/  IMAD.MOV.U32 R14, RZ, RZ, R6 ;  /* 0x000000ffff0e7224 */ /* 0x010fe200078e0006 */
[----:B------:R-:W3:Y:S04]  /*2a1c0*/  @P6 LDG.E.U16 R52, desc[UR6][R4.64] ;  /* 0x0000000604346981 */ /* 0x000ee8000c1e1500 */
[----:B------:R-:W4:Y:S01]  /*2a1d0*/  @P6 LDG.E.U16 R53, desc[UR6][R14.64] ;  /* 0x000000060e356981 */ /* 0x000f22000c1e1500 */
[----:B------:R-:W-:-:S03]  /*2a1e0*/  ISETP.GT.AND P3, PT, R2, 0x2f, PT ;  /* 0x0000002f0200780c */ /* 0x000fc60003f64270 */
[----:B------:R0:W-:Y:S04]  /*2a1f0*/  @P4 STL [R1+0x14a0], R49 ;  /* 0x0014a03101004387 */ /* 0x0001e80000100800 */
[----:B0-----:R-:W4:Y:S06]  /*2a200*/  LDL R49, [R1+0x148c] ;  /* 0x00148c0001317983 */ /* 0x001f2c0000100800 */
[----:B--2---:R-:W2:Y:S04]  /*2a210*/  @P3 LDG.E.U16 R48, desc[UR6][R8.64] ;  /* 0x0000000608303981 */ /* 0x004ea8000c1e1500 */
[----:B------:R-:W-:Y:S04]  /*2a220*/  @P4 STL [R1+0x149c], R12 ;  /* 0x00149c0c01004387 */ /* 0x000fe80000100800 */
[----:B------:R0:W-:Y:S04]  /*2a230*/  STL.64 [R1+0xd60], R4 ;  /* 0x000d600401007387 */ /* 0x0001e80000100a00 */
[----:B------:R-:W2:Y:S04]  /*2a240*/  LDL.LU R7, [R1+0x234] ;  /* 0x0002340001077983 */ /* 0x000ea80000300800 */
[----:B------:R-:W-:Y:S04]  /*2a250*/  STL.64 [R1+0xd58], R14 ;  /* 0x000d580e01007387 */ /* 0x000fe80000100a00 */
[----:B------:R-:W2:Y:S04]  /*2a260*/  LDL.LU R6, [R1+0x244] ;  /* 0x0002440001067983 */ /* 0x000ea80000300800 */
[----:B------:R-:W2:Y:S04]  /*2a270*/  @P3 LDG.E.U16 R50, desc[UR6][R10.64] ;  /* 0x000000060a323981 */ /* 0x000ea8000c1e1500 */
[----:B0-----:R-:W2:Y:S04]  /*2a280*/  LDL.LU R5, [R1+0x238] ;  /* 0x0002380001057983 */ /* 0x001ea80000300800 */
[----:B------:R-:W2:Y:S04]  /*2a290*/  LDL.LU R4, [R1+0x248] ;  /* 0x0002480001047983 */ /* 0x000ea80000300800 */
[----:B------:R-:W2:Y:S04]  /*2a2a0*/  LDL R20, [R1+0x1488] ;  /* 0x0014880001147983 */ /* 0x000ea80000100800 */
[----:B---3--:R0:W-:Y:S04]  /*2a2b0*/  @P6 STL [R1+0x1498], R52 ;  /* 0x0014983401006387 */ /* 0x0081e80000100800 */
[----:B0-----:R-:W3:Y:S04]  /*2a2c0*/  LDL R52, [R1+0x1484] ;  /* 0x0014840001347983 */ /* 0x001ee80000100800 */
[----:B----4-:R-:W-:Y:S04]  /*2a2d0*/  @P6 STL [R1+0x1494], R53 ;  /* 0x0014943501006387 */ /* 0x010fe80000100800 */
[----:B------:R-:W-:Y:S04]  /*2a2e0*/  STL.64 [R1+0xd50], R10 ;  /* 0x000d500a01007387 */ /* 0x000fe80000100a00 */
[----:B------:R0:W-:Y:S04]  /*2a2f0*/  STL.64 [R1+0xd48], R8 ;  /* 0x000d480801007387 */ /* 0x0001e80000100a00 */
[----:B0-----:R-:W3:Y:S04]  /*2a300*/  LDL.LU R9, [R1+0x23c] ;  /* 0x00023c0001097983 */ /* 0x001ee80000300800 */
[----:B------:R-:W3:Y:S04]  /*2a310*/  LDL.LU R8, [R1+0x26c] ;  /* 0x00026c0001087983 */ /* 0x000ee80000300800 */
[----:B------:R-:W4:Y:S04]  /*2a320*/  LDL.LU R11, [R1+0x240] ;  /* 0x00024000010b7983 */ /* 0x000f280000300800 */
[----:B------:R-:W4:Y:S01]  /*2a330*/  LDL.LU R10, [R1+0x250] ;  /* 0x00025000010a7983 */ /* 0x000f220000300800 */
[----:B------:R-:W-:-:S02]  /*2a340*/  ISETP.GT.AND P4, PT, R2, 0x30, PT ;  /* 0x000000300200780c */ /* 0x000fc40003f84270 */
[----:B------:R-:W-:Y:S01]  /*2a350*/  ISETP.GT.AND P6, PT, R2, 0x31, PT ;  /* 0x000000310200780c */ /* 0x000fe20003fc4270 */
[----:B--2---:R-:W-:Y:S02]  /*2a360*/  IMAD.MOV.U32 R17, RZ, RZ, R7 ;  /* 0x000000ffff117224 */ /* 0x004fe400078e0007 */
[----:B------:R-:W-:Y:S01]  /*2a370*/  IMAD.MOV.U32 R16, RZ, RZ, R6 ;  /* 0x000000ffff107224 */ /* 0x000fe200078e0006 */
[----:B------:R0:W-:Y:S07]  /*2a380*/  @P3 STL [R1+0x171c], R50 ;  /* 0x00171c3201003387 */ /* 0x0001ee0000100800 */
[----:B------:R4:W2:Y:S04]  /*2a390*/  @P4 LDG.E.U16 R49, desc[UR6][R16.64] ;  /* 0x0000000610314981 */ /* 0x0008a8000c1e1500 */
[----:B------:R-:W2:Y:S04]  /*2a3a0*/  @P4 LDG.E.U16 R51, desc[UR6][R4.64] ;  /* 0x0000000604334981 */ /* 0x000ea8000c1e1500 */
[----:B0-----:R-:W2:Y:S04]  /*2a3b0*/  LDL R50, [R1+0x1480] ;  /* 0x0014800001327983 */ /* 0x001ea80000100800 */
[----:B------:R0:W-:Y:S04]  /*2a3c0*/  @P3 STL [R1+0x1718], R48 ;  /* 0x0017183001003387 */ /* 0x0001e80000100800 */
[----:B0-----:R-:W2:Y:S04]  /*2a3d0*/  LDL R48, [R1+0x147c] ;  /* 0x00147c0001307983 */ /* 0x001ea80000100800 */
[----:B------:R0:W-:Y:S04]  /*2a3e0*/  STL.64 [R1+0xd40], R4 ;  /* 0x000d400401007387 */ /* 0x0001e80000100a00 */
[----:B------:R-:W2:Y:S04]  /*2a3f0*/  LDL.LU R7, [R1+0x254] ;  /* 0x0002540001077983 */ /* 0x000ea80000300800 */
[----:B------:R4:W-:Y:S04]  /*2a400*/  STL.64 [R1+0xd38], R16 ;  /* 0x000d381001007387 */ /* 0x0009e80000100a00 */
[----:B------:R-:W2:Y:S04]  /*2a410*/  LDL.LU R6, [R1+0x264] ;  /* 0x0002640001067983 */ /* 0x000ea80000300800 */
[----:B0-----:R-:W2:Y:S04]  /*2a420*/  LDL.LU R5, [R1+0x258] ;  /* 0x0002580001057983 */ /* 0x001ea80000300800 */
[----:B------:R-:W2:Y:S04]  /*2a430*/  LDL.LU R4, [R1+0x268] ;  /* 0x0002680001047983 */ /* 0x000ea80000300800 */
[----:B------:R-:W2:Y:S04]  /*2a440*/  LDL R21, [R1+0x1478] ;  /* 0x0014780001157983 */ /* 0x000ea80000100800 */
[----:B------:R-:W2:Y:S04]  /*2a450*/  LDL R15, [R1+0x1474] ;  /* 0x00147400010f7983 */ /* 0x000ea80000100800 */
[----:B---3--:R-:W3:Y:S01]  /*2a460*/  @P6 LDG.E.U16 R52, desc[UR6][R8.64] ;  /* 0x0000000608346981 */ /* 0x008ee2000c1e1500 */
[----:B----4-:R-:W-:-:S02]  /*2a470*/  IMAD.MOV.U32 R17, RZ, RZ, R11 ;  /* 0x000000ffff117224 */ /* 0x010fc400078e000b */
[----:B------:R-:W-:-:S05]  /*2a480*/  IMAD.MOV.U32 R16, RZ, RZ, R10 ;  /* 0x000000ffff107224 */ /* 0x000fca00078e000a */
[----:B------:R0:W4:Y:S01]  /*2a490*/  @P6 LDG.E.U16 R20, desc[UR6][R16.64] ;  /* 0x0000000610146981 */ /* 0x000122000c1e1500 */
[----:B------:R-:W-:-:S03]  /*2a4a0*/  ISETP.GT.AND P3, PT, R2, 0x32, PT ;  /* 0x000000320200780c */ /* 0x000fc60003f64270 */
[----:B--2---:R1:W-:Y:S04]  /*2a4b0*/  @P4 STL [R1+0x1490], R51 ;  /* 0x0014903301004387 */ /* 0x0043e80000100800 */
[----:B-1----:R-:W2:Y:S04]  /*2a4c0*/  LDL.LU R51, [R1+0x145c] ;  /* 0x00145c0001337983 */ /* 0x002ea80000300800 */
[----:B------:R-:W2:Y:S04]  /*2a4d0*/  LDL R53, [R1+0x1470] ;  /* 0x0014700001357983 */ /* 0x000ea80000100800 */
[----:B------:R1:W-:Y:S04]  /*2a4e0*/  @P4 STL [R1+0x148c], R49 ;  /* 0x00148c3101004387 */ /* 0x0003e80000100800 */
[----:B-1----:R-:W2:Y:S04]  /*2a4f0*/  LDL R49, [R1+0x146c] ;  /* 0x00146c0001317983 */ /* 0x002ea80000100800 */
[----:B------:R-:W2:Y:S04]  /*2a500*/  LDL.LU R14, [R1+0x25c] ;  /* 0x00025c00010e7983 */ /* 0x000ea80000300800 */
[----:B------:R-:W-:Y:S04]  /*2a510*/  STL.64 [R1+0xd28], R8 ;  /* 0x000d280801007387 */ /* 0x000fe80000100a00 */
[----:B------:R-:W2:Y:S04]  /*2a520*/  LDL.LU R12, [R1+0x28c] ;  /* 0x00028c00010c7983 */ /* 0x000ea80000300800 */
[----:B------:R0:W-:Y:S04]  /*2a530*/  STL.64 [R1+0xd30], R16 ;  /* 0x000d301001007387 */ /* 0x0001e80000100a00 */
[----:B------:R-:W2:Y:S01]  /*2a540*/  LDL.LU R11, [R1+0x260] ;  /* 0x00026000010b7983 */ /* 0x000ea20000300800 */
[----:B------:R-:W-:-:S02]  /*2a550*/  IMAD.MOV.U32 R18, RZ, RZ, R4 ;  /* 0x000000ffff127224 */ /* 0x000fc400078e0004 */
[----:B------:R-:W-:Y:S01]  /*2a560*/  IMAD.MOV.U32 R19, RZ, RZ, R5 ;  /* 0x000000ffff137224 */ /* 0x000fe200078e0005 */
[----:B------:R-:W2:Y:S04]  /*2a570*/  LDL.LU R10, [R1+0x270] ;  /* 0x00027000010a7983 */ /* 0x000ea80000300800 */
[----:B---3--:R1:W-:Y:S04]  /*2a580*/  @P6 STL [R1+0x1484], R52 ;  /* 0x0014843401006387 */ /* 0x0083e80000100800 */
[----:B------:R-:W3:Y:S01]  /*2a590*/  @P3 LDG.E.U16 R50, desc[UR6][R18.64] ;  /* 0x0000000612323981 */ /* 0x000ee2000c1e1500 */
[----:B0-----:R-:W-:-:S02]  /*2a5a0*/  IMAD.MOV.U32 R16, RZ, RZ, R6 ;  /* 0x000000ffff107224 */ /* 0x001fc400078e0006 */
[----:B------:R-:W-:Y:S01]  /*2a5b0*/  IMAD.MOV.U32 R17, RZ, RZ, R7 ;  /* 0x000000ffff117224 */ /* 0x000fe200078e0007 */
[----:B----4-:R-:W-:Y:S04]  /*2a5c0*/  @P6 STL [R1+0x1488], R20 ;  /* 0x0014881401006387 */ /* 0x010fe80000100800 */
[----:B------:R-:W4:Y:S04]  /*2a5d0*/  LDL R8, [R1+0x1468] ;  /* 0x0014680001087983 */ /* 0x000f280000100800 */
[----:B------:R-:W3:Y:S04]  /*2a5e0*/  LDL R9, [R1+0x1464] ;  /* 0x0014640001097983 */ /* 0x000ee80000100800 */
[----:B------:R2:W3:Y:S04]  /*2a5f0*/  @P3 LDG.E.U16 R48, desc[UR6][R16.64] ;  /* 0x0000000610303981 */ /* 0x0004e8000c1e1500 */
[----:B------:R2:W-:Y:S04]  /*2a600*/  STL.64 [R1+0xd18], R16 ;  /* 0x000d181001007387 */ /* 0x0005e80000100a00 */
[----:B------:R-:W4:Y:S04]  /*2a610*/  LDL.LU R7, [R1+0x274] ;  /* 0x0002740001077983 */ /* 0x000f280000300800 */
[----:B------:R-:W4:Y:S04]  /*2a620*/  LDL.LU R6, [R1+0x284] ;  /* 0x0002840001067983 */ /* 0x000f280000300800 */
[----:B------:R0:W-:Y:S04]  /*2a630*/  STL.64 [R1+0xd20], R18 ;  /* 0x000d201201007387 */ /* 0x0001e80000100a00 */
[----:B------:R-:W4:Y:S04]  /*2a640*/  LDL.LU R5, [R1+0x278] ;  /* 0x0002780001057983 */ /* 0x000f280000300800 */
[----:B------:R-:W4:Y:S01]  /*2a650*/  LDL.LU R4, [R1+0x288] ;  /* 0x0002880001047983 */ /* 0x000f220000300800 */
[----:B------:R-:W-:-:S02]  /*2a660*/  ISETP.GT.AND P4, PT, R2, 0x33, PT ;  /* 0x000000330200780c */ /* 0x000fc40003f84270 */
[----:B------:R-:W-:Y:S01]  /*2a670*/  ISETP.GT.AND P6, PT, R2, 0x34, PT ;  /* 0x000000340200780c */ /* 0x000fe20003fc4270 */
[----:B-1----:R-:W4:Y:S01]  /*2a680*/  LDL R52, [R1+0x1460] ;  /* 0x0014600001347983 */ /* 0x002f220000100800 */
[----:B--2---:R-:W-:Y:S02]  /*2a690*/  IMAD.MOV.U32 R17, RZ, RZ, R14 ;  /* 0x000000ffff117224 */ /* 0x004fe400078e000e */
[----:B------:R-:W-:Y:S02]  /*2a6a0*/  IMAD.MOV.U32 R16, RZ, RZ, R12 ;  /* 0x000000ffff107224 */ /* 0x000fe400078e000c */
[----:B0-----:R-:W-:Y:S02]  /*2a6b0*/  IMAD.MOV.U32 R19, RZ, RZ, R11 ;  /* 0x000000ffff137224 */ /* 0x001fe400078e000b */
[----:B------:R-:W-:-:S03]  /*2a6c0*/  IMAD.MOV.U32 R18, RZ, RZ, R10 ;  /* 0x000000ffff127224 */ /* 0x000fc600078e000a */
[----:B------:R4:W2:Y:S04]  /*2a6d0*/  @P4 LDG.E.U16 R15, desc[UR6][R16.64] ;  /* 0x00000006100f4981 */ /* 0x0008a8000c1e1500 */
[----:B------:R-:W2:Y:S04]  /*2a6e0*/  @P4 LDG.E.U16 R21, desc[UR6][R18.64] ;  /* 0x0000000612154981 */ /* 0x000ea8000c1e1500 */
[----:B---3--:R0:W-:Y:S04]  /*2a6f0*/  @P3 STL [R1+0x147c], R48 ;  /* 0x00147c3001003387 */ /* 0x0081e80000100800 */
[----:B------:R1:W-:Y:S04]  /*2a700*/  @P3 STL [R1+0x1480], R50 ;  /* 0x0014803201003387 */ /* 0x0003e80000100800 */
[----:B------:R-:W3:Y:S04]  /*2a710*/  LDL.LU R14, [R1+0x27c] ;  /* 0x00027c00010e7983 */ /* 0x000ee80000300800 */
[----:B------:R-:W3:Y:S04]  /*2a720*/  LDL.LU R12, [R1+0x2ac] ;  /* 0x0002ac00010c7983 */ /* 0x000ee80000300800 */
[----:B------:R4:W-:Y:S04]  /*2a730*/  STL.64 [R1+0xd08], R16 ;  /* 0x000d081001007387 */ /* 0x0009e80000100a00 */
[----:B------:R-:W-:Y:S04]  /*2a740*/  STL.64 [R1+0xd10], R18 ;  /* 0x000d101201007387 */ /* 0x000fe80000100a00 */
[----:B------:R-:W3:Y:S04]  /*2a750*/  LDL.LU R11, [R1+0x280] ;  /* 0x00028000010b7983 */ /* 0x000ee80000300800 */
[----:B------:R-:W3:Y:S01]  /*2a760*/  LDL.LU R10, [R1+0x290] ;  /* 0x00029000010a7983 */ /* 0x000ee20000300800 */
[----:B------:R-:W-:-:S03]  /*2a770*/  ISETP.GT.AND P3, PT, R2, 0x35, PT ;  /* 0x000000350200780c */ /* 0x000fc60003f64270 */
[----:B0-----:R-:W3:Y:S04]  /*2a780*/  LDL R48, [R1+0x1710] ;  /* 0x0017100001307983 */ /* 0x001ee80000100800 */
[----:B-1----:R-:W3:Y:S01]  /*2a790*/  LDL R50, [R1+0x1714] ;  /* 0x0017140001327983 */ /* 0x002ee20000100800 */
[----:B----4-:R-:W-:Y:S02]  /*2a7a0*/  IMAD.MOV.U32 R16, RZ, RZ, R6 ;  /* 0x000000ffff107224 */ /* 0x010fe400078e0006 */
[----:B------:R-:W-:Y:S02]  /*2a7b0*/  IMAD.MOV.U32 R17, RZ, RZ, R7 ;  /* 0x000000ffff117224 */ /* 0x000fe400078e0007 */
[----:B------:R-:W-:Y:S02]  /*2a7c0*/  IMAD.MOV.U32 R6, RZ, RZ, R4 ;  /* 0x000000ffff067224 */ /* 0x000fe400078e0004 */
[----:B------:R-:W-:Y:S01]  /*2a7d0*/  IMAD.MOV.U32 R7, RZ, RZ, R5 ;  /* 0x000000ffff077224 */ /* 0x000fe200078e0005 */
[----:B------:R3:W4:Y:S04]  /*2a7e0*/  @P6 LDG.E.U16 R49, desc[UR6][R16.64] ;  /* 0x0000000610316981 */ /* 0x000728000c1e1500 */
[----:B------:R-:W4:Y:S04]  /*2a7f0*/  @P6 LDG.E.U16 R53, desc[UR6][R6.64] ;  /* 0x0000000606356981 */ /* 0x000f28000c1e1500 */
[----:B--2---:R-:W-:Y:S04]  /*2a800*/  @P4 STL [R1+0x1474], R15 ;  /* 0x0014740f01004387 */ /* 0x004fe80000100800 */
[----:B------:R-:W-:Y:S04]  /*2a810*/  @P4 STL [R1+0x1478], R21 ;  /* 0x0014781501004387 */ /* 0x000fe80000100800 */
[----:B------:R-:W2:Y:S04]  /*2a820*/  LDL.LU R5, [R1+0x294] ;  /* 0x0002940001057983 */ /* 0x000ea80000300800 */
[----:B------:R-:W2:Y:S04]  /*2a830*/  LDL.LU R4, [R1+0x2a4] ;  /* 0x0002a40001047983 */ /* 0x000ea80000300800 */
[----:B------:R3:W-:Y:S04]  /*2a840*/  STL.64 [R1+0xcf8], R16 ;  /* 0x000cf81001007387 */ /* 0x0007e80000100a00 */
[----:B------:R0:W-:Y:S01]  /*2a850*/  STL.64 [R1+0xd00], R6 ;  /* 0x000d000601007387 */ /* 0x0001e20000100a00 */
[----:B---3--:R-:W-:Y:S01]  /*2a860*/  MOV R16, R12 ;  /* 0x0000000c00107202 */ /* 0x008fe20000000f00 */
[----:B------:R-:W-:-:S02]  /*2a870*/  IMAD.MOV.U32 R17, RZ, RZ, R14 ;  /* 0x000000ffff117224 */ /* 0x000fc400078e000e */
[----:B------:R-:W-:Y:S02]  /*2a880*/  IMAD.MOV.U32 R18, RZ, RZ, R10 ;  /* 0x000000ffff127224 */ /* 0x000fe400078e000a */
[----:B------:R-:W-:Y:S01]  /*2a890*/  IMAD.MOV.U32 R19, RZ, RZ, R11 ;  /* 0x000000ffff137224 */ /* 0x000fe200078e000b */
[----:B0-----:R-:W3:Y:S04]  /*2a8a0*/  LDL.LU R7, [R1+0x298] ;  /* 0x0002980001077983 */ /* 0x001ee80000300800 */
[----:B------:R-:W3:Y:S04]  /*2a8b0*/  LDL.LU R6, [R1+0x2a8] ;  /* 0x0002a80001067983 */ /* 0x000ee80000300800 */
[----:B------:R-:W3:Y:S04]  /*2a8c0*/  @P3 LDG.E.U16 R9, desc[UR6][R16.64] ;  /* 0x0000000610093981 */ /* 0x000ee8000c1e1500 */
[----:B------:R-:W3:Y:S04]  /*2a8d0*/  @P3 LDG.E.U16 R8, desc[UR6][R18.64] ;  /* 0x0000000612083981 */ /* 0x000ee8000c1e1500 */
[----:B----4-:R0:W-:Y:S04]  /*2a8e0*/  @P6 STL [R1+0x146c], R49 ;  /* 0x00146c3101006387 */ /* 0x0101e80000100800 */
[----:B------:R1:W-:Y:S04]  /*2a8f0*/  @P6 STL [R1+0x1470], R53 ;  /* 0x0014703501006387 */ /* 0x0003e80000100800 */
[----:B0-----:R-:W4:Y:S04]  /*2a900*/  LDL R49, [R1+0x1458] ;  /* 0x0014580001317983 */ /* 0x001f280000100800 */
[----:B------:R-:W4:Y:S04]  /*2a910*/  LDL.LU R11, [R1+0x29c] ;  /* 0x00029c00010b7983 */ /* 0x000f280000300800 */
[----:B------:R-:W-:Y:S04]  /*2a920*/  STL.64 [R1+0xce8], R16 ;  /* 0x000ce81001007387 */ /* 0x000fe80000100a00 */
[----:B------:R-:W4:Y:S04]  /*2a930*/  LDL.LU R10, [R1+0x2cc] ;  /* 0x0002cc00010a7983 */ /* 0x000f280000300800 */
[----:B------:R-:W-:Y:S04]  /*2a940*/  STL.64 [R1+0xcf0], R18 ;  /* 0x000cf01201007387 */ /* 0x000fe80000100a00 */
[----:B------:R-:W4:Y:S04]  /*2a950*/  LDL.LU R14, [R1+0x2a0] ;  /* 0x0002a000010e7983 */ /* 0x000f280000300800 */
[----:B------:R-:W4:Y:S01]  /*2a960*/  LDL.LU R12, [R1+0x2b0] ;  /* 0x0002b000010c7983 */ /* 0x000f220000300800 */
[----:B------:R-:W-:-:S02]  /*2a970*/  ISETP.GT.AND P4, PT, R2, 0x36, PT ;  /* 0x000000360200780c */ /* 0x000fc40003f84270 */
[----:B------:R-:W-:Y:S01]  /*2a980*/  ISETP.GT.AND P6, PT, R2, 0x37, PT ;  /* 0x000000370200780c */ /* 0x000fe20003fc4270 */
[----:B-1----:R-:W4:Y:S10]  /*2a990*/  LDL R53, [R1+0x1454] ;  /* 0x0014540001357983 */ /* 0x002f340000100800 */
[----:B--2---:R-:W2:Y:S04]  /*2a9a0*/  @P4 LDG.E.U16 R51, desc[UR6][R4.64] ;  /* 0x0000000604334981 */ /* 0x004ea8000c1e1500 */
[----:B---3--:R-:W3:Y:S04]  /*2a9b0*/  @P4 LDG.E.U16 R52, desc[UR6][R6.64] ;  /* 0x0000000606344981 */ /* 0x008ee8000c1e1500 */
[----:B------:R0:W-:Y:S04]  /*2a9c0*/  @P3 STL [R1+0x1464], R9 ;  /* 0x0014640901003387 */ /* 0x0001e80000100800 */
[----:B------:R1:W-:Y:S04]  /*2a9d0*/  @P3 STL [R1+0x1468], R8 ;  /* 0x0014680801003387 */ /* 0x0003e80000100800 */
[----:B0-----:R-:W3:Y:S04]  /*2a9e0*/  LDL.LU R9, [R1+0x2b4] ;  /* 0x0002b40001097983 */ /* 0x001ee80000300800 */
[----:B-1----:R-:W3:Y:S04]  /*2a9f0*/  LDL.LU R8, [R1+0x2c4] ;  /* 0x0002c40001087983 */ /* 0x002ee80000300800 */
[----:B------:R-:W-:Y:S04]  /*2aa00*/  STL.64 [R1+0xcd8], R4 ;  /* 0x000cd80401007387 */ /* 0x000fe80000100a00 */
[----:B------:R0:W-:Y:S04]  /*2aa10*/  STL.64 [R1+0xce0], R6 ;  /* 0x000ce00601007387 */ /* 0x0001e80000100a00 */
[----:B----4-:R-:W4:Y:S04]  /*2aa20*/  @P6 LDG.E.U16 R48, desc[UR6][R10.64] ;  /* 0x000000060a306981 */ /* 0x010f28000c1e1500 */
[----:B0-----:R-:W4:Y:S01]  /*2aa30*/  LDL.LU R7, [R1+0x2b8] ;  /* 0x0002b80001077983 */ /* 0x001f220000300800 */
[----:B------:R-:W-:-:S03]  /*2aa40*/  IMAD.MOV.U32 R15, RZ, RZ, R14 ;  /* 0x000000ffff0f7224 */ /* 0x000fc600078e000e */
[----:B------:R-:W4:Y:S01]  /*2aa50*/  LDL.LU R4, [R1+0x2c8] ;  /* 0x0002c80001047983 */ /* 0x000f220000300800 */
[----:B------:R-:W-:Y:S01]  /*2aa60*/  IMAD.MOV.U32 R14, RZ, RZ, R12 ;  /* 0x000000ffff0e7224 */ /* 0x000fe200078e000c */
[----:B------:R-:W-:Y:S02]  /*2aa70*/  ISETP.GT.AND P3, PT, R2, 0x38, PT ;  /* 0x000000380200780c */ /* 0x000fe40003f64270 */
[----:B------:R-:W4:Y:S04]  /*2aa80*/  LDL R5, [R1+0x1450] ;  /* 0x0014500001057983 */ /* 0x000f280000100800 */
[----:B------:R-:W4:Y:S04]  /*2aa90*/  @P6 LDG.E.U16 R50, desc[UR6][R14.64] ;  /* 0x000000060e326981 */ /* 0x000f28000c1e1500 */
[----:B------:R-:W4:Y:S04]  /*2aaa0*/  LDL R6, [R1+0x144c] ;  /* 0x00144c0001067983 */ /* 0x000f280000100800 */
[----:B--2---:R-:W-:Y:S04]  /*2aab0*/  STL [R1+0x20b0], R51 ;  /* 0x0020b03301007387 */ /* 0x004fe80000100800 */
[----:B---3--:R-:W-:Y:S04]  /*2aac0*/  @P4 STL [R1+0x1460], R52 ;  /* 0x0014603401004387 */ /* 0x008fe80000100800 */
[----:B------:R-:W-:Y:S04]  /*2aad0*/  STL.64 [R1+0xcd0], R14 ;  /* 0x000cd00e01007387 */ /* 0x000fe80000100a00 */
[----:B------:R0:W-:Y:S01]  /*2aae0*/  STL.64 [R1+0xcc8], R10 ;  /* 0x000cc80a01007387 */ /* 0x0001e20000100a00 */
[----:B------:R-:W-:-:S02]  /*2aaf0*/  IMAD.MOV.U32 R17, RZ, RZ, R9 ;  /* 0x000000ffff117224 */ /* 0x000fc400078e0009 */
[----:B------:R-:W-:Y:S01]  /*2ab00*/  IMAD.MOV.U32 R16, RZ, RZ, R8 ;  /* 0x000000ffff107224 */ /* 0x000fe200078e0008 */
[----:B0-----:R-:W2:Y:S04]  /*2ab10*/  LDL R10, [R1+0x1448] ;  /* 0x00144800010a7983 */ /* 0x001ea80000100800 */
[----:B------:R-:W3:Y:S04]  /*2ab20*/  LDL R11, [R1+0x1444] ;  /* 0x00144400010b7983 */ /* 0x000ee80000100800 */
[----:B------:R-:W2:Y:S01]  /*2ab30*/  @P3 LDG.E.U16 R53, desc[UR6][R16.64] ;  /* 0x0000000610353981 */ /* 0x000ea2000c1e1500 */
[----:B----4-:R-:W-:-:S02]  /*2ab40*/  IMAD.MOV.U32 R21, RZ, RZ, R7 ;  /* 0x000000ffff157224 */ /* 0x010fc400078e0007 */
[----:B------:R-:W-:Y:S01]  /*2ab50*/  IMAD.MOV.U32 R20, RZ, RZ, R4 ;  /* 0x000000ffff147224 */ /* 0x000fe200078e0004 */
[----:B------:R0:W-:Y:S04]  /*2ab60*/  @P6 STL [R1+0x1710], R48 ;  /* 0x0017103001006387 */ /* 0x0001e80000100800 */
[----:B------:R1:W-:Y:S04]  /*2ab70*/  @P6 STL [R1+0x1714], R50 ;  /* 0x0017143201006387 */ /* 0x0003e80000100800 */
[----:B------:R-:W4:Y:S04]  /*2ab80*/  LDL.LU R9, [R1+0x2bc] ;  /* 0x0002bc0001097983 */ /* 0x000f280000300800 */
[----:B------:R-:W4:Y:S04]  /*2ab90*/  LDL.LU R8, [R1+0x2ec] ;  /* 0x0002ec0001087983 */ /* 0x000f280000300800 */
[----:B------:R-:W2:Y:S04]  /*2aba0*/  @P3 LDG.E.U16 R49, desc[UR6][R20.64] ;  /* 0x0000000614313981 */ /* 0x000ea8000c1e1500 */
[----:B------:R-:W3:Y:S04]  /*2abb0*/  LDL.LU R19, [R1+0x2c0] ;  /* 0x0002c00001137983 */ /* 0x000ee80000300800 */
[----:B------:R-:W-:Y:S04]  /*2abc0*/  STL.64 [R1+0xcb8], R16 ;  /* 0x000cb81001007387 */ /* 0x000fe80000100a00 */
[----:B------:R-:W3:Y:S01]  /*2abd0*/  LDL.LU R18, [R1+0x2d0] ;  /* 0x0002d00001127983 */ /* 0x000ee20000300800 */
[----:B------:R-:W-:-:S03]  /*2abe0*/  ISETP.GT.AND P4, PT, R2, 0x39, PT ;  /* 0x000000390200780c */ /* 0x000fc60003f84270 */
[----:B------:R-:W3:Y:S04]  /*2abf0*/  LDL R15, [R1+0x1440] ;  /* 0x00144000010f7983 */ /* 0x000ee80000100800 */
[----:B------:R-:W3:Y:S04]  /*2ac00*/  LDL R14, [R1+0x143c] ;  /* 0x00143c00010e7983 */ /* 0x000ee80000100800 */
[----:B0-----:R-:W3:Y:S04]  /*2ac10*/  LDL R48, [R1+0x1438] ;  /* 0x0014380001307983 */ /* 0x001ee80000100800 */
[----:B------:R-:W-:Y:S04]  /*2ac20*/  STL.64 [R1+0xcc0], R20 ;  /* 0x000cc01401007387 */ /* 0x000fe80000100a00 */
[----:B-1----:R-:W3:Y:S01]  /*2ac30*/  LDL.LU R50, [R1+0x1428] ;  /* 0x0014280001327983 */ /* 0x002ee20000300800 */
[----:B------:R-:W-:-:S03]  /*2ac40*/  ISETP.GT.AND P6, PT, R2, 0x3a, PT ;  /* 0x0000003a0200780c */ /* 0x000fc60003fc4270 */
[----:B----4-:R-:W4:Y:S04]  /*2ac50*/  @P4 LDG.E.U16 R6, desc[UR6][R8.64] ;  /* 0x0000000608064981 */ /* 0x010f28000c1e1500 */
[----:B--2---:R0:W-:Y:S04]  /*2ac60*/  @P3 STL [R1+0x1458], R49 ;  /* 0x0014583101003387 */ /* 0x0041e80000100800 */
[----:B---3--:R-:W2:Y:S04]  /*2ac70*/  @P4 LDG.E.U16 R5, desc[UR6][R18.64] ;  /* 0x0000000612054981 */ /* 0x008ea8000c1e1500 */
[----:B0-----:R-:W3:Y:S04]  /*2ac80*/  LDL.LU R49, [R1+0x1424] ;  /* 0x0014240001317983 */ /* 0x001ee80000300800 */
[----:B------:R-:W2:Y:S04]  /*2ac90*/  LDL.LU R17, [R1+0x2d4] ;  /* 0x0002d40001117983 */ /* 0x000ea80000300800 */
[----:B------:R-:W2:Y:S04]  /*2aca0*/  LDL.LU R16, [R1+0x2e4] ;  /* 0x0002e40001107983 */ /* 0x000ea80000300800 */
[----:B------:R-:W3:Y:S04]  /*2acb0*/  LDL.LU R21, [R1+0x2d8] ;  /* 0x0002d80001157983 */ /* 0x000ee80000300800 */
[----:B------:R-:W3:Y:S04]  /*2acc0*/  LDL.LU R20, [R1+0x2e8] ;  /* 0x0002e80001147983 */ /* 0x000ee80000300800 */
[----:B------:R-:W3:Y:S04]  /*2acd0*/  LDL.LU R7, [R1+0x2dc] ;  /* 0x0002dc0001077983 */ /* 0x000ee80000300800 */
[----:B------:R-:W3:Y:S04]  /*2ace0*/  LDL.LU R4, [R1+0x30c] ;  /* 0x00030c0001047983 */ /* 0x000ee80000300800 */
[----:B------:R-:W3:Y:S04]  /*2acf0*/  LDL R12, [R1+0x1434] ;  /* 0x00143400010c7983 */ /* 0x000ee80000100800 */
[----:B------:R-:W3:Y:S04]  /*2ad00*/  LDL R52, [R1+0x1430] ;  /* 0x0014300001347983 */ /* 0x000ee80000100800 */
[----:B------:R0:W-:Y:S04]  /*2ad10*/  @P3 STL [R1+0x1454], R53 ;  /* 0x0014543501003387 */ /* 0x0001e80000100800 */
[----:B0-----:R-:W3:Y:S04]  /*2ad20*/  LDL R53, [R1+0x142c] ;  /* 0x00142c0001357983 */ /* 0x001ee80000100800 */
[----:B------:R0:W-:Y:S04]  /*2ad30*/  STL.64 [R1+0xcb0], R18 ;  /* 0x000cb01201007387 */ /* 0x0001e80000100a00 */
[----:B------:R1:W-:Y:S04]  /*2ad40*/  STL.64 [R1+0xca8], R8 ;  /* 0x000ca80801007387 */ /* 0x0003e80000100a00 */
[----:B0-----:R-:W3:Y:S04]  /*2ad50*/  LDL.LU R19, [R1+0x2e0] ;  /* 0x0002e00001137983 */ /* 0x001ee80000300800 */
[----:B------:R-:W3:Y:S01]  /*2ad60*/  LDL.LU R18, [R1+0x2f0] ;  /* 0x0002f00001127983 */ /* 0x000ee20000300800 */
[----:B------:R-:W-:-:S03]  /*2ad70*/  ISETP.GT.AND P3, PT, R2, 0x3b, PT ;  /* 0x0000003b0200780c */ /* 0x000fc60003f64270 */
[----:B-1----:R-:W3:Y:S04]  /*2ad80*/  LDL.LU R9, [R1+0x2f4] ;  /* 0x0002f40001097983 */ /* 0x002ee80000300800 */
[----:B------:R-:W3:Y:S04]  /*2ad90*/  LDL.LU R8, [R1+0x304] ;  /* 0x0003040001087983 */ /* 0x000ee80000300800 */
[----:B----4-:R0:W-:Y:S04]  /*2ada0*/  @P4 STL [R1+0x144c], R6 ;  /* 0x00144c0601004387 */ /* 0x0101e80000100800 */
[----:B0-----:R-:W4:Y:S04]  /*2adb0*/  LDL.LU R6, [R1+0x2f8] ;  /* 0x0002f80001067983 */ /* 0x001f280000300800 */
[----:B--2---:R0:W2:Y:S04]  /*2adc0*/  @P6 LDG.E.U16 R11, desc[UR6][R16.64] ;  /* 0x00000006100b6981 */ /* 0x0040a8000c1e1500 */
[----:B------:R1:W-:Y:S04]  /*2add0*/  @P4 STL [R1+0x1450], R5 ;  /* 0x0014500501004387 */ /* 0x0003e80000100800 */
[----:B---3--:R-:W3:Y:S04]  /*2ade0*/  @P6 LDG.E.U16 R10, desc[UR6][R20.64] ;  /* 0x00000006140a6981 */ /* 0x008ee8000c1e1500 */
[----:B-1----:R-:W4:Y:S04]  /*2adf0*/  LDL.LU R5, [R1+0x308] ;  /* 0x0003080001057983 */ /* 0x002f280000300800 */
[----:B------:R-:W-:Y:S04]  /*2ae00*/  STL.64 [R1+0xca0], R20 ;  /* 0x000ca01401007387 */ /* 0x000fe80000100a00 */
[----:B------:R0:W-:Y:S02]  /*2ae10*/  STL.64 [R1+0xc98], R16 ;  /* 0x000c981001007387 */ /* 0x0001e40000100a00 */
[----:B0-----:R-:W-:-:S02]  /*2ae20*/  IMAD.MOV.U32 R16, RZ, RZ, R4 ;  /* 0x000000ffff107224 */ /* 0x001fc400078e0004 */
[----:B------:R-:W-:-:S05]  /*2ae30*/  IMAD.MOV.U32 R17, RZ, RZ, R7 ;  /* 0x000000ffff117224 */ /* 0x000fca00078e0007 */
[----:B------:R0:W4:Y:S04]  /*2ae40*/  @P3 LDG.E.U16 R14, desc[UR6][R16.64] ;  /* 0x00000006100e3981 */ /* 0x000128000c1e1500 */
[----:B------:R-:W4:Y:S01]  /*2ae50*/  @P3 LDG.E.U16 R15, desc[UR6][R18.64] ;  /* 0x00000006120f3981 */ /* 0x000f22000c1e1500 */
[----:B------:R-:W-:-:S03]  /*2ae60*/  ISETP.GT.AND P4, PT, R2, 0x3c, PT ;  /* 0x0000003c0200780c */ /* 0x000fc60003f84270 */
[----:B--2---:R1:W-:Y:S04]  /*2ae70*/  @P6 STL [R1+0x1444], R11 ;  /* 0x0014440b01006387 */ /* 0x0043e80000100800 */
[----:B---3--:R2:W-:Y:S04]  /*2ae80*/  @P6 STL [R1+0x1448], R10 ;  /* 0x0014480a01006387 */ /* 0x0085e80000100800 */
[----:B-1----:R-:W3:Y:S04]  /*2ae90*/  LDL.LU R11, [R1+0x2fc] ;  /* 0x0002fc00010b7983 */ /* 0x002ee80000300800 */
[----:B--2---:R-:W3:Y:S04]  /*2aea0*/  LDL.LU R10, [R1+0x32c] ;  /* 0x00032c00010a7983 */ /* 0x004ee80000300800 */
[----:B------:R-:W2:Y:S04]  /*2aeb0*/  LDL.LU R7, [R1+0x300] ;  /* 0x0003000001077983 */ /* 0x000ea80000300800 */
[----:B------:R0:W-:Y:S04]  /*2aec0*/  STL.64 [R1+0xc88], R16 ;  /* 0x000c881001007387 */ /* 0x0001e80000100a00 */
[----:B------:R-:W2:Y:S04]  /*2aed0*/  LDL.LU R4, [R1+0x310] ;  /* 0x0003100001047983 */ /* 0x000ea80000300800 */
[----:B------:R-:W-:Y:S01]  /*2aee0*/  STL.64 [R1+0xc90], R18 ;  /* 0x000c901201007387 */ /* 0x000fe20000100a00 */
[----:B0-----:R-:W-:-:S02]  /*2aef0*/  IMAD.MOV.U32 R16, RZ, RZ, R8 ;  /* 0x000000ffff107224 */ /* 0x001fc400078e0008 */
[----:B------:R-:W-:Y:S02]  /*2af00*/  IMAD.MOV.U32 R17, RZ, RZ, R9 ;  /* 0x000000ffff117224 */ /* 0x000fe400078e0009 */
[----:B----4-:R-:W-:Y:S02]  /*2af10*/  IMAD.MOV.U32 R8, RZ, RZ, R5 ;  /* 0x000000ffff087224 */ /* 0x010fe400078e0005 */
[----:B------:R-:W-:Y:S01]  /*2af20*/  IMAD.MOV.U32 R9, RZ, RZ, R6 ;  /* 0x000000ffff097224 */ /* 0x000fe200078e0006 */
[----:B------:R-:W-:Y:S04]  /*2af30*/  @P3 STL [R1+0x143c], R14 ;  /* 0x00143c0e01003387 */ /* 0x000fe80000100800 */
[----:B------:R-:W-:Y:S04]  /*2af40*/  @P3 STL [R1+0x1440], R15 ;  /* 0x0014400f01003387 */ /* 0x000fe80000100800 */
[----:B------:R2:W4:Y:S04]  /*2af50*/  @P4 LDG.E.U16 R12, desc[UR6][R16.64] ;  /* 0x00000006100c4981 */ /* 0x000528000c1e1500 */
[----:B------:R0:W-:Y:S04]  /*2af60*/  STL.64 [R1+0xc80], R8 ;  /* 0x000c800801007387 */ /* 0x0001e80000100a00 */
[----:B------:R-:W4:Y:S04]  /*2af70*/  @P4 LDG.E.U16 R48, desc[UR6][R8.64] ;  /* 0x0000000608304981 */ /* 0x000f28000c1e1500 */
[----:B0-----:R-:W4:Y:S04]  /*2af80*/  LDL.LU R9, [R1+0x314] ;  /* 0x0003140001097983 */ /* 0x001f280000300800 */
[----:B------:R2:W-:Y:S04]  /*2af90*/  STL.64 [R1+0xc78], R16 ;  /* 0x000c781001007387 */ /* 0x0005e80000100a00 */
[----:B------:R-:W4:Y:S04]  /*2afa0*/  LDL.LU R8, [R1+0x324] ;  /* 0x0003240001087983 */ /* 0x000f280000300800 */
[----:B------:R-:W4:Y:S04]  /*2afb0*/  LDL.LU R6, [R1+0x318] ;  /* 0x0003180001067983 */ /* 0x000f280000300800 */
[----:B------:R-:W4:Y:S01]  /*2afc0*/  LDL.LU R5, [R1+0x328] ;  /* 0x0003280001057983 */ /* 0x000f220000300800 */
[----:B------:R-:W-:-:S02]  /*2afd0*/  ISETP.GT.AND P6, PT, R2, 0x3d, PT ;  /* 0x0000003d0200780c */ /* 0x000fc40003fc4270 */
[----:B------:R-:W-:Y:S01]  /*2afe0*/  ISETP.GT.AND P3, PT, R2, 0x3e, PT ;  /* 0x0000003e0200780c */ /* 0x000fe20003f64270 */
[----:B------:R-:W4:Y:S10]  /*2aff0*/  LDL R15, [R1+0x170c] ;  /* 0x00170c00010f7983 */ /* 0x000f340000100800 */
[----:B---3--:R-:W3:Y:S01]  /*2b000*/  @P6 LDG.E.U16 R53, desc[UR6][R10.64] ;  /* 0x000000060a356981 */ /* 0x008ee2000c1e1500 */
[----:B--2---:R-:W-:-:S02]  /*2b010*/  IMAD.MOV.U32 R17, RZ, RZ, R7 ;  /* 0x000000ffff117224 */ /* 0x004fc400078e0007 */
[----:B------:R-:W-:-:S05]  /*2b020*/  IMAD.MOV.U32 R16, RZ, RZ, R4 ;  /* 0x000000ffff107224 */ /* 0x000fca00078e0004 */
[----:B------:R-:W2:Y:S04]  /*2b030*/  @P6 LDG.E.U16 R52, desc[UR6][R16.64] ;  /* 0x0000000610346981 */ /* 0x000ea8000c1e1500 */
[----:B----4-:R0:W-:Y:S04]  /*2b040*/  @P4 STL [R1+0x1438], R48 ;  /* 0x0014383001004387 */ /* 0x0101e80000100800 */
[----:B0-----:R-:W4:Y:S04]  /*2b050*/  LDL R48, [R1+0x1708] ;  /* 0x0017080001307983 */ /* 0x001f280000100800 */
[----:B------:R-:W-:Y:S04]  /*2b060*/  @P4 STL [R1+0x1434], R12 ;  /* 0x0014340c01004387 */ /* 0x000fe80000100800 */
[----:B------:R0:W-:Y:S04]  /*2b070*/  STL.64 [R1+0xc70], R16 ;  /* 0x000c701001007387 */ /* 0x0001e80000100a00 */
[----:B------:R1:W-:Y:S01]  /*2b080*/  STL.64 [R1+0xc68], R10 ;  /* 0x000c680a01007387 */ /* 0x0003e20000100a00 */
[----:B------:R-:W-:-:S02]  /*2b090*/  IMAD.MOV.U32 R18, RZ, RZ, R5 ;  /* 0x000000ffff127224 */ /* 0x000fc400078e0005 */
[----:B------:R-:W-:Y:S01]  /*2b0a0*/  IMAD.MOV.U32 R19, RZ, RZ, R6 ;  /* 0x000000ffff137224 */ /* 0x000fe200078e0006 */
[----:B------:R-:W4:Y:S04]  /*2b0b0*/  @P3 LDG.E.U16 R49, desc[UR6][R8.64] ;  /* 0x0000000608313981 */ /* 0x000f28000c1e1500 */
[----:B------:R-:W4:Y:S04]  /*2b0c0*/  @P3 LDG.E.U16 R50, desc[UR6][R18.64] ;  /* 0x0000000612323981 */ /* 0x000f28000c1e1500 */
[----:B0-----:R-:W4:Y:S04]  /*2b0d0*/  LDL.LU R16, [R1+0x31c] ;  /* 0x00031c0001107983 */ /* 0x001f280000300800 */
[----:B-1----:R-:W4:Y:S04]  /*2b0e0*/  LDL.LU R11, [R1+0x34c] ;  /* 0x00034c00010b7983 */ /* 0x002f280000300800 */
[----:B------:R-:W4:Y:S04]  /*2b0f0*/  LDL.LU R7, [R1+0x320] ;  /* 0x0003200001077983 */ /* 0x000f280000300800 */
[----:B------:R-:W4:Y:S01]  /*2b100*/  LDL.LU R4, [R1+0x330] ;  /* 0x0003300001047983 */ /* 0x000f220000300800 */
[----:B------:R-:W-:-:S03]  /*2b110*/  ISETP.GT.AND P4, PT, R2, 0x3f, PT ;  /* 0x0000003f0200780c */ /* 0x000fc60003f84270 */
[----:B------:R-:W4:Y:S04]  /*2b120*/  LDL R12, [R1+0x1420] ;  /* 0x00142000010c7983 */ /* 0x000f280000100800 */
[----:B---3--:R0:W-:Y:S04]  /*2b130*/  @P6 STL [R1+0x142c], R53 ;  /* 0x00142c3501006387 */ /* 0x0081e80000100800 */
[----:B0-----:R-:W3:Y:S04]  /*2b140*/  LDL R53, [R1+0x141c] ;  /* 0x00141c0001357983 */ /* 0x001ee80000100800 */
[----:B--2---:R-:W-:Y:S04]  /*2b150*/  @P6 STL [R1+0x1430], R52 ;  /* 0x0014303401006387 */ /* 0x004fe80000100800 */
[----:B------:R-:W-:Y:S04]  /*2b160*/  STL.64 [R1+0xc60], R18 ;  /* 0x000c601201007387 */ /* 0x000fe80000100a00 */
[----:B------:R-:W2:Y:S04]  /*2b170*/  LDL.LU R6, [R1+0x344] ;  /* 0x0003440001067983 */ /* 0x000ea80000300800 */
[----:B------:R0:W-:Y:S04]  /*2b180*/  STL.64 [R1+0xc58], R8 ;  /* 0x000c580801007387 */ /* 0x0001e80000100a00 */
[----:B----4-:R-:W-:Y:S04]  /*2b190*/  STL [R1+0x20b4], R50 ;  /* 0x0020b43201007387 */ /* 0x010fe80000100800 */
[----:B------:R-:W4:Y:S01]  /*2b1a0*/  LDL.LU R10, [R1+0x334] ;  /* 0x00033400010a7983 */ /* 0x000f220000300800 */
[----:B------:R-:W-:-:S03]  /*2b1b0*/  IMAD.MOV.U32 R17, RZ, RZ, R16 ;  /* 0x000000ffff117224 */ /* 0x000fc600078e0010 */
[----:B0-----:R-:W3:Y:S01]  /*2b1c0*/  LDL.LU R8, [R1+0x338] ;  /* 0x0003380001087983 */ /* 0x001ee20000300800 */
[----:B------:R-:W-:-:S03]  /*2b1d0*/  IMAD.MOV.U32 R16, RZ, RZ, R11 ;  /* 0x000000ffff107224 */ /* 0x000fc600078e000b */
[----:B------:R-:W3:Y:S01]  /*2b1e0*/  LDL.LU R5, [R1+0x348] ;  /* 0x0003480001057983 */ /* 0x000ee20000300800 */
[----:B------:R-:W-:Y:S02]  /*2b1f0*/  IMAD.MOV.U32 R19, RZ, RZ, R7 ;  /* 0x000000ffff137224 */ /* 0x000fe400078e0007 */
[----:B------:R-:W-:Y:S01]  /*2b200*/  IMAD.MOV.U32 R18, RZ, RZ, R4 ;  /* 0x000000ffff127224 */ /* 0x000fe200078e0004 */
[----:B------:R-:W-:Y:S01]  /*2b210*/  ISETP.GT.AND P6, PT, R2, 0x40, PT ;  /* 0x000000400200780c */ /* 0x000fe20003fc4270 */
[----:B------:R2:W3:Y:S04]  /*2b220*/  @P4 LDG.E.U16 R48, desc[UR6][R16.64] ;  /* 0x0000000610304981 */ /* 0x0004e8000c1e1500 */
[----:B------:R3:W3:Y:S04]  /*2b230*/  @P4 LDG.E.U16 R15, desc[UR6][R18.64] ;  /* 0x00000006120f4981 */ /* 0x0006e8000c1e1500 */
[----:B------:R-:W3:Y:S04]  /*2b240*/  LDL R14, [R1+0x1418] ;  /* 0x00141800010e7983 */ /* 0x000ee80000100800 */
[----:B------:R-:W3:Y:S04]  /*2b250*/  LDL R9, [R1+0x1414] ;  /* 0x0014140001097983 */ /* 0x000ee80000100800 */
[----:B------:R-:W-:Y:S04]  /*2b260*/  STL [R1+0x20b8], R49 ;  /* 0x0020b83101007387 */ /* 0x000fe80000100800 */
[----:B------:R-:W3:Y:S04]  /*2b270*/  LDL.LU R7, [R1+0x33c] ;  /* 0x00033c0001077983 */ /* 0x000ee80000300800 */
[----:B------:R-:W3:Y:S04]  /*2b280*/  LDL.LU R4, [R1+0x36c] ;  /* 0x00036c0001047983 */ /* 0x000ee80000300800 */
[----:B------:R2:W-:Y:S04]  /*2b290*/  STL.64 [R1+0xc48], R16 ;  /* 0x000c481001007387 */ /* 0x0005e80000100a00 */
[----:B------:R3:W-:Y:S04]  /*2b2a0*/  STL.64 [R1+0xc50], R18 ;  /* 0x000c501201007387 */ /* 0x0007e80000100a00 */
[----:B------:R-:W3:Y:S04]  /*2b2b0*/  LDL R23, [R1+0x1410] ;  /* 0x0014100001177983 */ /* 0x000ee80000100800 */
[----:B------:R-:W3:Y:S04]  /*2b2c0*/  LDL R20, [R1+0x140c] ;  /* 0x00140c0001147983 */ /* 0x000ee80000100800 */
[----:B------:R-:W3:Y:S01]  /*2b2d0*/  LDL R52, [R1+0x1408] ;  /* 0x0014080001347983 */ /* 0x000ee20000100800 */
[----:B--2---:R-:W-:-:S02]  /*2b2e0*/  IMAD.MOV.U32 R16, RZ, RZ, R6 ;  /* 0x000000ffff107224 */ /* 0x004fc400078e0006 */
[----:B----4-:R-:W-:Y:S02]  /*2b2f0*/  IMAD.MOV.U32 R17, RZ, RZ, R10 ;  /* 0x000000ffff117224 */ /* 0x010fe400078e000a */
[----:B---3--:R-:W-:Y:S01]  /*2b300*/  IMAD.MOV.U32 R19, RZ, RZ, R8 ;  /* 0x000000ffff137224 */ /* 0x008fe200078e0008 */
[----:B------:R-:W-:Y:S02]  /*2b310*/  MOV R18, R5 ;  /* 0x0000000500127202 */ /* 0x000fe40000000f00 */
[----:B------:R0:W2:Y:S04]  /*2b320*/  @P6 LDG.E.U16 R53, desc[UR6][R16.64] ;  /* 0x0000000610356981 */ /* 0x0000a8000c1e1500 */
[----:B------:R1:W-:Y:S04]  /*2b330*/  @P4 STL [R1+0x1708], R48 ;  /* 0x0017083001004387 */ /* 0x0003e80000100800 */
[----:B------:R-:W-:Y:S04]  /*2b340*/  @P4 STL [R1+0x170c], R15 ;  /* 0x00170c0f01004387 */ /* 0x000fe80000100800 */
[----:B------:R-:W3:Y:S04]  /*2b350*/  LDL R21, [R1+0x1404] ;  /* 0x0014040001157983 */ /* 0x000ee80000100800 */
[----:B------:R-:W4:Y:S04]  /*2b360*/  LDL R6, [R1+0x1400] ;  /* 0x0014000001067983 */ /* 0x000f280000100800 */
[----:B------:R0:W-:Y:S04]  /*2b370*/  STL.64 [R1+0xc38], R16 ;  /* 0x000c381001007387 */ /* 0x0001e80000100a00 */
[----:B------:R-:W3:Y:S04]  /*2b380*/  LDL.LU R22, [R1+0x340] ;  /* 0x0003400001167983 */ /* 0x000ee80000300800 */
[----:B------:R-:W4:Y:S04]  /*2b390*/  LDL.LU R10, [R1+0x350] ;  /* 0x00035000010a7983 */ /* 0x000f280000300800 */
[----:B------:R-:W4:Y:S01]  /*2b3a0*/  @P6 LDG.E.U16 R12, desc[UR6][R18.64] ;  /* 0x00000006120c6981 */ /* 0x000f22000c1e1500 */
[----:B------:R-:W-:-:S03]  /*2b3b0*/  ISETP.GT.AND P3, PT, R2, 0x41, PT ;  /* 0x000000410200780c */ /* 0x000fc60003f64270 */
[----:B------:R0:W-:Y:S04]  /*2b3c0*/  STL.64 [R1+0xc40], R18 ;  /* 0x000c401201007387 */ /* 0x0001e80000100a00 */
[----:B------:R-:W4:Y:S04]  /*2b3d0*/  LDL.LU R8, [R1+0x354] ;  /* 0x0003540001087983 */ /* 0x000f280000300800 */
[----:B------:R-:W4:Y:S04]  /*2b3e0*/  LDL.LU R5, [R1+0x364] ;  /* 0x0003640001057983 */ /* 0x000f280000300800 */
[----:B-1----:R-:W4:Y:S01]  /*2b3f0*/  LDL.LU R48, [R1+0x13f0] ;  /* 0x0013f00001307983 */ /* 0x002f220000300800 */
[----:B0-----:R-:W-:-:S02]  /*2b400*/  IMAD.MOV.U32 R16, RZ, RZ, R4 ;  /* 0x000000ffff107224 */ /* 0x001fc400078e0004 */
[----:B------:R-:W-:-:S05]  /*2b410*/  IMAD.MOV.U32 R17, RZ, RZ, R7 ;  /* 0x000000ffff117224 */ /* 0x000fca00078e0007 */
[----:B------:R0:W4:Y:S04]  /*2b420*/  @P3 LDG.E.U16 R9, desc[UR6][R16.64] ;  /* 0x0000000610093981 */ /* 0x000128000c1e1500 */
[----:B--2---:R-:W-:Y:S01]  /*2b430*/  @P6 STL [R1+0x141c], R53 ;  /* 0x00141c3501006387 */ /* 0x004fe20000100800 */
[----:B---3--:R-:W-:Y:S02]  /*2b440*/  IMAD.MOV.U32 R25, RZ, RZ, R22 ;  /* 0x000000ffff197224 */ /* 0x008fe400078e0016 */
[----:B----4-:R-:W-:Y:S01]  /*2b450*/  IMAD.MOV.U32 R24, RZ, RZ, R10 ;  /* 0x000000ffff187224 */ /* 0x010fe200078e000a */
[----:B------:R1:W-:Y:S04]  /*2b460*/  @P6 STL [R1+0x1420], R12 ;  /* 0x0014200c01006387 */ /* 0x0003e80000100800 */
[----:B------:R-:W2:Y:S04]  /*2b470*/  LDL.LU R19, [R1+0x358] ;  /* 0x0003580001137983 */ /* 0x000ea80000300800 */
[----:B------:R-:W2:Y:S01]  /*2b480*/  LDL.LU R18, [R1+0x368] ;  /* 0x0003680001127983 */ /* 0x000ea20000300800 */
[----:B------:R-:W-:-:S03]  /*2b490*/  ISETP.GT.AND P4, PT, R2, 0x42, PT ;  /* 0x000000420200780c */ /* 0x000fc60003f84270 */
[----:B------:R-:W3:Y:S04]  /*2b4a0*/  @P3 LDG.E.U16 R14, desc[UR6][R24.64] ;  /* 0x00000006180e3981 */ /* 0x000ee8000c1e1500 */
[----:B------:R-:W4:Y:S04]  /*2b4b0*/  LDL.LU R15, [R1+0x35c] ;  /* 0x00035c00010f7983 */ /* 0x000f280000300800 */
[----:B------:R0:W-:Y:S04]  /*2b4c0*/  STL.64 [R1+0xc28], R16 ;  /* 0x000c281001007387 */ /* 0x0001e80000100a00 */
[----:B-1----:R-:W4:Y:S04]  /*2b4d0*/  LDL.LU R12, [R1+0x38c] ;  /* 0x00038c00010c7983 */ /* 0x002f280000300800 */
[----:B------:R-:W4:Y:S04]  /*2b4e0*/  LDL.LU R11, [R1+0x360] ;  /* 0x00036000010b7983 */ /* 0x000f280000300800 */
[----:B------:R-:W4:Y:S04]  /*2b4f0*/  LDL.LU R4, [R1+0x370] ;  /* 0x0003700001047983 */ /* 0x000f280000300800 */
[----:B------:R-:W4:Y:S04]  /*2b500*/  LDL R7, [R1+0x13fc] ;  /* 0x0013fc0001077983 */ /* 0x000f280000100800 */
[----:B------:R-:W4:Y:S01]  /*2b510*/  LDL R53, [R1+0x13f8] ;  /* 0x0013f80001357983 */ /* 0x000f220000100800 */
[----:B0-----:R-:W-:-:S02]  /*2b520*/  IMAD.MOV.U32 R16, RZ, RZ, R5 ;  /* 0x000000ffff107224 */ /* 0x001fc400078e0005 */
[----:B------:R-:W-:Y:S01]  /*2b530*/  IMAD.MOV.U32 R17, RZ, RZ, R8 ;  /* 0x000000ffff117224 */ /* 0x000fe200078e0008 */
[----:B------:R-:W-:Y:S04]  /*2b540*/  STL.64 [R1+0xc30], R24 ;  /* 0x000c301801007387 */ /* 0x000fe80000100a00 */
[----:B------:R0:W-:Y:S04]  /*2b550*/  @P3 STL [R1+0x1414], R9 ;  /* 0x0014140901003387 */ /* 0x0001e80000100800 */
[----:B------:R4:W4:Y:S04]  /*2b560*/  @P4 LDG.E.U16 R20, desc[UR6][R16.64] ;  /* 0x0000000610144981 */ /* 0x000928000c1e1500 */
[----:B--2---:R1:W2:Y:S04]  /*2b570*/  @P4 LDG.E.U16 R23, desc[UR6][R18.64] ;  /* 0x0000000612174981 */ /* 0x0042a8000c1e1500 */
[----:B---3--:R3:W-:Y:S04]  /*2b580*/  @P3 STL [R1+0x1418], R14 ;  /* 0x0014180e01003387 */ /* 0x0087e80000100800 */
[----:B------:R-:W2:Y:S04]  /*2b590*/  LDL.LU R10, [R1+0x374] ;  /* 0x00037400010a7983 */ /* 0x000ea80000300800 */
[----:B0-----:R-:W2:Y:S04]  /*2b5a0*/  LDL.LU R9, [R1+0x384] ;  /* 0x0003840001097983 */ /* 0x001ea80000300800 */
[----:B------:R-:W2:Y:S04]  /*2b5b0*/  LDL.LU R8, [R1+0x378] ;  /* 0x0003780001087983 */ /* 0x000ea80000300800 */
[----:B------:R4:W-:Y:S04]  /*2b5c0*/  STL.64 [R1+0xc18], R16 ;  /* 0x000c181001007387 */ /* 0x0009e80000100a00 */
[----:B------:R-:W2:Y:S01]  /*2b5d0*/  LDL.LU R5, [R1+0x388] ;  /* 0x0003880001057983 */ /* 0x000ea20000300800 */
[----:B------:R-:W-:-:S03]  /*2b5e0*/  ISETP.GT.AND P6, PT, R2, 0x43, PT ;  /* 0x000000430200780c */ /* 0x000fc60003fc4270 */
[----:B---3--:R-:W3:Y:S04]  /*2b5f0*/  LDL R14, [R1+0x13f4] ;  /* 0x0013f400010e7983 */ /* 0x008ee80000100800 */
[----:B------:R1:W-:Y:S01]  /*2b600*/  STL.64 [R1+0xc20], R18 ;  /* 0x000c201201007387 */ /* 0x0003e20000100a00 */
[----:B------:R-:W-:Y:S01]  /*2b610*/  ISETP.GT.AND P3, PT, R2, 0x44, PT ;  /* 0x000000440200780c */ /* 0x000fe20003f64270 */
[----:B----4-:R-:W-:Y:S02]  /*2b620*/  IMAD.MOV.U32 R16, RZ, RZ, R12 ;  /* 0x000000ffff107224 */ /* 0x010fe400078e000c */
[----:B------:R-:W-:Y:S02]  /*2b630*/  IMAD.MOV.U32 R17, RZ, RZ, R15 ;  /* 0x000000ffff117224 */ /* 0x000fe400078e000f */
[----:B-1----:R-:W-:-:S02]  /*2b640*/  IMAD.MOV.U32 R18, RZ, RZ, R4 ;  /* 0x000000ffff127224 */ /* 0x002fc400078e0004 */
[----:B------:R-:W-:Y:S01]  /*2b650*/  IMAD.MOV.U32 R19, RZ, RZ, R11 ;  /* 0x000000ffff137224 */ /* 0x000fe200078e000b */
[----:B------:R-:W-:Y:S04]  /*2b660*/  @P4 STL [R1+0x140c], R20 ;  /* 0x00140c1401004387 */ /* 0x000fe80000100800 */
[----:B------:R0:W4:Y:S04]  /*2b670*/  @P6 LDG.E.U16 R21, desc[UR6][R16.64] ;  /* 0x0000000610156981 */ /* 0x000128000c1e1500 */
[----:B------:R-:W3:Y:S04]  /*2b680*/  @P6 LDG.E.U16 R52, desc[UR6][R18.64] ;  /* 0x0000000612346981 */ /* 0x000ee8000c1e1500 */
[----:B--2---:R-:W-:Y:S04]  /*2b690*/  @P4 STL [R1+0x1410], R23 ;  /* 0x0014101701004387 */ /* 0x004fe80000100800 */
[----:B------:R-:W-:Y:S04]  /*2b6a0*/  STL.64 [R1+0xc10], R18 ;  /* 0x000c101201007387 */ /* 0x000fe80000100a00 */
[----:B------:R-:W2:Y:S04]  /*2b6b0*/  LDL.LU R15, [R1+0x37c] ;  /* 0x00037c00010f7983 */ /* 0x000ea80000300800 */
[----:B------:R0:W-:Y:S04]  /*2b6c0*/  STL.64 [R1+0xc08], R16 ;  /* 0x000c081001007387 */ /* 0x0001e80000100a00 */
[----:B------:R-:W2:Y:S04]  /*2b6d0*/  LDL.LU R12, [R1+0x3ac] ;  /* 0x0003ac00010c7983 */ /* 0x000ea80000300800 */
[----:B------:R-:W2:Y:S04]  /*2b6e0*/  LDL.LU R11, [R1+0x380] ;  /* 0x00038000010b7983 */ /* 0x000ea80000300800 */
[----:B------:R-:W2:Y:S01]  /*2b6f0*/  LDL.LU R4, [R1+0x390] ;  /* 0x0003900001047983 */ /* 0x000ea20000300800 */
[----:B0-----:R-:W-:-:S02]  /*2b700*/  IMAD.MOV.U32 R16, RZ, RZ, R9 ;  /* 0x000000ffff107224 */ /* 0x001fc400078e0009 */
[----:B------:R-:W-:Y:S02]  /*2b710*/  IMAD.MOV.U32 R9, RZ, RZ, R8 ;  /* 0x000000ffff097224 */ /* 0x000fe400078e0008 */
[----:B------:R-:W-:-:S05]  /*2b720*/  IMAD.MOV.U32 R8, RZ, RZ, R5 ;  /* 0x000000ffff087224 */ /* 0x000fca00078e0005 */
[----:B------:R-:W2:Y:S01]  /*2b730*/  @P3 LDG.E.U16 R6, desc[UR6][R8.64] ;  /* 0x0000000608063981 */ /* 0x000ea2000c1e1500 */
[----:B------:R-:W-:Y:S01]  /*2b740*/  IMAD.MOV.U32 R17, RZ, RZ, R10 ;  /* 0x000000ffff117224 */ /* 0x000fe200078e000a */
[----:B------:R-:W-:Y:S02]  /*2b750*/  ISETP.GT.AND P4, PT, R2, 0x45, PT ;  /* 0x000000450200780c */ /* 0x000fe40003f84270 */
[----:B---3--:R0:W-:Y:S04]  /*2b760*/  @P6 STL [R1+0x1408], R52 ;  /* 0x0014083401006387 */ /* 0x0081e80000100800 */
[----:B------:R1:W3:Y:S04]  /*2b770*/  @P3 LDG.E.U16 R7, desc[UR6][R16.64] ;  /* 0x0000000610073981 */ /* 0x0002e8000c1e1500 */
[----:B0-----:R-:W3:Y:S04]  /*2b780*/  LDL R52, [R1+0x1704] ;  /* 0x0017040001347983 */ /* 0x001ee80000100800 */
[----:B----4-:R-:W-:Y:S04]  /*2b790*/  @P6 STL [R1+0x1404], R21 ;  /* 0x0014041501006387 */ /* 0x010fe80000100800 */
[----:B------:R0:W-:Y:S04]  /*2b7a0*/  STL.64 [R1+0xc00], R8 ;  /* 0x000c000801007387 */ /* 0x0001e80000100a00 */
[----:B------:R-:W4:Y:S04]  /*2b7b0*/  LDL.LU R10, [R1+0x394] ;  /* 0x00039400010a7983 */ /* 0x000f280000300800 */
[----:B------:R1:W-:Y:S04]  /*2b7c0*/  STL.64 [R1+0xbf8], R16 ;  /* 0x000bf81001007387 */ /* 0x0003e80000100a00 */
[----:B0-----:R-:W4:Y:S04]  /*2b7d0*/  LDL.LU R9, [R1+0x3a4] ;  /* 0x0003a40001097983 */ /* 0x001f280000300800 */
[----:B------:R-:W4:Y:S01]  /*2b7e0*/  LDL.LU R8, [R1+0x398] ;  /* 0x0003980001087983 */ /* 0x000f220000300800 */
[----:B--2---:R-:W-:-:S02]  /*2b7f0*/  IMAD.MOV.U32 R19, RZ, RZ, R15 ;  /* 0x000000ffff137224 */ /* 0x004fc400078e000f */
[----:B-1----:R-:W-:Y:S02]  /*2b800*/  IMAD.MOV.U32 R17, RZ, RZ, R11 ;  /* 0x000000ffff117224 */ /* 0x002fe400078e000b */
[----:B------:R-:W-:Y:S02]  /*2b810*/  IMAD.MOV.U32 R16, RZ, RZ, R4 ;  /* 0x000000ffff107224 */ /* 0x000fe400078e0004 */
[----:B------:R-:W-:-:S03]  /*2b820*/  IMAD.MOV.U32 R18, RZ, RZ, R12 ;  /* 0x000000ffff127224 */ /* 0x000fc600078e000c */
[----:B------:R-:W2:Y:S04]  /*2b830*/  @P4 LDG.E.U16 R53, desc[UR6][R16.64] ;  /* 0x0000000610354981 */ /* 0x000ea8000c1e1500 */
[----:B------:R4:W2:Y:S04]  /*2b840*/  @P4 LDG.E.U16 R14, desc[UR6][R18.64] ;  /* 0x00000006120e4981 */ /* 0x0008a8000c1e1500 */
[----:B------:R0:W-:Y:S04]  /*2b850*/  @P3 STL [R1+0x1400], R6 ;  /* 0x0014000601003387 */ /* 0x0001e80000100800 */
[----:B0-----:R-:W2:Y:S01]  /*2b860*/  LDL.LU R6, [R1+0x3a8] ;  /* 0x0003a80001067983 */ /* 0x001ea20000300800 */
[----:B------:R-:W-:-:S03]  /*2b870*/  ISETP.GT.AND P6, PT, R2, 0x46, PT ;  /* 0x000000460200780c */ /* 0x000fc60003fc4270 */
[----:B------:R-:W2:Y:S04]  /*2b880*/  LDL R20, [R1+0x1700] ;  /* 0x0017000001147983 */ /* 0x000ea80000100800 */
[----:B------:R-:W2:Y:S04]  /*2b890*/  LDL R5, [R1+0x16fc] ;  /* 0x0016fc0001057983 */ /* 0x000ea80000100800 */
[----:B---3--:R0:W-:Y:S04]  /*2b8a0*/  @P3 STL [R1+0x13fc], R7 ;  /* 0x0013fc0701003387 */ /* 0x0081e80000100800 */
[----:B0-----:R-:W3:Y:S04]  /*2b8b0*/  LDL R7, [R1+0x13ec] ;  /* 0x0013ec0001077983 */ /* 0x001ee80000100800 */
[----:B------:R0:W-:Y:S04]  /*2b8c0*/  STL.64 [R1+0xbf0], R16 ;  /* 0x000bf01001007387 */ /* 0x0001e80000100a00 */
[----:B0-----:R-:W3:Y:S04]  /*2b8d0*/  LDL.LU R16, [R1+0x39c] ;  /* 0x00039c0001107983 */ /* 0x001ee80000300800 */
[----:B------:R4:W-:Y:S04]  /*2b8e0*/  STL.64 [R1+0xbe8], R18 ;  /* 0x000be81201007387 */ /* 0x0009e80000100a00 */
[----:B------:R-:W3:Y:S04]  /*2b8f0*/  LDL.LU R12, [R1+0x3cc] ;  /* 0x0003cc00010c7983 */ /* 0x000ee80000300800 */
[----:B------:R-:W3:Y:S04]  /*2b900*/  LDL.LU R11, [R1+0x3a0] ;  /* 0x0003a000010b7983 */ /* 0x000ee80000300800 */
[----:B------:R-:W3:Y:S01]  /*2b910*/  LDL.LU R4, [R1+0x3b0] ;  /* 0x0003b00001047983 */ /* 0x000ee20000300800 */
[----:B----4-:R-:W-:-:S02]  /*2b920*/  IMAD.MOV.U32 R18, RZ, RZ, R9 ;  /* 0x000000ffff127224 */ /* 0x010fc400078e0009 */
[----:B------:R-:W-:Y:S02]  /*2b930*/  IMAD.MOV.U32 R9, RZ, RZ, R8 ;  /* 0x000000ffff097224 */ /* 0x000fe400078e0008 */
[----:B------:R-:W-:-:S05]  /*2b940*/  IMAD.MOV.U32 R19, RZ, RZ, R10 ;  /* 0x000000ffff137224 */ /* 0x000fca00078e000a */
[----:B------:R3:W4:Y:S04]  /*2b950*/  @P6 LDG.E.U16 R52, desc[UR6][R18.64] ;  /* 0x0000000612346981 */ /* 0x000728000c1e1500 */
[----:B--2---:R0:W-:Y:S04]  /*2b960*/  @P4 STL [R1+0x13f8], R53 ;  /* 0x0013f83501004387 */ /* 0x0041e80000100800 */
[----:B0-----:R-:W2:Y:S04]  /*2b970*/  LDL R53, [R1+0x13e8] ;  /* 0x0013e80001357983 */ /* 0x001ea80000100800 */
[----:B------:R0:W-:Y:S01]  /*2b980*/  @P4 STL [R1+0x13f4], R14 ;  /* 0x0013f40e01004387 */ /* 0x0001e20000100800 */
[----:B------:R-:W-:-:S05]  /*2b990*/  IMAD.MOV.U32 R8, RZ, RZ, R6 ;  /* 0x000000ffff087224 */ /* 0x000fca00078e0006 */
[----:B------:R-:W2:Y:S04]  /*2b9a0*/  @P6 LDG.E.U16 R48, desc[UR6][R8.64] ;  /* 0x0000000608306981 */ /* 0x000ea8000c1e1500 */
[----:B------:R1:W-:Y:S04]  /*2b9b0*/  STL.64 [R1+0xbe0], R8 ;  /* 0x000be00801007387 */ /* 0x0003e80000100a00 */
[----:B0-----:R-:W4:Y:S04]  /*2b9c0*/  LDL.LU R14, [R1+0x3b4] ;  /* 0x0003b400010e7983 */ /* 0x001f280000300800 */
[----:B------:R3:W-:Y:S04]  /*2b9d0*/  STL.64 [R1+0xbd8], R18 ;  /* 0x000bd81201007387 */ /* 0x0007e80000100a00 */
[----:B------:R-:W4:Y:S04]  /*2b9e0*/  LDL.LU R10, [R1+0x3c4] ;  /* 0x0003c400010a7983 */ /* 0x000f280000300800 */
[----:B-1----:R-:W4:Y:S04]  /*2b9f0*/  LDL.LU R9, [R1+0x3b8] ;  /* 0x0003b80001097983 */ /* 0x002f280000300800 */
[----:B------:R-:W4:Y:S01]  /*2ba00*/  LDL.LU R8, [R1+0x3c8] ;  /* 0x0003c80001087983 */ /* 0x000f220000300800 */
[----:B------:R-:W-:-:S02]  /*2ba10*/  ISETP.GT.AND P3, PT, R2, 0x47, PT ;  /* 0x000000470200780c */ /* 0x000fc40003f64270 */
[----:B------:R-:W-:Y:S01]  /*2ba20*/  ISETP.GT.AND P4, PT, R2, 0x48, PT ;  /* 0x000000480200780c */ /* 0x000fe20003f84270 */
[----:B------:R-:W4:Y:S04]  /*2ba30*/  LDL R15, [R1+0x13e4] ;  /* 0x0013e400010f7983 */ /* 0x000f280000100800 */
[----:B------:R-:W4:Y:S01]  /*2ba40*/  LDL R6, [R1+0x13e0] ;  /* 0x0013e00001067983 */ /* 0x000f220000100800 */
[----:B---3--:R-:W-:Y:S02]  /*2ba50*/  IMAD.MOV.U32 R19, RZ, RZ, R16 ;  /* 0x000000ffff137224 */ /* 0x008fe400078e0010 */
[----:B------:R-:W-:Y:S02]  /*2ba60*/  IMAD.MOV.U32 R18, RZ, RZ, R12 ;  /* 0x000000ffff127224 */ /* 0x000fe400078e000c */
[----:B------:R-:W-:Y:S01]  /*2ba70*/  IMAD.MOV.U32 R23, RZ, RZ, R11 ;  /* 0x000000ffff177224 */ /* 0x000fe200078e000b */
[----:B------:R-:W-:-:S02]  /*2ba80*/  MOV R22, R4 ;  /* 0x0000000400167202 */ /* 0x000fc40000000f00 */
[----:B------:R0:W3:Y:S04]  /*2ba90*/  @P3 LDG.E.U16 R5, desc[UR6][R18.64] ;  /* 0x0000000612053981 */ /* 0x0000e8000c1e1500 */
[----:B------:R-:W3:Y:S04]  /*2baa0*/  @P3 LDG.E.U16 R20, desc[UR6][R22.64] ;  /* 0x0000000616143981 */ /* 0x000ee8000c1e1500 */
[----:B--2---:R-:W-:Y:S04]  /*2bab0*/  STL [R1+0x20bc], R48 ;  /* 0x0020bc3001007387 */ /* 0x004fe80000100800 */
[----:B----4-:R-:W-:Y:S04]  /*2bac0*/  @P6 STL [R1+0x1704], R52 ;  /* 0x0017043401006387 */ /* 0x010fe80000100800 */
[----:B------:R-:W2:Y:S04]  /*2bad0*/  LDL.LU R16, [R1+0x3bc] ;  /* 0x0003bc0001107983 */ /* 0x000ea80000300800 */
[----:B------:R-:W4:Y:S04]  /*2bae0*/  LDL.LU R12, [R1+0x3ec] ;  /* 0x0003ec00010c7983 */ /* 0x000f280000300800 */
[----:B------:R0:W-:Y:S04]  /*2baf0*/  STL.64 [R1+0xbc8], R18 ;  /* 0x000bc81201007387 */ /* 0x0001e80000100a00 */
[----:B------:R-:W-:Y:S04]  /*2bb00*/  STL.64 [R1+0xbd0], R22 ;  /* 0x000bd01601007387 */ /* 0x000fe80000100a00 */
[----:B------:R-:W4:Y:S04]  /*2bb10*/  LDL.LU R11, [R1+0x3c0] ;  /* 0x0003c000010b7983 */ /* 0x000f280000300800 */
[----:B------:R-:W4:Y:S04]  /*2bb20*/  LDL.LU R4, [R1+0x3d0] ;  /* 0x0003d00001047983 */ /* 0x000f280000300800 */
[----:B------:R-:W4:Y:S01]  /*2bb30*/  @P4 LDG.E.U16 R7, desc[UR6][R8.64] ;  /* 0x0000000608074981 */ /* 0x000f22000c1e1500 */
[----:B------:R-:W-:Y:S01]  /*2bb40*/  ISETP.GT.AND P6, PT, R2, 0x49, PT ;  /* 0x000000490200780c */ /* 0x000fe20003fc4270 */
[----:B0-----:R-:W-:-:S02]  /*2bb50*/  IMAD.MOV.U32 R18, RZ, RZ, R10 ;  /* 0x000000ffff127224 */ /* 0x001fc400078e000a */
[----:B------:R-:W-:Y:S01]  /*2bb60*/  IMAD.MOV.U32 R19, RZ, RZ, R14 ;  /* 0x000000ffff137224 */ /* 0x000fe200078e000e */
[----:B------:R-:W4:Y:S04]  /*2bb70*/  LDL R21, [R1+0x13dc] ;  /* 0x0013dc0001157983 */ /* 0x000f280000100800 */
[----:B------:R-:W4:Y:S04]  /*2bb80*/  LDL R52, [R1+0x13d8] ;  /* 0x0013d80001347983 */ /* 0x000f280000100800 */
[----:B------:R2:W4:Y:S04]  /*2bb90*/  @P4 LDG.E.U16 R53, desc[UR6][R18.64] ;  /* 0x0000000612354981 */ /* 0x000528000c1e1500 */
[----:B---3--:R0:W-:Y:S04]  /*2bba0*/  @P3 STL [R1+0x16fc], R5 ;  /* 0x0016fc0501003387 */ /* 0x0081e80000100800 */
[----:B0-----:R-:W3:Y:S04]  /*2bbb0*/  LDL R5, [R1+0x13d4] ;  /* 0x0013d40001057983 */ /* 0x001ee80000100800 */
[----:B------:R-:W-:Y:S04]  /*2bbc0*/  @P3 STL [R1+0x1700], R20 ;  /* 0x0017001401003387 */ /* 0x000fe80000100800 */
[----:B------:R-:W3:Y:S04]  /*2bbd0*/  LDL R14, [R1+0x13d0] ;  /* 0x0013d000010e7983 */ /* 0x000ee80000100800 */
[----:B------:R0:W-:Y:S04]  /*2bbe0*/  STL.64 [R1+0xbc0], R8 ;  /* 0x000bc00801007387 */ /* 0x0001e80000100a00 */
[----:B------:R2:W-:Y:S04]  /*2bbf0*/  STL.64 [R1+0xbb8], R18 ;  /* 0x000bb81201007387 */ /* 0x0005e80000100a00 */
[----:B------:R-:W3:Y:S04]  /*2bc00*/  LDL.LU R10, [R1+0x3d4] ;  /* 0x0003d400010a7983 */ /* 0x000ee80000300800 */
[----:B0-----:R-:W3:Y:S04]  /*2bc10*/  LDL.LU R9, [R1+0x3e4] ;  /* 0x0003e40001097983 */ /* 0x001ee80000300800 */
[----:B------:R-:W3:Y:S01]  /*2bc20*/  LDL.LU R8, [R1+0x3d8] ;  /* 0x0003d80001087983 */ /* 0x000ee20000300800 */
[----:B--2---:R-:W-:-:S02]  /*2bc30*/  IMAD.MOV.U32 R19, RZ, RZ, R16 ;  /* 0x000000ffff137224 */ /* 0x004fc400078e0010 */
[----:B----4-:R-:W-:Y:S02]  /*2bc40*/  IMAD.MOV.U32 R18, RZ, RZ, R12 ;  /* 0x000000ffff127224 */ /* 0x010fe400078e000c */
[----:B------:R-:W-:Y:S02]  /*2bc50*/  IMAD.MOV.U32 R23, RZ, RZ, R11 ;  /* 0x000000ffff177224 */ /* 0x000fe400078e000b */
[----:B------:R-:W-:Y:S01]  /*2bc60*/  IMAD.MOV.U32 R22, RZ, RZ, R4 ;  /* 0x000000ffff167224 */ /* 0x000fe200078e0004 */
[----:B------:R3:W2:Y:S04]  /*2bc70*/  @P6 LDG.E.U16 R6, desc[UR6][R18.64] ;  /* 0x0000000612066981 */ /* 0x0006a8000c1e1500 */
[----:B------:R0:W4:Y:S04]  /*2bc80*/  @P6 LDG.E.U16 R15, desc[UR6][R22.64] ;  /* 0x00000006160f6981 */ /* 0x000128000c1e1500 */
[----:B------:R1:W-:Y:S04]  /*2bc90*/  @P4 STL [R1+0x13ec], R7 ;  /* 0x0013ec0701004387 */ /* 0x0003e80000100800 */
[----:B-1----:R-:W2:Y:S04]  /*2bca0*/  LDL.LU R7, [R1+0x3e8] ;  /* 0x0003e80001077983 */ /* 0x002ea80000300800 */
[----:B------:R1:W-:Y:S04]  /*2bcb0*/  @P4 STL [R1+0x13e8], R53 ;  /* 0x0013e83501004387 */ /* 0x0003e80000100800 */
[----:B------:R-:W2:Y:S04]  /*2bcc0*/  LDL.LU R17, [R1+0x3dc] ;  /* 0x0003dc0001117983 */ /* 0x000ea80000300800 */
[----:B------:R-:W2:Y:S04]  /*2bcd0*/  LDL.LU R16, [R1+0x40c] ;  /* 0x00040c0001107983 */ /* 0x000ea80000300800 */
[----:B------:R3:W-:Y:S04]  /*2bce0*/  STL.64 [R1+0xba8], R18 ;  /* 0x000ba81201007387 */ /* 0x0007e80000100a00 */
[----:B------:R0:W-:Y:S04]  /*2bcf0*/  STL.64 [R1+0xbb0], R22 ;  /* 0x000bb01601007387 */ /* 0x0001e80000100a00 */
[----:B------:R-:W2:Y:S04]  /*2bd00*/  LDL.LU R11, [R1+0x3e0] ;  /* 0x0003e000010b7983 */ /* 0x000ea80000300800 */
[----:B------:R-:W2:Y:S01]  /*2bd10*/  LDL.LU R4, [R1+0x3f0] ;  /* 0x0003f00001047983 */ /* 0x000ea20000300800 */
[----:B------:R-:W-:-:S03]  /*2bd20*/  ISETP.GT.AND P3, PT, R2, 0x4a, PT ;  /* 0x0000004a0200780c */ /* 0x000fc60003f64270 */
[----:B------:R-:W2:Y:S04]  /*2bd30*/  LDL R12, [R1+0x13cc] ;  /* 0x0013cc00010c7983 */ /* 0x000ea80000100800 */
[----:B-1----:R-:W2:Y:S01]  /*2bd40*/  LDL R53, [R1+0x13c8] ;  /* 0x0013c80001357983 */ /* 0x002ea20000100800 */
[----:B------:R-:W-:Y:S01]  /*2bd50*/  ISETP.GT.AND P4, PT, R2, 0x4b, PT ;  /* 0x0000004b0200780c */ /* 0x000fe20003f84270 */
[----:B---3--:R-:W-:Y:S02]  /*2bd60*/  IMAD.MOV.U32 R19, RZ, RZ, R10 ;  /* 0x000000ffff137224 */ /* 0x008fe400078e000a */
[----:B------:R-:W-:Y:S02]  /*2bd70*/  IMAD.MOV.U32 R18, RZ, RZ, R9 ;  /* 0x000000ffff127224 */ /* 0x000fe400078e0009 */
[----:B0-----:R-:W-:-:S03]  /*2bd80*/  IMAD.MOV.U32 R23, RZ, RZ, R8 ;  /* 0x000000ffff177224 */ /* 0x001fc600078e0008 */
[----:B------:R0:W3:Y:S04]  /*2bd90*/  @P3 LDG.E.U16 R52, desc[UR6][R18.64] ;  /* 0x0000000612343981 */ /* 0x0000e8000c1e1500 */
[----:B----4-:R1:W-:Y:S04]  /*2bda0*/  @P6 STL [R1+0x13e4], R15 ;  /* 0x0013e40f01006387 */ /* 0x0103e80000100800 */
[----:B-1----:R-:W4:Y:S04]  /*2bdb0*/  LDL R15, [R1+0x13c4] ;  /* 0x0013c400010f7983 */ /* 0x002f280000100800 */
[----:B--2---:R1:W-:Y:S01]  /*2bdc0*/  @P6 STL [R1+0x13e0], R6 ;  /* 0x0013e00601006387 */ /* 0x0043e20000100800 */
[----:B------:R-:W-:-:S05]  /*2bdd0*/  IMAD.MOV.U32 R22, RZ, RZ, R7 ;  /* 0x000000ffff167224 */ /* 0x000fca00078e0007 */
[----:B------:R-:W2:Y:S04]  /*2bde0*/  @P3 LDG.E.U16 R21, desc[UR6][R22.64] ;  /* 0x0000000616153981 */ /* 0x000ea8000c1e1500 */
[----:B-1----:R-:W4:Y:S04]  /*2bdf0*/  LDL R6, [R1+0x13c0] ;  /* 0x0013c00001067983 */ /* 0x002f280000100800 */
[----:B------:R-:W4:Y:S04]  /*2be00*/  LDL.LU R10, [R1+0x3f4] ;  /* 0x0003f400010a7983 */ /* 0x000f280000300800 */
[----:B------:R-:W4:Y:S04]  /*2be10*/  LDL.LU R7, [R1+0x404] ;  /* 0x0004040001077983 */ /* 0x000f280000300800 */
[----:B------:R0:W-:Y:S02]  /*2be20*/  STL.64 [R1+0xb98], R18 ;  /* 0x000b981201007387 */ /* 0x0001e40000100a00 */
[----:B0-----:R-:W-:-:S02]  /*2be30*/  IMAD.MOV.U32 R18, RZ, RZ, R16 ;  /* 0x000000ffff127224 */ /* 0x001fc400078e0010 */
[----:B------:R-:W-:Y:S02]  /*2be40*/  IMAD.MOV.U32 R19, RZ, RZ, R17 ;  /* 0x000000ffff137224 */ /* 0x000fe400078e0011 */
[----:B------:R-:W-:Y:S02]  /*2be50*/  IMAD.MOV.U32 R16, RZ, RZ, R4 ;  /* 0x000000ffff107224 */ /* 0x000fe400078e0004 */
[----:B------:R-:W-:Y:S01]  /*2be60*/  IMAD.MOV.U32 R17, RZ, RZ, R11 ;  /* 0x000000ffff117224 */ /* 0x000fe200078e000b */
[----:B------:R-:W-:Y:S04]  /*2be70*/  STL.64 [R1+0xba0], R22 ;  /* 0x000ba01601007387 */ /* 0x000fe80000100a00 */
[----:B------:R-:W4:Y:S04]  /*2be80*/  LDL.LU R9, [R1+0x3f8] ;  /* 0x0003f80001097983 */ /* 0x000f280000300800 */
[----:B------:R-:W4:Y:S04]  /*2be90*/  LDL.LU R8, [R1+0x408] ;  /* 0x0004080001087983 */ /* 0x000f280000300800 */
[----:B------:R0:W4:Y:S04]  /*2bea0*/  @P4 LDG.E.U16 R14, desc[UR6][R18.64] ;  /* 0x00000006120e4981 */ /* 0x000128000c1e1500 */
[----:B------:R-:W4:Y:S04]  /*2beb0*/  @P4 LDG.E.U16 R5, desc[UR6][R16.64] ;  /* 0x0000000610054981 */ /* 0x000f28000c1e1500 */
[----:B---3--:R1:W-:Y:S04]  /*2bec0*/  @P3 STL [R1+0x13d8], R52 ;  /* 0x0013d83401003387 */ /* 0x0083e80000100800 */
[----:B--2---:R-:W-:Y:S04]  /*2bed0*/  @P3 STL [R1+0x13dc], R21 ;  /* 0x0013dc1501003387 */ /* 0x004fe80000100800 */
[----:B-1----:R-:W2:Y:S04]  /*2bee0*/  LDL R52, [R1+0x16f8] ;  /* 0x0016f80001347983 */ /* 0x002ea80000100800 */
[----:B------:R-:W3:Y:S04]  /*2bef0*/  LDL R11, [R1+0x16f4] ;  /* 0x0016f400010b7983 */ /* 0x000ee80000100800 */
[----:B------:R-:W-:Y:S04]  /*2bf00*/  STL.64 [R1+0xb88], R18 ;  /* 0x000b881201007387 */ /* 0x000fe80000100a00 */
[----:B------:R1:W-:Y:S04]  /*2bf10*/  STL.64 [R1+0xb90], R16 ;  /* 0x000b901001007387 */ /* 0x0003e80000100a00 */
[----:B-1----:R-:W2:Y:S04]  /*2bf20*/  LDL.LU R17, [R1+0x3fc] ;  /* 0x0003fc0001117983 */ /* 0x002ea80000300800 */
[----:B------:R-:W2:Y:S04]  /*2bf30*/  LDL.LU R16, [R1+0x42c] ;  /* 0x00042c0001107983 */ /* 0x000ea80000300800 */
[----:B----4-:R1:W-:Y:S04]  /*2bf40*/  @P4 STL [R1+0x13d4], R5 ;  /* 0x0013d40501004387 */ /* 0x0103e80000100800 */
[----:B-1----:R-:W4:Y:S04]  /*2bf50*/  LDL.LU R5, [R1+0x400] ;  /* 0x0004000001057983 */ /* 0x002f280000300800 */
[----:B------:R-:W3:Y:S01]  /*2bf60*/  LDL.LU R4, [R1+0x410] ;  /* 0x0004100001047983 */ /* 0x000ee20000300800 */
[----:B------:R-:W-:Y:S01]  /*2bf70*/  ISETP.GT.AND P6, PT, R2, 0x4c, PT ;  /* 0x0000004c0200780c */ /* 0x000fe20003fc4270 */
[----:B------:R-:W-:-:S02]  /*2bf80*/  IMAD.MOV.U32 R22, RZ, RZ, R8 ;  /* 0x000000ffff167224 */ /* 0x000fc400078e0008 */
[----:B------:R-:W-:Y:S02]  /*2bf90*/  IMAD.MOV.U32 R23, RZ, RZ, R9 ;  /* 0x000000ffff177224 */ /* 0x000fe400078e0009 */
[----:B0-----:R-:W-:Y:S02]  /*2bfa0*/  IMAD.MOV.U32 R18, RZ, RZ, R7 ;  /* 0x000000ffff127224 */ /* 0x001fe400078e0007 */
[----:B------:R-:W-:Y:S01]  /*2bfb0*/  IMAD.MOV.U32 R19, RZ, RZ, R10 ;  /* 0x000000ffff137224 */ /* 0x000fe200078e000a */
[C---:B------:R-:W-:Y:S01]  /*2bfc0*/  ISETP.GT.AND P3, PT, R2.reuse, 0x4d, PT ;  /* 0x0000004d0200780c */ /* 0x040fe20003f64270 */
[----:B------:R0:W-:Y:S04]  /*2bfd0*/  @P4 STL [R1+0x13d0], R14 ;  /* 0x0013d00e01004387 */ /* 0x0001e80000100800 */
[----:B------:R-:W3:Y:S04]  /*2bfe0*/  LDL R7, [R1+0x16f0] ;  /* 0x0016f00001077983 */ /* 0x000ee80000100800 */
[----:B------:R-:W3:Y:S04]  /*2bff0*/  @P6 LDG.E.U16 R12, desc[UR6][R22.64] ;  /* 0x00000006160c6981 */ /* 0x000ee8000c1e1500 */
[----:B0-----:R-:W3:Y:S04]  /*2c000*/  LDL.LU R14, [R1+0x414] ;  /* 0x00041400010e7983 */ /* 0x001ee80000300800 */
[----:B------:R4:W3:Y:S04]  /*2c010*/  @P6 LDG.E.U16 R53, desc[UR6][R18.64] ;  /* 0x0000000612356981 */ /* 0x0008e8000c1e1500 */
[----:B------:R4:W-:Y:S04]  /*2c020*/  STL.64 [R1+0xb78], R18 ;  /* 0x000b781201007387 */ /* 0x0009e80000100a00 */
[----:B------:R-:W3:Y:S04]  /*2c030*/  LDL.LU R10, [R1+0x424] ;  /* 0x00042400010a7983 */ /* 0x000ee80000300800 */
[----:B------:R-:W-:Y:S04]  /*2c040*/  STL.64 [R1+0xb80], R22 ;  /* 0x000b801601007387 */ /* 0x000fe80000100a00 */
[----:B------:R-:W3:Y:S04]  /*2c050*/  LDL.LU R9, [R1+0x418] ;  /* 0x0004180001097983 */ /* 0x000ee80000300800 */
[----:B------:R-:W3:Y:S04]  /*2c060*/  LDL.LU R8, [R1+0x428] ;  /* 0x0004280001087983 */ /* 0x000ee80000300800 */
[----:B--2---:R-:W2:Y:S01]  /*2c070*/  @P3 LDG.E.U16 R6, desc[UR6][R16.64] ;  /* 0x0000000610063981 */ /* 0x004ea2000c1e1500 */
[----:B------:R-:W-:-:S03]  /*2c080*/  ISETP.GT.AND P4, PT, R2, 0x4e, PT ;  /* 0x0000004e0200780c */ /* 0x000fc60003f84270 */
[----:B------:R-:W2:Y:S01]  /*2c090*/  LDL R21, [R1+0x16ec] ;  /* 0x0016ec0001157983 */ /* 0x000ea20000100800 */
[----:B----4-:R-:W-:Y:S02]  /*2c0a0*/  IMAD.MOV.U32 R19, RZ, RZ, R5 ;  /* 0x000000ffff137224 */ /* 0x010fe400078e0005 */
[----:B---3--:R-:W-:-:S05]  /*2c0b0*/  IMAD.MOV.U32 R18, RZ, RZ, R4 ;  /* 0x000000ffff127224 */ /* 0x008fca00078e0004 */
[----:B------:R0:W3:Y:S04]  /*2c0c0*/  @P3 LDG.E.U16 R15, desc[UR6][R18.64] ;  /* 0x00000006120f3981 */ /* 0x0000e8000c1e1500 */
[----:B------:R1:W-:Y:S04]  /*2c0d0*/  @P6 STL [R1+0x13cc], R12 ;  /* 0x0013cc0c01006387 */ /* 0x0003e80000100800 */
[----:B-1----:R-:W4:Y:S04]  /*2c0e0*/  LDL R12, [R1+0x13bc] ;  /* 0x0013bc00010c7983 */ /* 0x002f280000100800 */
[----:B------:R1:W-:Y:S01]  /*2c0f0*/  @P6 STL [R1+0x13c8], R53 ;  /* 0x0013c83501006387 */ /* 0x0003e20000100800 */
[----:B------:R-:W-:-:S02]  /*2c100*/  IMAD.MOV.U32 R22, RZ, RZ, R8 ;  /* 0x000000ffff167224 */ /* 0x000fc400078e0008 */
[----:B------:R-:W-:-:S05]  /*2c110*/  IMAD.MOV.U32 R23, RZ, RZ, R9 ;  /* 0x000000ffff177224 */ /* 0x000fca00078e0009 */
[----:B------:R-:W4:Y:S04]  /*2c120*/  @P4 LDG.E.U16 R52, desc[UR6][R22.64] ;  /* 0x0000000616344981 */ /* 0x000f28000c1e1500 */
[----:B-1----:R-:W4:Y:S04]  /*2c130*/  LDL R53, [R1+0x13b8] ;  /* 0x0013b80001357983 */ /* 0x002f280000100800 */
[----:B------:R-:W4:Y:S04]  /*2c140*/  LDL.LU R5, [R1+0x41c] ;  /* 0x00041c0001057983 */ /* 0x000f280000300800 */
[----:B------:R-:W4:Y:S04]  /*2c150*/  LDL.LU R4, [R1+0x44c] ;  /* 0x00044c0001047983 */ /* 0x000f280000300800 */
[----:B------:R1:W-:Y:S04]  /*2c160*/  STL.64 [R1+0xb68], R16 ;  /* 0x000b681001007387 */ /* 0x0003e80000100a00 */
[----:B------:R0:W-:Y:S04]  /*2c170*/  STL.64 [R1+0xb70], R18 ;  /* 0x000b701201007387 */ /* 0x0001e80000100a00 */
[----:B-1----:R-:W4:Y:S04]  /*2c180*/  LDL.LU R17, [R1+0x420] ;  /* 0x0004200001117983 */ /* 0x002f280000300800 */
[----:B------:R-:W4:Y:S01]  /*2c190*/  LDL.LU R16, [R1+0x430] ;  /* 0x0004300001107983 */ /* 0x000f220000300800 */
[----:B0-----:R-:W-:-:S02]  /*2c1a0*/  IMAD.MOV.U32 R18, RZ, RZ, R10 ;  /* 0x000000ffff127224 */ /* 0x001fc400078e000a */
[----:B------:R-:W-:-:S05]  /*2c1b0*/  IMAD.MOV.U32 R19, RZ, RZ, R14 ;  /* 0x000000ffff137224 */ /* 0x000fca00078e000e */
[----:B------:R4:W4:Y:S04]  /*2c1c0*/  @P4 LDG.E.U16 R11, desc[UR6][R18.64] ;  /* 0x00000006120b4981 */ /* 0x000928000c1e1500 */
[----:B--2---:R0:W-:Y:S04]  /*2c1d0*/  @P3 STL [R1+0x13c0], R6 ;  /* 0x0013c00601003387 */ /* 0x0041e80000100800 */
[----:B0-----:R-:W2:Y:S04]  /*2c1e0*/  LDL R6, [R1+0x13b4] ;  /* 0x0013b40001067983 */ /* 0x001ea80000100800 */
[----:B---3--:R0:W-:Y:S04]  /*2c1f0*/  @P3 STL [R1+0x13c4], R15 ;  /* 0x0013c40f01003387 */ /* 0x0081e80000100800 */
[----:B0-----:R-:W3:Y:S04]  /*2c200*/  LDL.LU R15, [R1+0x434] ;  /* 0x00043400010f7983 */ /* 0x001ee80000300800 */
[----:B------:R-:W3:Y:S04]  /*2c210*/  LDL.LU R14, [R1+0x444] ;  /* 0x00044400010e7983 */ /* 0x000ee80000300800 */
[----:B------:R4:W-:Y:S04]  /*2c220*/  STL.64 [R1+0xb58], R18 ;  /* 0x000b581201007387 */ /* 0x0009e80000100a00 */
[----:B------:R-:W-:Y:S04]  /*2c230*/  STL.64 [R1+0xb60], R22 ;  /* 0x000b601601007387 */ /* 0x000fe80000100a00 */
[----:B------:R-:W2:Y:S04]  /*2c240*/  LDL.LU R9, [R1+0x438] ;  /* 0x0004380001097983 */ /* 0x000ea80000300800 */
[----:B------:R-:W2:Y:S01]  /*2c250*/  LDL.LU R8, [R1+0x448] ;  /* 0x0004480001087983 */ /* 0x000ea20000300800 */
[----:B------:R-:W-:-:S02]  /*2c260*/  ISETP.GT.AND P6, PT, R2, 0x4f, PT ;  /* 0x0000004f0200780c */ /* 0x000fc40003fc4270 */
[C---:B------:R-:W-:Y:S01]  /*2c270*/  ISETP.GT.AND P3, PT, R2.reuse, 0x50, PT ;  /* 0x000000500200780c */ /* 0x040fe20003f64270 */
[----:B----4-:R-:W-:Y:S01]  /*2c280*/  IMAD.MOV.U32 R19, RZ, RZ, R5 ;  /* 0x000000ffff137224 */ /* 0x010fe200078e0005 */
[----:B------:R-:W-:Y:S01]  /*2c290*/  MOV R18, R4 ;  /* 0x0000000400127202 */ /* 0x000fe20000000f00 */
[----:B------:R0:W-:Y:S08]  /*2c2a0*/  @P4 STL [R1+0x16f8], R52 ;  /* 0x0016f83401004387 */ /* 0x0001f00000100800 */
[----:B------:R-:W4:Y:S04]  /*2c2b0*/  @P6 LDG.E.U16 R21, desc[UR6][R18.64] ;  /* 0x0000000612156981 */ /* 0x000f28000c1e1500 */
[----:B0-----:R-:W4:Y:S04]  /*2c2c0*/  LDL R52, [R1+0x13b0] ;  /* 0x0013b00001347983 */ /* 0x001f280000100800 */
[----:B------:R-:W4:Y:S04]  /*2c2d0*/  @P6 LDG.E.U16 R7, desc[UR6][R16.64] ;  /* 0x0000000610076981 */ /* 0x000f28000c1e1500 */
[----:B------:R0:W-:Y:S04]  /*2c2e0*/  @P4 STL [R1+0x16f4], R11 ;  /* 0x0016f40b01004387 */ /* 0x0001e80000100800 */
[----:B0-----:R-:W4:Y:S04]  /*2c2f0*/  LDL.LU R11, [R1+0x43c] ;  /* 0x00043c00010b7983 */ /* 0x001f280000300800 */
[----:B------:R-:W4:Y:S04]  /*2c300*/  LDL.LU R10, [R1+0x46c] ;  /* 0x00046c00010a7983 */ /* 0x000f280000300800 */
[----:B------:R-:W4:Y:S04]  /*2c310*/  LDL.LU R5, [R1+0x440] ;  /* 0x0004400001057983 */ /* 0x000f280000300800 */
[----:B------:R-:W-:Y:S04]  /*2c320*/  STL.64 [R1+0xb48], R18 ;  /* 0x000b481201007387 */ /* 0x000fe80000100a00 */
[----:B------:R-:W4:Y:S04]  /*2c330*/  LDL.LU R4, [R1+0x450] ;  /* 0x0004500001047983 */ /* 0x000f280000300800 */
[----:B---3--:R0:W3:Y:S04]  /*2c340*/  @P3 LDG.E.U16 R53, desc[UR6][R14.64] ;  /* 0x000000060e353981 */ /* 0x0080e8000c1e1500 */
[----:B--2---:R-:W2:Y:S04]  /*2c350*/  @P3 LDG.E.U16 R12, desc[UR6][R8.64] ;  /* 0x00000006080c3981 */ /* 0x004ea8000c1e1500 */
[----:B------:R1:W-:Y:S01]  /*2c360*/  STL.64 [R1+0xb50], R16 ;  /* 0x000b501001007387 */ /* 0x0003e20000100a00 */
[----:B------:R-:W-:-:S03]  /*2c370*/  ISETP.GT.AND P4, PT, R2, 0x51, PT ;  /* 0x000000510200780c */ /* 0x000fc60003f84270 */
[----:B-1----:R-:W2:Y:S04]  /*2c380*/  LDL R17, [R1+0x13ac] ;  /* 0x0013ac0001117983 */ /* 0x002ea80000100800 */
[----:B----4-:R1:W-:Y:S04]  /*2c390*/  @P6 STL [R1+0x16f0], R7 ;  /* 0x0016f00701006387 */ /* 0x0103e80000100800 */
[----:B-1----:R-:W4:Y:S04]  /*2c3a0*/  LDL R7, [R1+0x13a8] ;  /* 0x0013a80001077983 */ /* 0x002f280000100800 */
[----:B------:R1:W-:Y:S04]  /*2c3b0*/  @P6 STL [R1+0x16ec], R21 ;  /* 0x0016ec1501006387 */ /* 0x0003e80000100800 */
[----:B------:R-:W4:Y:S04]  /*2c3c0*/  LDL R20, [R1+0x13a4] ;  /* 0x0013a40001147983 */ /* 0x000f280000100800 */
[----:B-1----:R-:W4:Y:S04]  /*2c3d0*/  LDL R21, [R1+0x13a0] ;  /* 0x0013a00001157983 */ /* 0x002f280000100800 */
[----:B------:R-:W-:Y:S04]  /*2c3e0*/  STL.64 [R1+0xb38], R14 ;  /* 0x000b380e01007387 */ /* 0x000fe80000100a00 */
[----:B------:R1:W-:Y:S04]  /*2c3f0*/  STL.64 [R1+0xb40], R8 ;  /* 0x000b400801007387 */ /* 0x0003e80000100a00 */
[----:B-1----:R-:W4:Y:S04]  /*2c400*/  LDL.LU R9, [R1+0x454] ;  /* 0x0004540001097983 */ /* 0x002f280000300800 */
[----:B------:R-:W4:Y:S01]  /*2c410*/  LDL.LU R8, [R1+0x464] ;  /* 0x0004640001087983 */ /* 0x000f220000300800 */
[----:B0-----:R-:W-:-:S02]  /*2c420*/  IMAD.MOV.U32 R14, RZ, RZ, R10 ;  /* 0x000000ffff0e7224 */ /* 0x001fc400078e000a */
[----:B------:R-:W-:Y:S02]  /*2c430*/  IMAD.MOV.U32 R15, RZ, RZ, R11 ;  /* 0x000000ffff0f7224 */ /* 0x000fe400078e000b */
[----:B------:R-:W-:Y:S02]  /*2c440*/  IMAD.MOV.U32 R10, RZ, RZ, R4 ;  /* 0x000000ffff0a7224 */ /* 0x000fe400078e0004 */
[----:B------:R-:W-:Y:S01]  /*2c450*/  IMAD.MOV.U32 R11, RZ, RZ, R5 ;  /* 0x000000ffff0b7224 */ /* 0x000fe200078e0005 */
[----:B------:R-:W4:Y:S04]  /*2c460*/  @P4 LDG.E.U16 R52, desc[UR6][R14.64] ;  /* 0x000000060e344981 */ /* 0x000f28000c1e1500 */
[----:B------:R-:W4:Y:S04]  /*2c470*/  @P4 LDG.E.U16 R6, desc[UR6][R10.64] ;  /* 0x000000060a064981 */ /* 0x000f28000c1e1500 */
[----:B---3--:R0:W-:Y:S04]  /*2c480*/  @P3 STL [R1+0x13b8], R53 ;  /* 0x0013b83501003387 */ /* 0x0081e80000100800 */
[----:B--2---:R-:W-:Y:S04]  /*2c490*/  @P3 STL [R1+0x13bc], R12 ;  /* 0x0013bc0c01003387 */ /* 0x004fe80000100800 */
[----:B------:R-:W2:Y:S04]  /*2c4a0*/  LDL.LU R23, [R1+0x458] ;  /* 0x0004580001177983 */ /* 0x000ea80000300800 */
[----:B------:R-:W2:Y:S04]  /*2c4b0*/  LDL.LU R22, [R1+0x468] ;  /* 0x0004680001167983 */ /* 0x000ea80000300800 */
[----:B------:R-:W-:Y:S04]  /*2c4c0*/  STL.64 [R1+0xb28], R14 ;  /* 0x000b280e01007387 */ /* 0x000fe80000100a00 */
[----:B------:R1:W-:Y:S04]  /*2c4d0*/  STL.64 [R1+0xb30], R10 ;  /* 0x000b300a01007387 */ /* 0x0003e80000100a00 */
[----:B------:R-:W3:Y:S04]  /*2c4e0*/  LDL R5, [R1+0x139c] ;  /* 0x00139c0001057983 */ /* 0x000ee80000100800 */
[----:B0-----:R-:W3:Y:S04]  /*2c4f0*/  LDL R53, [R1+0x1398] ;  /* 0x0013980001357983 */ /* 0x001ee80000100800 */
[----:B------:R-:W3:Y:S04]  /*2c500*/  LDL.LU R16, [R1+0x45c] ;  /* 0x00045c0001107983 */ /* 0x000ee80000300800 */
[----:B-1----:R-:W3:Y:S04]  /*2c510*/  LDL.LU R11, [R1+0x48c] ;  /* 0x00048c00010b7983 */ /* 0x002ee80000300800 */
[----:B------:R-:W3:Y:S04]  /*2c520*/  LDL.LU R10, [R1+0x460] ;  /* 0x00046000010a7983 */ /* 0x000ee80000300800 */
[----:B------:R-:W3:Y:S01]  /*2c530*/  LDL.LU R4, [R1+0x470] ;  /* 0x0004700001047983 */ /* 0x000ee20000300800 */
[----:B------:R-:W-:-:S02]  /*2c540*/  ISETP.GT.AND P6, PT, R2, 0x52, PT ;  /* 0x000000520200780c */ /* 0x000fc40003fc4270 */
[----:B------:R-:W-:Y:S01]  /*2c550*/  ISETP.GT.AND P3, PT, R2, 0x53, PT ;  /* 0x000000530200780c */ /* 0x000fe20003f64270 */
[----:B----4-:R-:W-:Y:S02]  /*2c560*/  IMAD.MOV.U32 R19, RZ, RZ, R9 ;  /* 0x000000ffff137224 */ /* 0x010fe400078e0009 */
[----:B------:R-:W-:-:S08]  /*2c570*/  IMAD.MOV.U32 R18, RZ, RZ, R8 ;  /* 0x000000ffff127224 */ /* 0x000fd000078e0008 */
[----:B------:R3:W4:Y:S04]  /*2c580*/  @P6 LDG.E.U16 R7, desc[UR6][R18.64] ;  /* 0x0000000612076981 */ /* 0x000728000c1e1500 */
[----:B------:R0:W-:Y:S04]  /*2c590*/  @P4 STL [R1+0x13b4], R6 ;  /* 0x0013b40601004387 */ /* 0x0001e80000100800 */
[----:B0-----:R-:W4:Y:S04]  /*2c5a0*/  LDL R6, [R1+0x1394] ;  /* 0x0013940001067983 */ /* 0x001f280000100800 */
[----:B------:R0:W-:Y:S04]  /*2c5b0*/  @P4 STL [R1+0x13b0], R52 ;  /* 0x0013b03401004387 */ /* 0x0001e80000100800 */
[----:B------:R-:W4:Y:S04]  /*2c5c0*/  LDL.LU R14, [R1+0x474] ;  /* 0x00047400010e7983 */ /* 0x000f280000300800 */
[----:B------:R-:W4:Y:S04]  /*2c5d0*/  LDL.LU R12, [R1+0x484] ;  /* 0x00048400010c7983 */ /* 0x000f280000300800 */
[----:B------:R-:W4:Y:S04]  /*2c5e0*/  LDL.LU R9, [R1+0x478] ;  /* 0x0004780001097983 */ /* 0x000f280000300800 */
[----:B------:R3:W-:Y:S04]  /*2c5f0*/  STL.64 [R1+0xb18], R18 ;  /* 0x000b181201007387 */ /* 0x0007e80000100a00 */
[----:B------:R-:W4:Y:S04]  /*2c600*/  LDL.LU R8, [R1+0x488] ;  /* 0x0004880001087983 */ /* 0x000f280000300800 */
[----:B------:R-:W4:Y:S04]  /*2c610*/  LDL R15, [R1+0x1390] ;  /* 0x00139000010f7983 */ /* 0x000f280000100800 */
[----:B0-----:R-:W4:Y:S04]  /*2c620*/  LDL R52, [R1+0x16e8] ;  /* 0x0016e80001347983 */ /* 0x001f280000100800 */
[----:B--2---:R0:W2:Y:S04]  /*2c630*/  @P6 LDG.E.U16 R17, desc[UR6][R22.64] ;  /* 0x0000000616116981 */ /* 0x0040a8000c1e1500 */
[----:B------:R0:W-:Y:S01]  /*2c640*/  STL.64 [R1+0xb20], R22 ;  /* 0x000b201601007387 */ /* 0x0001e20000100a00 */
[----:B---3--:R-:W-:-:S02]  /*2c650*/  IMAD.MOV.U32 R19, RZ, RZ, R16 ;  /* 0x000000ffff137224 */ /* 0x008fc400078e0010 */
[----:B------:R-:W-:Y:S02]  /*2c660*/  IMAD.MOV.U32 R18, RZ, RZ, R11 ;  /* 0x000000ffff127224 */ /* 0x000fe400078e000b */
[----:B0-----:R-:W-:Y:S02]  /*2c670*/  IMAD.MOV.U32 R23, RZ, RZ, R10 ;  /* 0x000000ffff177224 */ /* 0x001fe400078e000a */
[----:B------:R-:W-:Y:S01]  /*2c680*/  IMAD.MOV.U32 R22, RZ, RZ, R4 ;  /* 0x000000ffff167224 */ /* 0x000fe200078e0004 */
[----:B------:R0:W3:Y:S04]  /*2c690*/  @P3 LDG.E.U16 R21, desc[UR6][R18.64] ;  /* 0x0000000612153981 */ /* 0x0000e8000c1e1500 */
[----:B------:R1:W3:Y:S04]  /*2c6a0*/  @P3 LDG.E.U16 R20, desc[UR6][R22.64] ;  /* 0x0000000616143981 */ /* 0x0002e8000c1e1500 */
[----:B----4-:R4:W-:Y:S04]  /*2c6b0*/  @P6 STL [R1+0x13a8], R7 ;  /* 0x0013a80701006387 */ /* 0x0109e80000100800 */
[----:B----4-:R-:W4:Y:S04]  /*2c6c0*/  LDL R7, [R1+0x16e4] ;  /* 0x0016e40001077983 */ /* 0x010f280000100800 */
[----:B--2---:R-:W-:Y:S04]  /*2c6d0*/  @P6 STL [R1+0x13ac], R17 ;  /* 0x0013ac1101006387 */ /* 0x004fe80000100800 */
[----:B------:R-:W2:Y:S04]  /*2c6e0*/  LDL.LU R16, [R1+0x47c] ;  /* 0x00047c0001107983 */ /* 0x000ea80000300800 */
[----:B------:R-:W4:Y:S04]  /*2c6f0*/  LDL.LU R11, [R1+0x4ac] ;  /* 0x0004ac00010b7983 */ /* 0x000f280000300800 */
[----:B------:R0:W-:Y:S04]  /*2c700*/  STL.64 [R1+0xb08], R18 ;  /* 0x000b081201007387 */ /* 0x0001e80000100a00 */
[----:B------:R1:W-:Y:S04]  /*2c710*/  STL.64 [R1+0xb10], R22 ;  /* 0x000b101601007387 */ /* 0x0003e80000100a00 */
[----:B------:R-:W4:Y:S04]  /*2c720*/  LDL.LU R10, [R1+0x480] ;  /* 0x00048000010a7983 */ /* 0x000f280000300800 */
[----:B------:R-:W4:Y:S01]  /*2c730*/  LDL.LU R4, [R1+0x490] ;  /* 0x0004900001047983 */ /* 0x000f220000300800 */
[----:B0-----:R-:W-:-:S02]  /*2c740*/  IMAD.MOV.U32 R18, RZ, RZ, R12 ;  /* 0x000000ffff127224 */ /* 0x001fc400078e000c */
[----:B------:R-:W-:Y:S02]  /*2c750*/  IMAD.MOV.U32 R19, RZ, RZ, R14 ;  /* 0x000000ffff137224 */ /* 0x000fe400078e000e */
[----:B-1----:R-:W-:Y:S02]  /*2c760*/  IMAD.MOV.U32 R22, RZ, RZ, R8 ;  /* 0x000000ffff167224 */ /* 0x002fe400078e0008 */
[----:B------:R-:W-:Y:S01]  /*2c770*/  IMAD.MOV.U32 R23, RZ, RZ, R9 ;  /* 0x000000ffff177224 */ /* 0x000fe200078e0009 */
[----:B---3--:R-:W-:Y:S04]  /*2c780*/  @P3 STL [R1+0x13a0], R21 ;  /* 0x0013a01501003387 */ /* 0x008fe80000100800 */
[----:B------:R0:W-:Y:S04]  /*2c790*/  @P3 STL [R1+0x13a4], R20 ;  /* 0x0013a41401003387 */ /* 0x0001e80000100800 */
[----:B------:R-:W3:Y:S04]  /*2c7a0*/  LDL.LU R14, [R1+0x494] ;  /* 0x00049400010e7983 */ /* 0x000ee80000300800 */
[----:B------:R-:W3:Y:S04]  /*2c7b0*/  LDL.LU R12, [R1+0x4a4] ;  /* 0x0004a400010c7983 */ /* 0x000ee80000300800 */
[----:B------:R-:W-:Y:S04]  /*2c7c0*/  STL.64 [R1+0xaf8], R18 ;  /* 0x000af81201007387 */ /* 0x000fe80000100a00 */
[----:B------:R-:W-:Y:S04]  /*2c7d0*/  STL.64 [R1+0xb00], R22 ;  /* 0x000b001601007387 */ /* 0x000fe80000100a00 */
[----:B------:R-:W3:Y:S04]  /*2c7e0*/  LDL.LU R9, [R1+0x498] ;  /* 0x0004980001097983 */ /* 0x000ee80000300800 */
[----:B------:R-:W3:Y:S01]  /*2c7f0*/  LDL.LU R8, [R1+0x4a8] ;  /* 0x0004a80001087983 */ /* 0x000ee20000300800 */
[----:B------:R-:W-:-:S02]  /*2c800*/  ISETP.GT.AND P4, PT, R2, 0x54, PT ;  /* 0x000000540200780c */ /* 0x000fc40003f84270 */
[C---:B------:R-:W-:Y:S02]  /*2c810*/  ISETP.GT.AND P6, PT, R2.reuse, 0x55, PT ;  /* 0x000000550200780c */ /* 0x040fe40003fc4270 */
[----:B------:R-:W-:Y:S01]  /*2c820*/  ISETP.GT.AND P3, PT, R2, 0x56, PT ;  /* 0x000000560200780c */ /* 0x000fe20003f64270 */
[----:B0-----:R-:W3:Y:S04]  /*2c830*/  LDL R20, [R1+0x16e0] ;  /* 0x0016e00001147983 */ /* 0x001ee80000100800 */
[----:B------:R-:W3:Y:S04]  /*2c840*/  LDL R21, [R1+0x16dc] ;  /* 0x0016dc0001157983 */ /* 0x000ee80000100800 */
[----:B------:R-:W3:Y:S04]  /*2c850*/  @P4 LDG.E.U16 R5, desc[UR6][R22.64] ;  /* 0x0000000616054981 */ /* 0x000ee8000c1e1500 */
[----:B------:R-:W3:Y:S01]  /*2c860*/  @P4 LDG.E.U16 R53, desc[UR6][R18.64] ;  /* 0x0000000612354981 */ /* 0x000ee2000c1e1500 */
[----:B--2---:R-:W-:-:S02]  /*2c870*/  IMAD.MOV.U32 R17, RZ, RZ, R16 ;  /* 0x000000ffff117224 */ /* 0x004fc400078e0010 */
[----:B----4-:R-:W-:Y:S02]  /*2c880*/  IMAD.MOV.U32 R16, RZ, RZ, R11 ;  /* 0x000000ffff107224 */ /* 0x010fe400078e000b */
[----:B------:R-:W-:Y:S02]  /*2c890*/  IMAD.MOV.U32 R11, RZ, RZ, R10 ;  /* 0x000000ffff0b7224 */ /* 0x000fe400078e000a */
[----:B------:R-:W-:Y:S01]  /*2c8a0*/  IMAD.MOV.U32 R10, RZ, RZ, R4 ;  /* 0x000000ffff0a7224 */ /* 0x000fe200078e0004 */
[----:B------:R0:W2:Y:S04]  /*2c8b0*/  @P6 LDG.E.U16 R15, desc[UR6][R16.64] ;  /* 0x00000006100f6981 */ /* 0x0000a8000c1e1500 */
[----:B------:R-:W4:Y:S04]  /*2c8c0*/  @P6 LDG.E.U16 R6, desc[UR6][R10.64] ;  /* 0x000000060a066981 */ /* 0x000f28000c1e1500 */
[----:B---3--:R-:W3:Y:S04]  /*2c8d0*/  @P3 LDG.E.U16 R52, desc[UR6][R8.64] ;  /* 0x0000000608343981 */ /* 0x008ee8000c1e1500 */
[----:B------:R1:W-:Y:S04]  /*2c8e0*/  @P4 STL [R1+0x139c], R5 ;  /* 0x00139c0501004387 */ /* 0x0003e80000100800 */
[----:B-1----:R-:W3:Y:S04]  /*2c8f0*/  LDL R5, [R1+0x138c] ;  /* 0x00138c0001057983 */ /* 0x002ee80000100800 */
[----:B------:R1:W-:Y:S04]  /*2c900*/  @P4 STL [R1+0x1398], R53 ;  /* 0x0013983501004387 */ /* 0x0003e80000100800 */
[----:B-1----:R-:W3:Y:S04]  /*2c910*/  LDL R53, [R1+0x1388] ;  /* 0x0013880001357983 */ /* 0x002ee80000100800 */
[----:B------:R1:W-:Y:S04]  /*2c920*/  STL.64 [R1+0xaf0], R10 ;  /* 0x000af00a01007387 */ /* 0x0003e80000100a00 */
[----:B------:R0:W-:Y:S04]  /*2c930*/  STL.64 [R1+0xae8], R16 ;  /* 0x000ae81001007387 */ /* 0x0001e80000100a00 */
[----:B-1----:R-:W3:Y:S01]  /*2c940*/  LDL.LU R11, [R1+0x49c] ;  /* 0x00049c00010b7983 */ /* 0x002ee20000300800 */
[----:B0-----:R-:W-:-:S02]  /*2c950*/  IMAD.MOV.U32 R16, RZ, RZ, R12 ;  /* 0x000000ffff107224 */ /* 0x001fc400078e000c */
[----:B------:R-:W-:Y:S01]  /*2c960*/  IMAD.MOV.U32 R17, RZ, RZ, R14 ;  /* 0x000000ffff117224 */ /* 0x000fe200078e000e */
[----:B------:R-:W3:Y:S04]  /*2c970*/  LDL.LU R10, [R1+0x4cc] ;  /* 0x0004cc00010a7983 */ /* 0x000ee80000300800 */
[----:B------:R-:W3:Y:S04]  /*2c980*/  @P3 LDG.E.U16 R7, desc[UR6][R16.64] ;  /* 0x0000000610073981 */ /* 0x000ee8000c1e1500 */
[----:B----4-:R0:W-:Y:S04]  /*2c990*/  @P6 STL [R1+0x1394], R6 ;  /* 0x0013940601006387 */ /* 0x0101e80000100800 */
[----:B0-----:R-:W4:Y:S04]  /*2c9a0*/  LDL.LU R6, [R1+0x4a0] ;  /* 0x0004a00001067983 */ /* 0x001f280000300800 */
[----:B------:R-:W4:Y:S04]  /*2c9b0*/  LDL.LU R4, [R1+0x4b0] ;  /* 0x0004b00001047983 */ /* 0x000f280000300800 */
[----:B--2---:R0:W-:Y:S04]  /*2c9c0*/  @P6 STL [R1+0x1390], R15 ;  /* 0x0013900f01006387 */ /* 0x0041e80000100800 */
[----:B------:R1:W-:Y:S04]  /*2c9d0*/  STL.64 [R1+0xae0], R8 ;  /* 0x000ae00801007387 */ /* 0x0003e80000100a00 */
[----:B0-----:R-:W2:Y:S04]  /*2c9e0*/  LDL.LU R15, [R1+0x4b4] ;  /* 0x0004b400010f7983 */ /* 0x001ea80000300800 */
[----:B------:R-:W-:Y:S04]  /*2c9f0*/  STL.64 [R1+0xad8], R16 ;  /* 0x000ad81001007387 */ /* 0x000fe80000100a00 */
[----:B-1----:R-:W2:Y:S04]  /*2ca00*/  LDL.LU R9, [R1+0x4c4] ;  /* 0x0004c40001097983 */ /* 0x002ea80000300800 */
[----:B---3--:R0:W-:Y:S04]  /*2ca10*/  @P3 STL [R1+0x16e8], R52 ;  /* 0x0016e83401003387 */ /* 0x0081e80000100800 */
[----:B0-----:R-:W3:Y:S04]  /*2ca20*/  LDL R52, [R1+0x1384] ;  /* 0x0013840001347983 */ /* 0x001ee80000100800 */
[----:B------:R-:W3:Y:S04]  /*2ca30*/  LDL.LU R14, [R1+0x4b8] ;  /* 0x0004b800010e7983 */ /* 0x000ee80000300800 */
[----:B------:R-:W3:Y:S01]  /*2ca40*/  LDL.LU R8, [R1+0x4c8] ;  /* 0x0004c80001087983 */ /* 0x000ee20000300800 */
[----:B------:R-:W-:-:S03]  /*2ca50*/  ISETP.GT.AND P4, PT, R2, 0x57, PT ;  /* 0x000000570200780c */ /* 0x000fc60003f84270 */
[----:B------:R-:W3:Y:S04]  /*2ca60*/  LDL R17, [R1+0x1380] ;  /* 0x0013800001117983 */ /* 0x000ee80000100800 */
[----:B------:R-:W3:Y:S01]  /*2ca70*/  LDL R12, [R1+0x137c] ;  /* 0x00137c00010c7983 */ /* 0x000ee20000100800 */
[----:B------:R-:W-:Y:S01]  /*2ca80*/  ISETP.GT.AND P6, PT, R2, 0x58, PT ;  /* 0x000000580200780c */ /* 0x000fe20003fc4270 */
[----:B------:R-:W-:Y:S02]  /*2ca90*/  IMAD.MOV.U32 R19, RZ, RZ, R11 ;  /* 0x000000ffff137224 */ /* 0x000fe400078e000b */
[----:B------:R-:W-:Y:S01]  /*2caa0*/  IMAD.MOV.U32 R18, RZ, RZ, R10 ;  /* 0x000000ffff127224 */ /* 0x000fe200078e000a */
[----:B------:R0:W-:Y:S04]  /*2cab0*/  @P3 STL [R1+0x16e4], R7 ;  /* 0x0016e40701003387 */ /* 0x0001e80000100800 */
[----:B------:R2:W3:Y:S04]  /*2cac0*/  @P4 LDG.E.U16 R21, desc[UR6][R18.64] ;  /* 0x0000000612154981 */ /* 0x0004e8000c1e1500 */
[----:B0-----:R-:W3:Y:S04]  /*2cad0*/  LDL R7, [R1+0x1378] ;  /* 0x0013780001077983 */ /* 0x001ee80000100800 */
[----:B------:R-:W3:Y:S04]  /*2cae0*/  LDL.LU R11, [R1+0x4bc] ;  /* 0x0004bc00010b7983 */ /* 0x000ee80000300800 */
[----:B------:R-:W3:Y:S04]  /*2caf0*/  LDL.LU R10, [R1+0x4ec] ;  /* 0x0004ec00010a7983 */ /* 0x000ee80000300800 */
[----:B------:R2:W-:Y:S01]  /*2cb00*/  STL.64 [R1+0xac8], R18 ;  /* 0x000ac81201007387 */ /* 0x0005e20000100a00 */
[----:B----4-:R-:W-:-:S02]  /*2cb10*/  IMAD.MOV.U32 R23, RZ, RZ, R6 ;  /* 0x000000ffff177224 */ /* 0x010fc400078e0006 */
[----:B------:R-:W-:-:S05]  /*2cb20*/  IMAD.MOV.U32 R22, RZ, RZ, R4 ;  /* 0x000000ffff167224 */ /* 0x000fca00078e0004 */
[----:B------:R0:W-:Y:S04]  /*2cb30*/  STL.64 [R1+0xad0], R22 ;  /* 0x000ad01601007387 */ /* 0x0001e80000100a00 */
[----:B------:R-:W0:Y:S04]  /*2cb40*/  LDL.LU R6, [R1+0x4c0] ;  /* 0x0004c00001067983 */ /* 0x000e280000300800 */
[----:B------:R0:W4:Y:S04]  /*2cb50*/  @P4 LDG.E.U16 R20, desc[UR6][R22.64] ;  /* 0x0000000616144981 */ /* 0x000128000c1e1500 */
[----:B------:R-:W4:Y:S01]  /*2cb60*/  LDL.LU R4, [R1+0x4d0] ;  /* 0x0004d00001047983 */ /* 0x000f220000300800 */
[----:B--2---:R-:W-:-:S02]  /*2cb70*/  IMAD.MOV.U32 R19, RZ, RZ, R15 ;  /* 0x000000ffff137224 */ /* 0x004fc400078e000f */
[----:B---3--:R-:W-:Y:S02]  /*2cb80*/  IMAD.MOV.U32 R15, RZ, RZ, R14 ;  /* 0x000000ffff0f7224 */ /* 0x008fe400078e000e */
[----:B------:R-:W-:-:S05]  /*2cb90*/  IMAD.MOV.U32 R14, RZ, RZ, R8 ;  /* 0x000000ffff0e7224 */ /* 0x000fca00078e0008 */
[----:B------:R-:W2:Y:S01]  /*2cba0*/  @P6 LDG.E.U16 R5, desc[UR6][R14.64] ;  /* 0x000000060e056981 */ /* 0x000ea2000c1e1500 */
[----:B------:R-:W-:Y:S02]  /*2cbb0*/  MOV R18, R9 ;  /* 0x0000000900127202 */ /* 0x000fe40000000f00 */
[----:B------:R-:W-:-:S03]  /*2cbc0*/  ISETP.GT.AND P3, PT, R2, 0x59, PT ;  /* 0x000000590200780c */ /* 0x000fc60003f64270 */
[----:B------:R1:W3:Y:S04]  /*2cbd0*/  @P6 LDG.E.U16 R53, desc[UR6][R18.64] ;  /* 0x0000000612356981 */ /* 0x0002e8000c1e1500 */
[----:B------:R-:W-:Y:S01]  /*2cbe0*/  @P4 STL [R1+0x16dc], R21 ;  /* 0x0016dc1501004387 */ /* 0x000fe20000100800 */
[----:B0-----:R-:W-:-:S03]  /*2cbf0*/  IMAD.MOV.U32 R23, RZ, RZ, R6 ;  /* 0x000000ffff177224 */ /* 0x001fc600078e0006 */
[----:B----4-:R0:W-:Y:S04]  /*2cc00*/  @P4 STL [R1+0x16e0], R20 ;  /* 0x0016e01401004387 */ /* 0x0101e80000100800 */
[----:B------:R-:W4:Y:S01]  /*2cc10*/  LDL R9, [R1+0x1370] ;  /* 0x0013700001097983 */ /* 0x000f220000100800 */
[----:B------:R-:W-:-:S05]  /*2cc20*/  IMAD.MOV.U32 R22, RZ, RZ, R4 ;  /* 0x000000ffff167224 */ /* 0x000fca00078e0004 */
[----:B------:R-:W4:Y:S04]  /*2cc30*/  @P3 LDG.E.U16 R52, desc[UR6][R22.64] ;  /* 0x0000000616343981 */ /* 0x000f28000c1e1500 */
[----:B0-----:R-:W4:Y:S04]  /*2cc40*/  LDL R20, [R1+0x1374] ;  /* 0x0013740001147983 */ /* 0x001f280000100800 */
[----:B------:R1:W-:Y:S04]  /*2cc50*/  STL.64 [R1+0xab8], R18 ;  /* 0x000ab81201007387 */ /* 0x0003e80000100a00 */
[----:B------:R0:W-:Y:S04]  /*2cc60*/  STL.64 [R1+0xac0], R14 ;  /* 0x000ac00e01007387 */ /* 0x0001e80000100a00 */
[----:B------:R-:W4:Y:S01]  /*2cc70*/  LDL.LU R16, [R1+0x4d4] ;  /* 0x0004d40001107983 */ /* 0x000f220000300800 */
[----:B-1----:R-:W-:-:S02]  /*2cc80*/  IMAD.MOV.U32 R18, RZ, RZ, R10 ;  /* 0x000000ffff127224 */ /* 0x002fc400078e000a */
[----:B------:R-:W-:Y:S01]  /*2cc90*/  IMAD.MOV.U32 R19, RZ, RZ, R11 ;  /* 0x000000ffff137224 */ /* 0x000fe200078e000b */
[----:B0-----:R-:W4:Y:S04]  /*2cca0*/  LDL.LU R15, [R1+0x4e4] ;  /* 0x0004e400010f7983 */ /* 0x001f280000300800 */
[----:B------:R-:W4:Y:S04]  /*2ccb0*/  LDL.LU R8, [R1+0x4d8] ;  /* 0x0004d80001087983 */ /* 0x000f280000300800 */
[----:B------:R-:W4:Y:S04]  /*2ccc0*/  @P3 LDG.E.U16 R17, desc[UR6][R18.64] ;  /* 0x0000000612113981 */ /* 0x000f28000c1e1500 */
[----:B--2---:R0:W-:Y:S04]  /*2ccd0*/  @P6 STL [R1+0x138c], R5 ;  /* 0x00138c0501006387 */ /* 0x0041e80000100800 */
[----:B0-----:R-:W2:Y:S04]  /*2cce0*/  LDL.LU R5, [R1+0x4e8] ;  /* 0x0004e80001057983 */ /* 0x001ea80000300800 */
[----:B---3--:R0:W-:Y:S01]  /*2ccf0*/  @P6 STL [R1+0x1388], R53 ;  /* 0x0013883501006387 */ /* 0x0081e20000100800 */
[----:B------:R-:W-:-:S03]  /*2cd00*/  ISETP.GT.AND P4, PT, R2, 0x5a, PT ;  /* 0x0000005a0200780c */ /* 0x000fc60003f84270 */
[----:B0-----:R-:W3:Y:S04]  /*2cd10*/  LDL R53, [R1+0x136c] ;  /* 0x00136c0001357983 */ /* 0x001ee80000100800 */
[----:B------:R-:W3:Y:S04]  /*2cd20*/  LDL.LU R11, [R1+0x4dc] ;  /* 0x0004dc00010b7983 */ /* 0x000ee80000300800 */
[----:B------:R-:W-:Y:S04]  /*2cd30*/  STL.64 [R1+0xaa8], R18 ;  /* 0x000aa81201007387 */ /* 0x000fe80000100a00 */
[----:B------:R-:W3:Y:S04]  /*2cd40*/  LDL.LU R10, [R1+0x50c] ;  /* 0x00050c00010a7983 */ /* 0x000ee80000300800 */
[----:B------:R-:W-:Y:S04]  /*2cd50*/  STL.64 [R1+0xab0], R22 ;  /* 0x000ab01601007387 */ /* 0x000fe80000100a00 */
[----:B------:R-:W3:Y:S04]  /*2cd60*/  LDL.LU R14, [R1+0x4e0] ;  /* 0x0004e000010e7983 */ /* 0x000ee80000300800 */
[----:B------:R-:W3:Y:S04]  /*2cd70*/  LDL.LU R4, [R1+0x4f0] ;  /* 0x0004f00001047983 */ /* 0x000ee80000300800 */
[----:B------:R-:W3:Y:S04]  /*2cd80*/  LDL R21, [R1+0x1368] ;  /* 0x0013680001157983 */ /* 0x000ee80000100800 */
[----:B------:R-:W3:Y:S04]  /*2cd90*/  LDL R6, [R1+0x1364] ;  /* 0x0013640001067983 */ /* 0x000ee80000100800 */
[----:B----4-:R0:W-:Y:S04]  /*2cda0*/  @P3 STL [R1+0x1384], R52 ;  /* 0x0013843401003387 */ /* 0x0101e80000100800 */
[----:B0-----:R-:W4:Y:S04]  /*2cdb0*/  LDL R52, [R1+0x1360] ;  /* 0x0013600001347983 */ /* 0x001f280000100800 */
[----:B------:R0:W-:Y:S01]  /*2cdc0*/  @P3 STL [R1+0x1380], R17 ;  /* 0x0013801101003387 */ /* 0x0001e20000100800 */
[----:B------:R-:W-:-:S03]  /*2cdd0*/  IMAD.MOV.U32 R19, RZ, RZ, R8 ;  /* 0x000000ffff137224 */ /* 0x000fc600078e0008 */
[----:B------:R-:W4:Y:S01]  /*2cde0*/  LDL.LU R8, [R1+0x4f4] ;  /* 0x0004f40001087983 */ /* 0x000f220000300800 */
[----:B0-----:R-:W-:Y:S02]  /*2cdf0*/  IMAD.MOV.U32 R17, RZ, RZ, R16 ;  /* 0x000000ffff117224 */ /* 0x001fe400078e0010 */
[----:B------:R-:W-:Y:S02]  /*2ce00*/  IMAD.MOV.U32 R16, RZ, RZ, R15 ;  /* 0x000000ffff107224 */ /* 0x000fe400078e000f */
[----:B--2---:R-:W-:Y:S01]  /*2ce10*/  IMAD.MOV.U32 R18, RZ, RZ, R5 ;  /* 0x000000ffff127224 */ /* 0x004fe200078e0005 */
[----:B------:R-:W-:Y:S01]  /*2ce20*/  ISETP.GT.AND P6, PT, R2, 0x5b, PT ;  /* 0x0000005b0200780c */ /* 0x000fe20003fc4270 */
[----:B------:R-:W2:Y:S04]  /*2ce30*/  LDL.LU R5, [R1+0x504] ;  /* 0x0005040001057983 */ /* 0x000ea80000300800 */
[----:B------:R-:W2:Y:S04]  /*2ce40*/  @P4 LDG.E.U16 R7, desc[UR6][R16.64] ;  /* 0x0000000610074981 */ /* 0x000ea8000c1e1500 */
[----:B------:R0:W4:Y:S04]  /*2ce50*/  @P4 LDG.E.U16 R12, desc[UR6][R18.64] ;  /* 0x00000006120c4981 */ /* 0x000128000c1e1500 */
[----:B------:R1:W-:Y:S04]  /*2ce60*/  STL.64 [R1+0xa98], R16 ;  /* 0x000a981001007387 */ /* 0x0003e80000100a00 */
[----:B------:R0:W-:Y:S04]  /*2ce70*/  STL.64 [R1+0xaa0], R18 ;  /* 0x000aa01201007387 */ /* 0x0001e80000100a00 */
[----:B---3--:R-:W3:Y:S04]  /*2ce80*/  @P6 LDG.E.U16 R9, desc[UR6][R10.64] ;  /* 0x000000060a096981 */ /* 0x008ee8000c1e1500 */
[----:B-1----:R-:W3:Y:S01]  /*2ce90*/  LDL.LU R17, [R1+0x4f8] ;  /* 0x0004f80001117983 */ /* 0x002ee20000300800 */
[----:B0-----:R-:W-:-:S02]  /*2cea0*/  IMAD.MOV.U32 R18, RZ, RZ, R4 ;  /* 0x000000ffff127224 */ /* 0x001fc400078e0004 */
[----:B------:R-:W-:-:S05]  /*2ceb0*/  IMAD.MOV.U32 R19, RZ, RZ, R14 ;  /* 0x000000ffff137224 */ /* 0x000fca00078e000e */
[----:B------:R0:W3:Y:S04]  /*2cec0*/  @P6 LDG.E.U16 R20, desc[UR6][R18.64] ;  /* 0x0000000612146981 */ /* 0x0000e8000c1e1500 */
[----:B--2---:R1:W-:Y:S04]  /*2ced0*/  @P4 STL [R1+0x1378], R7 ;  /* 0x0013780701004387 */ /* 0x0043e80000100800 */
[----:B-1----:R-:W2:Y:S04]  /*2cee0*/  LDL.LU R7, [R1+0x508] ;  /* 0x0005080001077983 */ /* 0x002ea80000300800 */
[----:B----4-:R1:W-:Y:S04]  /*2cef0*/  @P4 STL [R1+0x137c], R12 ;  /* 0x00137c0c01004387 */ /* 0x0103e80000100800 */
[----:B-1----:R-:W4:Y:S04]  /*2cf00*/  LDL R12, [R1+0x16d8] ;  /* 0x0016d800010c7983 */ /* 0x002f280000100800 */
[----:B------:R-:W4:Y:S04]  /*2cf10*/  LDL.LU R15, [R1+0x4fc] ;  /* 0x0004fc00010f7983 */ /* 0x000f280000300800 */
[----:B------:R-:W4:Y:S04]  /*2cf20*/  LDL.LU R14, [R1+0x52c] ;  /* 0x00052c00010e7983 */ /* 0x000f280000300800 */
[----:B------:R-:W-:Y:S04]  /*2cf30*/  STL.64 [R1+0xa88], R10 ;  /* 0x000a880a01007387 */ /* 0x000fe80000100a00 */
[----:B------:R0:W-:Y:S04]  /*2cf40*/  STL.64 [R1+0xa90], R18 ;  /* 0x000a901201007387 */ /* 0x0001e80000100a00 */
[----:B------:R-:W4:Y:S04]  /*2cf50*/  LDL.LU R16, [R1+0x500] ;  /* 0x0005000001107983 */ /* 0x000f280000300800 */
[----:B------:R-:W4:Y:S01]  /*2cf60*/  LDL.LU R4, [R1+0x510] ;  /* 0x0005100001047983 */ /* 0x000f220000300800 */
[----:B------:R-:W-:-:S02]  /*2cf70*/  ISETP.GT.AND P3, PT, R2, 0x5c, PT ;  /* 0x0000005c0200780c */ /* 0x000fc40003f64270 */
[----:B------:R-:W-:Y:S01]  /*2cf80*/  ISETP.GT.AND P4, PT, R2, 0x5d, PT ;  /* 0x0000005d0200780c */ /* 0x000fe20003f84270 */
[----:B---3--:R-:W-:Y:S01]  /*2cf90*/  IMAD.MOV.U32 R23, RZ, RZ, R17 ;  /* 0x000000ffff177224 */ /* 0x008fe200078e0011 */
[----:B------:R1:W-:Y:S01]  /*2cfa0*/  @P6 STL [R1+0x1370], R9 ;  /* 0x0013700901006387 */ /* 0x0003e20000100800 */
[----:B0-----:R-:W-:Y:S02]  /*2cfb0*/  IMAD.MOV.U32 R18, RZ, RZ, R5 ;  /* 0x000000ffff127224 */ /* 0x001fe400078e0005 */
[----:B------:R-:W-:Y:S01]  /*2cfc0*/  IMAD.MOV.U32 R19, RZ, RZ, R8 ;  /* 0x000000ffff137224 */ /* 0x000fe200078e0008 */
[----:B-1----:R-:W3:Y:S05]  /*2cfd0*/  LDL R9, [R1+0x16d4] ;  /* 0x0016d40001097983 */ /* 0x002eea0000100800 */
[----:B------:R0:W3:Y:S04]  /*2cfe0*/  @P3 LDG.E.U16 R21, desc[UR6][R18.64] ;  /* 0x0000000612153981 */ /* 0x0000e8000c1e1500 */
[----:B------:R-:W-:Y:S04]  /*2cff0*/  @P6 STL [R1+0x1374], R20 ;  /* 0x0013741401006387 */ /* 0x000fe80000100800 */
[----:B------:R-:W0:Y:S04]  /*2d000*/  LDL.LU R11, [R1+0x514] ;  /* 0x00051400010b7983 */ /* 0x000e280000300800 */
[----:B------:R-:W3:Y:S04]  /*2d010*/  LDL.LU R10, [R1+0x524] ;  /* 0x00052400010a7983 */ /* 0x000ee80000300800 */
[----:B------:R-:W3:Y:S04]  /*2d020*/  LDL.LU R8, [R1+0x518] ;  /* 0x0005180001087983 */ /* 0x000ee80000300800 */
[----:B------:R0:W-:Y:S04]  /*2d030*/  STL.64 [R1+0xa78], R18 ;  /* 0x000a781201007387 */ /* 0x0001e80000100a00 */
[----:B------:R-:W3:Y:S01]  /*2d040*/  LDL.LU R5, [R1+0x528] ;  /* 0x0005280001057983 */ /* 0x000ee20000300800 */
[----:B--2---:R-:W-:-:S05]  /*2d050*/  IMAD.MOV.U32 R22, RZ, RZ, R7 ;  /* 0x000000ffff167224 */ /* 0x004fca00078e0007 */
[----:B------:R-:W2:Y:S04]  /*2d060*/  @P3 LDG.E.U16 R53, desc[UR6][R22.64] ;  /* 0x0000000616353981 */ /* 0x000ea8000c1e1500 */
[----:B----4-:R-:W4:Y:S01]  /*2d070*/  @P4 LDG.E.U16 R52, desc[UR6][R14.64] ;  /* 0x000000060e344981 */ /* 0x010f22000c1e1500 */
[----:B------:R-:W-:Y:S02]  /*2d080*/  IMAD.MOV.U32 R17, RZ, RZ, R16 ;  /* 0x000000ffff117224 */ /* 0x000fe400078e0010 */
[----:B------:R-:W-:-:S05]  /*2d090*/  IMAD.MOV.U32 R16, RZ, RZ, R4 ;  /* 0x000000ffff107224 */ /* 0x000fca00078e0004 */
[----:B------:R-:W4:Y:S04]  /*2d0a0*/  @P4 LDG.E.U16 R6, desc[UR6][R16.64] ;  /* 0x0000000610064981 */ /* 0x000f28000c1e1500 */
[----:B------:R-:W-:Y:S04]  /*2d0b0*/  STL.64 [R1+0xa80], R22 ;  /* 0x000a801601007387 */ /* 0x000fe80000100a00 */
[----:B------:R-:W4:Y:S01]  /*2d0c0*/  LDL R7, [R1+0x16d0] ;  /* 0x0016d00001077983 */ /* 0x000f220000100800 */
[----:B------:R-:W-:Y:S01]  /*2d0d0*/  ISETP.GT.AND P6, PT, R2, 0x5e, PT ;  /* 0x0000005e0200780c */ /* 0x000fe20003fc4270 */
[----:B0-----:R-:W-:-:S02]  /*2d0e0*/  IMAD.MOV.U32 R19, RZ, RZ, R11 ;  /* 0x000000ffff137224 */ /* 0x001fc400078e000b */
[----:B---3--:R-:W-:Y:S02]  /*2d0f0*/  IMAD.MOV.U32 R18, RZ, RZ, R10 ;  /* 0x000000ffff127224 */ /* 0x008fe400078e000a */
[----:B------:R-:W-:Y:S02]  /*2d100*/  IMAD.MOV.U32 R11, RZ, RZ, R8 ;  /* 0x000000ffff0b7224 */ /* 0x000fe400078e0008 */
[----:B------:R-:W-:-:S06]  /*2d110*/  IMAD.MOV.U32 R10, RZ, RZ, R5 ;  /* 0x000000ffff0a7224 */ /* 0x000fcc00078e0005 */
[----:B------:R-:W3:Y:S04]  /*2d120*/  @P6 LDG.E.U16 R9, desc[UR6][R18.64] ;  /* 0x0000000612096981 */ /* 0x000ee8000c1e1500 */
[----:B------:R-:W3:Y:S04]  /*2d130*/  @P6 LDG.E.U16 R12, desc[UR6][R10.64] ;  /* 0x000000060a0c6981 */ /* 0x000ee8000c1e1500 */
[----:B--2---:R0:W-:Y:S04]  /*2d140*/  @P3 STL [R1+0x136c], R53 ;  /* 0x00136c3501003387 */ /* 0x0041e80000100800 */
[----:B0-----:R-:W2:Y:S04]  /*2d150*/  LDL R53, [R1+0x16cc] ;  /* 0x0016cc0001357983 */ /* 0x001ea80000100800 */
[----:B------:R0:W-:Y:S04]  /*2d160*/  @P3 STL [R1+0x1368], R21 ;  /* 0x0013681501003387 */ /* 0x0001e80000100800 */
[----:B------:R-:W2:Y:S04]  /*2d170*/  LDL R20, [R1+0x135c] ;  /* 0x00135c0001147983 */ /* 0x000ea80000100800 */
[----:B0-----:R-:W2:Y:S04]  /*2d180*/  LDL R21, [R1+0x1358] ;  /* 0x0013580001157983 */ /* 0x001ea80000100800 */
[----:B------:R-:W-:Y:S04]  /*2d190*/  STL.64 [R1+0xa68], R14 ;  /* 0x000a680e01007387 */ /* 0x000fe80000100a00 */
[----:B------:R-:W-:Y:S04]  /*2d1a0*/  STL.64 [R1+0xa70], R16 ;  /* 0x000a701001007387 */ /* 0x000fe80000100a00 */
[----:B----4-:R0:W-:Y:S04]  /*2d1b0*/  @P4 STL [R1+0x1364], R6 ;  /* 0x0013640601004387 */ /* 0x0101e80000100800 */
[----:B0-----:R-:W4:Y:S04]  /*2d1c0*/  LDL.LU R6, [R1+0x51c] ;  /* 0x00051c0001067983 */ /* 0x001f280000300800 */
[----:B------:R-:W2:Y:S04]  /*2d1d0*/  LDL.LU R4, [R1+0x54c] ;  /* 0x00054c0001047983 */ /* 0x000ea80000300800 */
[----:B------:R0:W-:Y:S04]  /*2d1e0*/  @P4 STL [R1+0x1360], R52 ;  /* 0x0013603401004387 */ /* 0x0001e80000100800 */
[----:B------:R-:W2:Y:S04]  /*2d1f0*/  LDL.LU R22, [R1+0x520] ;  /* 0x0005200001167983 */ /* 0x000ea80000300800 */
[----:B------:R-:W2:Y:S04]  /*2d200*/  LDL.LU R17, [R1+0x530] ;  /* 0x0005300001117983 */ /* 0x000ea80000300800 */
[----:B------:R-:W-:Y:S04]  /*2d210*/  STL.64 [R1+0xa58], R18 ;  /* 0x000a581201007387 */ /* 0x000fe80000100a00 */
[----:B------:R1:W-:Y:S04]  /*2d220*/  STL.64 [R1+0xa60], R10 ;  /* 0x000a600a01007387 */ /* 0x0003e80000100a00 */
[----:B------:R-:W2:Y:S04]  /*2d230*/  LDL R5, [R1+0x1354] ;  /* 0x0013540001057983 */ /* 0x000ea80000100800 */
[----:B0-----:R-:W2:Y:S04]  /*2d240*/  LDL R52, [R1+0x1350] ;  /* 0x0013500001347983 */ /* 0x001ea80000100800 */
[----:B------:R-:W2:Y:S04]  /*2d250*/  LDL.LU R16, [R1+0x534] ;  /* 0x0005340001107983 */ /* 0x000ea80000300800 */
[----:B------:R-:W2:Y:S04]  /*2d260*/  LDL.LU R15, [R1+0x544] ;  /* 0x00054400010f7983 */ /* 0x000ea80000300800 */
[----:B------:R-:W2:Y:S04]  /*2d270*/  LDL.LU R14, [R1+0x538] ;  /* 0x00053800010e7983 */ /* 0x000ea80000300800 */
[----:B-1----:R-:W2:Y:S01]  /*2d280*/  LDL.LU R10, [R1+0x548] ;  /* 0x00054800010a7983 */ /* 0x002ea20000300800 */
[----:B------:R-:W-:-:S03]  /*2d290*/  ISETP.GT.AND P3, PT, R2, 0x5f, PT ;  /* 0x0000005f0200780c */ /* 0x000fc60003f64270 */
[----:B------:R-:W2:Y:S01]  /*2d2a0*/  LDL R8, [R1+0x134c] ;  /* 0x00134c0001087983 */ /* 0x000ea20000100800 */
[----:B------:R-:W-:-:S03]  /*2d2b0*/  ISETP.GT.AND P4, PT, R2, 0x60, PT ;  /* 0x000000600200780c */ /* 0x000fc60003f84270 */
[----:B---3--:R0:W-:Y:S04]  /*2d2c0*/  @P6 STL [R1+0x16d8], R12 ;  /* 0x0016d80c01006387 */ /* 0x0081e80000100800 */
[----:B0-----:R-:W3:Y:S04]  /*2d2d0*/  LDL R12, [R1+0x1348] ;  /* 0x00134800010c7983 */ /* 0x001ee80000100800 */
[----:B------:R0:W-:Y:S04]  /*2d2e0*/  @P6 STL [R1+0x16d4], R9 ;  /* 0x0016d40901006387 */ /* 0x0001e80000100800 */
[----:B------:R-:W3:Y:S04]  /*2d2f0*/  LDL.LU R11, [R1+0x53c] ;  /* 0x00053c00010b7983 */ /* 0x000ee80000300800 */
[----:B0-----:R-:W3:Y:S01]  /*2d300*/  LDL.LU R9, [R1+0x56c] ;  /* 0x00056c0001097983 */ /* 0x001ee20000300800 */
[----:B----4-:R-:W-:Y:S01]  /*2d310*/  IMAD.MOV.U32 R19, RZ, RZ, R6 ;  /* 0x000000ffff137224 */ /* 0x010fe200078e0006 */
[----:B--2---:R-:W-:Y:S01]  /*2d320*/  MOV R23, R22 ;  /* 0x0000001600177202 */ /* 0x004fe20000000f00 */
[----:B------:R-:W-:-:S02]  /*2d330*/  IMAD.MOV.U32 R22, RZ, RZ, R17 ;  /* 0x000000ffff167224 */ /* 0x000fc400078e0011 */
[----:B------:R-:W-:Y:S01]  /*2d340*/  IMAD.MOV.U32 R18, RZ, RZ, R4 ;  /* 0x000000ffff127224 */ /* 0x000fe200078e0004 */
[----:B------:R-:W2:Y:S04]  /*2d350*/  LDL.LU R6, [R1+0x540] ;  /* 0x0005400001067983 */ /* 0x000ea80000300800 */
[----:B------:R-:W4:Y:S04]  /*2d360*/  @P3 LDG.E.U16 R7, desc[UR6][R22.64] ;  /* 0x0000000616073981 */ /* 0x000f28000c1e1500 */
[----:B------:R0:W3:Y:S04]  /*2d370*/  @P3 LDG.E.U16 R53, desc[UR6][R18.64] ;  /* 0x0000000612353981 */ /* 0x0000e8000c1e1500 */
[----:B------:R0:W-:Y:S04]  /*2d380*/  STL.64 [R1+0xa48], R18 ;  /* 0x000a481201007387 */ /* 0x0001e80000100a00 */
[----:B------:R-:W3:Y:S04]  /*2d390*/  LDL.LU R4, [R1+0x550] ;  /* 0x0005500001047983 */ /* 0x000ee80000300800 */
[----:B------:R1:W-:Y:S01]  /*2d3a0*/  STL.64 [R1+0xa50], R22 ;  /* 0x000a501601007387 */ /* 0x0003e20000100a00 */
[----:B0-----:R-:W-:-:S02]  /*2d3b0*/  IMAD.MOV.U32 R18, RZ, RZ, R15 ;  /* 0x000000ffff127224 */ /* 0x001fc400078e000f */
[----:B------:R-:W-:Y:S02]  /*2d3c0*/  IMAD.MOV.U32 R19, RZ, RZ, R16 ;  /* 0x000000ffff137224 */ /* 0x000fe400078e0010 */
[----:B-1----:R-:W-:Y:S02]  /*2d3d0*/  IMAD.MOV.U32 R22, RZ, RZ, R10 ;  /* 0x000000ffff167224 */ /* 0x002fe400078e000a */
[----:B------:R-:W-:Y:S01]  /*2d3e0*/  IMAD.MOV.U32 R23, RZ, RZ, R14 ;  /* 0x000000ffff177224 */ /* 0x000fe200078e000e */
[----:B------:R-:W3:Y:S04]  /*2d3f0*/  @P4 LDG.E.U16 R21, desc[UR6][R18.64] ;  /* 0x0000000612154981 */ /* 0x000ee8000c1e1500 */
[----:B------:R-:W3:Y:S01]  /*2d400*/  @P4 LDG.E.U16 R20, desc[UR6][R22.64] ;  /* 0x0000000616144981 */ /* 0x000ee2000c1e1500 */
[----:B------:R-:W-:-:S03]  /*2d410*/  ISETP.GT.AND P6, PT, R2, 0x61, PT ;  /* 0x000000610200780c */ /* 0x000fc60003fc4270 */
[----:B----4-:R0:W-:Y:S01]  /*2d420*/  @P3 STL [R1+0x16d0], R7 ;  /* 0x0016d00701003387 */ /* 0x0101e20000100800 */
[----:B--2---:R-:W-:Y:S02]  /*2d430*/  IMAD.MOV.U32 R25, RZ, RZ, R6 ;  /* 0x000000ffff197224 */ /* 0x004fe400078e0006 */
[----:B---3--:R-:W-:-:S07]  /*2d440*/  IMAD.MOV.U32 R24, RZ, RZ, R4 ;  /* 0x000000ffff187224 */ /* 0x008fce00078e0004 */
[----:B------:R-:W2:Y:S04]  /*2d450*/  @P6 LDG.E.U16 R5, desc[UR6][R24.64] ;  /* 0x0000000618056981 */ /* 0x000ea8000c1e1500 */
[----:B0-----:R-:W3:Y:S04]  /*2d460*/  LDL R7, [R1+0x1344] ;  /* 0x0013440001077983 */ /* 0x001ee80000100800 */
[----:B------:R0:W-:Y:S04]  /*2d470*/  @P3 STL [R1+0x16cc], R53 ;  /* 0x0016cc3501003387 */ /* 0x0001e80000100800 */
[----:B0-----:R-:W4:Y:S04]  /*2d480*/  LDL R53, [R1+0x1340] ;  /* 0x0013400001357983 */ /* 0x001f280000100800 */
[----:B------:R-:W3:Y:S04]  /*2d490*/  LDL.LU R15, [R1+0x554] ;  /* 0x00055400010f7983 */ /* 0x000ee80000300800 */
[----:B------:R-:W3:Y:S04]  /*2d4a0*/  LDL.LU R14, [R1+0x564] ;  /* 0x00056400010e7983 */ /* 0x000ee80000300800 */
[----:B------:R0:W-:Y:S04]  /*2d4b0*/  STL.64 [R1+0xa38], R18 ;  /* 0x000a381201007387 */ /* 0x0001e80000100a00 */
[----:B------:R1:W-:Y:S04]  /*2d4c0*/  STL.64 [R1+0xa40], R22 ;  /* 0x000a401601007387 */ /* 0x0003e80000100a00 */
[----:B------:R-:W4:Y:S04]  /*2d4d0*/  LDL.LU R16, [R1+0x558] ;  /* 0x0005580001107983 */ /* 0x000f280000300800 */
[----:B------:R-:W4:Y:S04]  /*2d4e0*/  LDL.LU R10, [R1+0x568] ;  /* 0x00056800010a7983 */ /* 0x000f280000300800 */
[----:B------:R1:W-:Y:S04]  /*2d4f0*/  @P4 STL [R1+0x1358], R21 ;  /* 0x0013581501004387 */ /* 0x0003e80000100800 */
[----:B------:R-:W-:Y:S01]  /*2d500*/  @P4 STL [R1+0x135c], R20 ;  /* 0x00135c1401004387 */ /* 0x000fe20000100800 */
[----:B0-----:R-:W-:-:S02]  /*2d510*/  IMAD.MOV.U32 R18, RZ, RZ, R9 ;  /* 0x000000ffff127224 */ /* 0x001fc400078e0009 */
[----:B------:R-:W-:Y:S02]  /*2d520*/  IMAD.MOV.U32 R19, RZ, RZ, R11 ;  /* 0x000000ffff137224 */ /* 0x000fe400078e000b */
[----:B------:R-:W4:Y:S04]  /*2d530*/  LDL.LU R11, [R1+0x55c] ;  /* 0x00055c00010b7983 */ /* 0x000f280000300800 */
[----:B------:R-:W4:Y:S04]  /*2d540*/  LDL.LU R9, [R1+0x58c] ;  /* 0x00058c0001097983 */ /* 0x000f280000300800 */
[----:B------:R-:W-:Y:S04]  /*2d550*/  STL.64 [R1+0xa28], R18 ;  /* 0x000a281201007387 */ /* 0x000fe80000100a00 */
[----:B------:R-:W4:Y:S04]  /*2d560*/  @P6 LDG.E.U16 R52, desc[UR6][R18.64] ;  /* 0x0000000612346981 */ /* 0x000f28000c1e1500 */
[----:B------:R-:W-:Y:S04]  /*2d570*/  STL.64 [R1+0xa30], R24 ;  /* 0x000a301801007387 */ /* 0x000fe80000100a00 */
[----:B------:R-:W4:Y:S04]  /*2d580*/  LDL.LU R6, [R1+0x560] ;  /* 0x0005600001067983 */ /* 0x000f280000300800 */
[----:B------:R-:W4:Y:S01]  /*2d590*/  LDL.LU R4, [R1+0x570] ;  /* 0x0005700001047983 */ /* 0x000f220000300800 */
[----:B------:R-:W-:-:S02]  /*2d5a0*/  ISETP.GT.AND P3, PT, R2, 0x62, PT ;  /* 0x000000620200780c */ /* 0x000fc40003f64270 */
[----:B------:R-:W-:Y:S01]  /*2d5b0*/  ISETP.GT.AND P4, PT, R2, 0x63, PT ;  /* 0x000000630200780c */ /* 0x000fe20003f84270 */
[----:B-1----:R-:W4:Y:S04]  /*2d5c0*/  LDL R23, [R1+0x133c] ;  /* 0x00133c0001177983 */ /* 0x002f280000100800 */
[----:B------:R-:W4:Y:S04]  /*2d5d0*/  LDL R21, [R1+0x1338] ;  /* 0x0013380001157983 */ /* 0x000f280000100800 */
[----:B--2---:R0:W-:Y:S04]  /*2d5e0*/  @P6 STL [R1+0x1354], R5 ;  /* 0x0013540501006387 */ /* 0x0041e80000100800 */
[----:B0-----:R-:W2:Y:S04]  /*2d5f0*/  LDL R5, [R1+0x1334] ;  /* 0x0013340001057983 */ /* 0x001ea80000100800 */
[----:B---3--:R-:W3:Y:S01]  /*2d600*/  @P3 LDG.E.U16 R12, desc[UR6][R14.64] ;  /* 0x000000060e0c3981 */ /* 0x008ee2000c1e1500 */
[----:B----4-:R-:W-:-:S02]  /*2d610*/  IMAD.MOV.U32 R17, RZ, RZ, R16 ;  /* 0x000000ffff117224 */ /* 0x010fc400078e0010 */
[----:B------:R-:W-:-:S05]  /*2d620*/  IMAD.MOV.U32 R16, RZ, RZ, R10 ;  /* 0x000000ffff107224 */ /* 0x000fca00078e000a */
[----:B------:R0:W4:Y:S04]  /*2d630*/  @P3 LDG.E.U16 R8, desc[UR6][R16.64] ;  /* 0x0000000610083981 */ /* 0x000128000c1e1500 */
[----:B------:R1:W-:Y:S04]  /*2d640*/  @P6 STL [R1+0x1350], R52 ;  /* 0x0013503401006387 */ /* 0x0003e80000100800 */
[----:B-1----:R-:W2:Y:S04]  /*2d650*/  LDL R52, [R1+0x1330] ;  /* 0x0013300001347983 */ /* 0x002ea80000100800 */
[----:B------:R0:W-:Y:S02]  /*2d660*/  STL.64 [R1+0xa20], R16 ;  /* 0x000a201001007387 */ /* 0x0001e40000100a00 */
[----:B0-----:R-:W-:-:S02]  /*2d670*/  IMAD.MOV.U32 R16, RZ, RZ, R4 ;  /* 0x000000ffff107224 */ /* 0x001fc400078e0004 */
[----:B------:R-:W-:-:S05]  /*2d680*/  IMAD.MOV.U32 R17, RZ, RZ, R6 ;  /* 0x000000ffff117224 */ /* 0x000fca00078e0006 */
[----:B------:R-:W2:Y:S04]  /*2d690*/  @P4 LDG.E.U16 R7, desc[UR6][R16.64] ;  /* 0x0000000610074981 */ /* 0x000ea8000c1e1500 */
[----:B------:R0:W-:Y:S04]  /*2d6a0*/  STL.64 [R1+0xa18], R14 ;  /* 0x000a180e01007387 */ /* 0x0001e80000100a00 */
[----:B------:R-:W2:Y:S01]  /*2d6b0*/  LDL.LU R10, [R1+0x574] ;  /* 0x00057400010a7983 */ /* 0x000ea20000300800 */
[----:B0-----:R-:W-:Y:S02]  /*2d6c0*/  IMAD.MOV.U32 R14, RZ, RZ, R9 ;  /* 0x000000ffff0e7224 */ /* 0x001fe400078e0009 */
[----:B------:R-:W-:-:S05]  /*2d6d0*/  IMAD.MOV.U32 R15, RZ, RZ, R11 ;  /* 0x000000ffff0f7224 */ /* 0x000fca00078e000b */
[----:B------:R-:W2:Y:S04]  /*2d6e0*/  @P4 LDG.E.U16 R53, desc[UR6][R14.64] ;  /* 0x000000060e354981 */ /* 0x000ea8000c1e1500 */
[----:B----4-:R0:W-:Y:S04]  /*2d6f0*/  @P3 STL [R1+0x134c], R8 ;  /* 0x00134c0801003387 */ /* 0x0101e80000100800 */
[----:B0-----:R-:W4:Y:S04]  /*2d700*/  LDL.LU R8, [R1+0x584] ;  /* 0x0005840001087983 */ /* 0x001f280000300800 */
[----:B---3--:R-:W-:Y:S04]  /*2d710*/  @P3 STL [R1+0x1348], R12 ;  /* 0x0013480c01003387 */ /* 0x008fe80000100800 */
[----:B------:R-:W3:Y:S04]  /*2d720*/  LDL R9, [R1+0x16c8] ;  /* 0x0016c80001097983 */ /* 0x000ee80000100800 */
[----:B------:R-:W3:Y:S04]  /*2d730*/  LDL.LU R19, [R1+0x578] ;  /* 0x0005780001137983 */ /* 0x000ee80000300800 */
[----:B------:R-:W-:Y:S04]  /*2d740*/  STL.64 [R1+0xa08], R14 ;  /* 0x000a080e01007387 */ /* 0x000fe80000100a00 */
[----:B------:R-:W3:Y:S04]  /*2d750*/  LDL.LU R18, [R1+0x588] ;  /* 0x0005880001127983 */ /* 0x000ee80000300800 */
[----:B------:R-:W-:Y:S04]  /*2d760*/  STL.64 [R1+0xa10], R16 ;  /* 0x000a101001007387 */ /* 0x000fe80000100a00 */
[----:B--2---:R0:W-:Y:S04]  /*2d770*/  @P4 STL [R1+0x1344], R7 ;  /* 0x0013440701004387 */ /* 0x0041e80000100800 */
[----:B0-----:R-:W2:Y:S04]  /*2d780*/  LDL.LU R7, [R1+0x57c] ;  /* 0x00057c0001077983 */ /* 0x001ea80000300800 */
[----:B------:R-:W2:Y:S04]  /*2d790*/  LDL.LU R6, [R1+0x5ac] ;  /* 0x0005ac0001067983 */ /* 0x000ea80000300800 */
[----:B------:R-:W2:Y:S04]  /*2d7a0*/  LDL.LU R14, [R1+0x580] ;  /* 0x00058000010e7983 */ /* 0x000ea80000300800 */
[----:B------:R-:W2:Y:S01]  /*2d7b0*/  LDL.LU R4, [R1+0x590] ;  /* 0x0005900001047983 */ /* 0x000ea20000300800 */
[----:B------:R-:W-:-:S02]  /*2d7c0*/  ISETP.GT.AND P6, PT, R2, 0x64, PT ;  /* 0x000000640200780c */ /* 0x000fc40003fc4270 */
[----:B------:R-:W-:Y:S01]  /*2d7d0*/  ISETP.GT.AND P3, PT, R2, 0x65, PT ;  /* 0x000000650200780c */ /* 0x000fe20003f64270 */
[----:B------:R-:W2:Y:S04]  /*2d7e0*/  LDL R20, [R1+0x16c4] ;  /* 0x0016c40001147983 */ /* 0x000ea80000100800 */
[----:B------:R-:W2:Y:S01]  /*2d7f0*/  LDL R15, [R1+0x16c0] ;  /* 0x0016c000010f7983 */ /* 0x000ea20000100800 */
[----:B------:R-:W-:-:S03]  /*2d800*/  IMAD.MOV.U32 R17, RZ, RZ, R10 ;  /* 0x000000ffff117224 */ /* 0x000fc600078e000a */
[----:B------:R0:W-:Y:S04]  /*2d810*/  @P4 STL [R1+0x1340], R53 ;  /* 0x0013403501004387 */ /* 0x0001e80000100800 */
[----:B0-----:R-:W2:Y:S04]  /*2d820*/  LDL R53, [R1+0x16bc] ;  /* 0x0016bc0001357983 */ /* 0x001ea80000100800 */
[----:B------:R-:W2:Y:S04]  /*2d830*/  LDL.LU R12, [R1+0x594] ;  /* 0x00059400010c7983 */ /* 0x000ea80000300800 */
[----:B------:R-:W2:Y:S04]  /*2d840*/  LDL.LU R11, [R1+0x5a4] ;  /* 0x0005a400010b7983 */ /* 0x000ea80000300800 */
[----:B------:R-:W2:Y:S01]  /*2d850*/  LDL.LU R10, [R1+0x598] ;  /* 0x00059800010a7983 */ /* 0x000ea20000300800 */
[----:B----4-:R-:W-:-:S05]  /*2d860*/  IMAD.MOV.U32 R16, RZ, RZ, R8 ;  /* 0x000000ffff107224 */ /* 0x010fca00078e0008 */
[----:B------:R2:W4:Y:S04]  /*2d870*/  @P6 LDG.E.U16 R21, desc[UR6][R16.64] ;  /* 0x0000000610156981 */ /* 0x000528000c1e1500 */
[----:B------:R2:W-:Y:S04]  /*2d880*/  STL.64 [R1+0x9f8], R16 ;  /* 0x0009f81001007387 */ /* 0x0005e80000100a00 */
[----:B---3--:R0:W3:Y:S04]  /*2d890*/  @P6 LDG.E.U16 R23, desc[UR6][R18.64] ;  /* 0x0000000612176981 */ /* 0x0080e8000c1e1500 */
[----:B------:R-:W3:Y:S01]  /*2d8a0*/  LDL.LU R8, [R1+0x5a8] ;  /* 0x0005a80001087983 */ /* 0x000ee20000300800 */
[----:B--2---:R-:W-:-:S02]  /*2d8b0*/  IMAD.MOV.U32 R17, RZ, RZ, R14 ;  /* 0x000000ffff117224 */ /* 0x004fc400078e000e */
[----:B------:R-:W-:-:S05]  /*2d8c0*/  IMAD.MOV.U32 R16, RZ, RZ, R4 ;  /* 0x000000ffff107224 */ /* 0x000fca00078e0004 */
[----:B------:R-:W2:Y:S04]  /*2d8d0*/  @P3 LDG.E.U16 R5, desc[UR6][R16.64] ;  /* 0x0000000610053981 */ /* 0x000ea8000c1e1500 */
[----:B------:R0:W-:Y:S02]  /*2d8e0*/  STL.64 [R1+0xa00], R18 ;  /* 0x000a001201007387 */ /* 0x0001e40000100a00 */
[----:B0-----:R-:W-:Y:S02]  /*2d8f0*/  IMAD.MOV.U32 R18, RZ, RZ, R6 ;  /* 0x000000ffff127224 */ /* 0x001fe400078e0006 */
[----:B------:R-:W-:-:S05]  /*2d900*/  IMAD.MOV.U32 R19, RZ, RZ, R7 ;  /* 0x000000ffff137224 */ /* 0x000fca00078e0007 */
[----:B------:R0:W2:Y:S04]  /*2d910*/  @P3 LDG.E.U16 R52, desc[UR6][R18.64] ;  /* 0x0000000612343981 */ /* 0x0000a8000c1e1500 */
[----:B----4-:R-:W-:Y:S04]  /*2d920*/  @P6 STL [R1+0x1338], R21 ;  /* 0x0013381501006387 */ /* 0x010fe80000100800 */
[----:B---3--:R-:W-:Y:S04]  /*2d930*/  @P6 STL [R1+0x133c], R23 ;  /* 0x00133c1701006387 */ /* 0x008fe80000100800 */
[----:B------:R-:W3:Y:S04]  /*2d940*/  LDL R6, [R1+0x132c] ;  /* 0x00132c0001067983 */ /* 0x000ee80000100800 */
[----:B------:R-:W4:Y:S04]  /*2d950*/  LDL R7, [R1+0x1328] ;  /* 0x0013280001077983 */ /* 0x000f280000100800 */
[----:B------:R-:W-:Y:S04]  /*2d960*/  STL.64 [R1+0x9e8], R18 ;  /* 0x0009e81201007387 */ /* 0x000fe80000100a00 */
[----:B------:R1:W-:Y:S04]  /*2d970*/  STL.64 [R1+0x9f0], R16 ;  /* 0x0009f01001007387 */ /* 0x0003e80000100a00 */
[----:B-1----:R-:W3:Y:S04]  /*2d980*/  LDL.LU R17, [R1+0x59c] ;  /* 0x00059c0001117983 */ /* 0x002ee80000300800 */
[----:B------:R-:W3:Y:S04]  /*2d990*/  LDL.LU R16, [R1+0x5cc] ;  /* 0x0005cc0001107983 */ /* 0x000ee80000300800 */
[----:B--2---:R1:W-:Y:S04]  /*2d9a0*/  @P3 STL [R1+0x1334], R5 ;  /* 0x0013340501003387 */ /* 0x0043e80000100800 */
[----:B-1----:R-:W2:Y:S04]  /*2d9b0*/  LDL.LU R5, [R1+0x5a0] ;  /* 0x0005a00001057983 */ /* 0x002ea80000300800 */
[----:B------:R-:W4:Y:S01]  /*2d9c0*/  LDL.LU R4, [R1+0x5b0] ;  /* 0x0005b00001047983 */ /* 0x000f220000300800 */
[C---:B------:R-:W-:Y:S01]  /*2d9d0*/  ISETP.GT.AND P4, PT, R2.reuse, 0x66, PT ;  /* 0x000000660200780c */ /* 0x040fe20003f84270 */
[----:B0-----:R-:W-:Y:S01]  /*2d9e0*/  IMAD.MOV.U32 R18, RZ, RZ, R11 ;  /* 0x000000ffff127224 */ /* 0x001fe200078e000b */
[----:B------:R-:W-:Y:S01]  /*2d9f0*/  ISETP.GT.AND P6, PT, R2, 0x67, PT ;  /* 0x000000670200780c */ /* 0x000fe20003fc4270 */
[----:B------:R-:W-:-:S02]  /*2da00*/  IMAD.MOV.U32 R11, RZ, RZ, R10 ;  /* 0x000000ffff0b7224 */ /* 0x000fc400078e000a */
[----:B------:R-:W-:Y:S02]  /*2da10*/  IMAD.MOV.U32 R10, RZ, RZ, R8 ;  /* 0x000000ffff0a7224 */ /* 0x000fe400078e0008 */
[----:B------:R-:W-:Y:S01]  /*2da20*/  IMAD.MOV.U32 R19, RZ, RZ, R12 ;  /* 0x000000ffff137224 */ /* 0x000fe200078e000c */
[----:B------:R0:W-:Y:S04]  /*2da30*/  @P3 STL [R1+0x1330], R52 ;  /* 0x0013303401003387 */ /* 0x0001e80000100800 */
[----:B------:R-:W4:Y:S04]  /*2da40*/  LDL.LU R14, [R1+0x5b4] ;  /* 0x0005b400010e7983 */ /* 0x000f280000300800 */
[----:B------:R-:W4:Y:S04]  /*2da50*/  LDL.LU R12, [R1+0x5c4] ;  /* 0x0005c400010c7983 */ /* 0x000f280000300800 */
[----:B------:R-:W-:Y:S04]  /*2da60*/  STL.64 [R1+0x9d8], R18 ;  /* 0x0009d81201007387 */ /* 0x000fe80000100a00 */
[----:B------:R-:W4:Y:S04]  /*2da70*/  @P4 LDG.E.U16 R9, desc[UR6][R10.64] ;  /* 0x000000060a094981 */ /* 0x000f28000c1e1500 */
[----:B------:R2:W4:Y:S04]  /*2da80*/  @P4 LDG.E.U16 R20, desc[UR6][R18.64] ;  /* 0x0000000612144981 */ /* 0x000528000c1e1500 */
[----:B------:R1:W-:Y:S04]  /*2da90*/  STL.64 [R1+0x9e0], R10 ;  /* 0x0009e00a01007387 */ /* 0x0003e80000100a00 */
[----:B------:R-:W4:Y:S04]  /*2daa0*/  LDL R21, [R1+0x1324] ;  /* 0x0013240001157983 */ /* 0x000f280000100800 */
[----:B0-----:R-:W4:Y:S04]  /*2dab0*/  LDL R52, [R1+0x1320] ;  /* 0x0013200001347983 */ /* 0x001f280000100800 */
[----:B-1----:R-:W4:Y:S04]  /*2dac0*/  LDL.LU R11, [R1+0x5b8] ;  /* 0x0005b800010b7983 */ /* 0x002f280000300800 */
[----:B------:R-:W4:Y:S04]  /*2dad0*/  LDL.LU R10, [R1+0x5c8] ;  /* 0x0005c800010a7983 */ /* 0x000f280000300800 */
[----:B------:R-:W4:Y:S04]  /*2dae0*/  LDL R8, [R1+0x131c] ;  /* 0x00131c0001087983 */ /* 0x000f280000100800 */
[----:B---3--:R-:W3:Y:S01]  /*2daf0*/  @P6 LDG.E.U16 R53, desc[UR6][R16.64] ;  /* 0x0000000610356981 */ /* 0x008ee2000c1e1500 */
[----:B--2---:R-:W-:Y:S01]  /*2db00*/  IMAD.MOV.U32 R19, RZ, RZ, R5 ;  /* 0x000000ffff137224 */ /* 0x004fe200078e0005 */
[----:B----4-:R-:W-:-:S05]  /*2db10*/  MOV R18, R4 ;  /* 0x0000000400127202 */ /* 0x010fca0000000f00 */
[----:B------:R0:W2:Y:S04]  /*2db20*/  @P6 LDG.E.U16 R15, desc[UR6][R18.64] ;  /* 0x00000006120f6981 */ /* 0x0000a8000c1e1500 */
[----:B------:R1:W-:Y:S04]  /*2db30*/  @P4 STL [R1+0x16c8], R9 ;  /* 0x0016c80901004387 */ /* 0x0003e80000100800 */
[----:B-1----:R-:W4:Y:S04]  /*2db40*/  LDL R9, [R1+0x1318] ;  /* 0x0013180001097983 */ /* 0x002f280000100800 */
[----:B------:R-:W-:Y:S04]  /*2db50*/  @P4 STL [R1+0x16c4], R20 ;  /* 0x0016c41401004387 */ /* 0x000fe80000100800 */
[----:B------:R-:W4:Y:S04]  /*2db60*/  LDL.LU R5, [R1+0x5bc] ;  /* 0x0005bc0001057983 */ /* 0x000f280000300800 */
[----:B------:R-:W4:Y:S04]  /*2db70*/  LDL.LU R4, [R1+0x5ec] ;  /* 0x0005ec0001047983 */ /* 0x000f280000300800 */
[----:B------:R-:W-:Y:S04]  /*2db80*/  STL.64 [R1+0x9c8], R16 ;  /* 0x0009c81001007387 */ /* 0x000fe80000100a00 */
[----:B------:R0:W-:Y:S01]  /*2db90*/  STL.64 [R1+0x9d0], R18 ;  /* 0x0009d01201007387 */ /* 0x0001e20000100a00 */
[----:B------:R-:W-:-:S02]  /*2dba0*/  IMAD.MOV.U32 R22, RZ, RZ, R10 ;  /* 0x000000ffff167224 */ /* 0x000fc400078e000a */
[----:B------:R-:W-:Y:S02]  /*2dbb0*/  IMAD.MOV.U32 R23, RZ, RZ, R11 ;  /* 0x000000ffff177224 */ /* 0x000fe400078e000b */
[----:B0-----:R-:W-:Y:S02]  /*2dbc0*/  IMAD.MOV.U32 R18, RZ, RZ, R12 ;  /* 0x000000ffff127224 */ /* 0x001fe400078e000c */
[----:B------:R-:W-:Y:S01]  /*2dbd0*/  IMAD.MOV.U32 R19, RZ, RZ, R14 ;  /* 0x000000ffff137224 */ /* 0x000fe200078e000e */
[----:B---3--:R0:W-:Y:S04]  /*2dbe0*/  @P6 STL [R1+0x16bc], R53 ;  /* 0x0016bc3501006387 */ /* 0x0081e80000100800 */
[----:B--2---:R1:W-:Y:S04]  /*2dbf0*/  @P6 STL [R1+0x16c0], R15 ;  /* 0x0016c00f01006387 */ /* 0x0043e80000100800 */
[----:B------:R-:W2:Y:S04]  /*2dc00*/  LDL.LU R17, [R1+0x5c0] ;  /* 0x0005c00001117983 */ /* 0x000ea80000300800 */
[----:B------:R-:W3:Y:S04]  /*2dc10*/  LDL.LU R12, [R1+0x5d0] ;  /* 0x0005d000010c7983 */ /* 0x000ee80000300800 */
[----:B0-----:R-:W3:Y:S04]  /*2dc20*/  LDL R53, [R1+0x1314] ;  /* 0x0013140001357983 */ /* 0x001ee80000100800 */
[----:B------:R4:W-:Y:S04]  /*2dc30*/  STL.64 [R1+0x9b8], R18 ;  /* 0x0009b81201007387 */ /* 0x0009e80000100a00 */
[----:B------:R-:W3:Y:S04]  /*2dc40*/  LDL.LU R11, [R1+0x5d4] ;  /* 0x0005d400010b7983 */ /* 0x000ee80000300800 */
[----:B------:R-:W3:Y:S04]  /*2dc50*/  LDL.LU R10, [R1+0x5e4] ;  /* 0x0005e400010a7983 */ /* 0x000ee80000300800 */
[----:B------:R-:W3:Y:S04]  /*2dc60*/  LDL.LU R16, [R1+0x5d8] ;  /* 0x0005d80001107983 */ /* 0x000ee80000300800 */
[----:B------:R-:W-:Y:S04]  /*2dc70*/  STL.64 [R1+0x9c0], R22 ;  /* 0x0009c01601007387 */ /* 0x000fe80000100a00 */
[----:B-1----:R-:W3:Y:S01]  /*2dc80*/  LDL.LU R15, [R1+0x5e8] ;  /* 0x0005e800010f7983 */ /* 0x002ee20000300800 */
[----:B------:R-:W-:-:S02]  /*2dc90*/  ISETP.GT.AND P3, PT, R2, 0x68, PT ;  /* 0x000000680200780c */ /* 0x000fc40003f64270 */
[C---:B------:R-:W-:Y:S02]  /*2dca0*/  ISETP.GT.AND P4, PT, R2.reuse, 0x69, PT ;  /* 0x000000690200780c */ /* 0x040fe40003f84270 */
[----:B------:R-:W-:Y:S01]  /*2dcb0*/  ISETP.GT.AND P6, PT, R2, 0x6a, PT ;  /* 0x0000006a0200780c */ /* 0x000fe20003fc4270 */
[----:B------:R-:W3:Y:S08]  /*2dcc0*/  LDL R14, [R1+0x1310] ;  /* 0x00131000010e7983 */ /* 0x000ef00000100800 */
[----:B------:R4:W3:Y:S04]  /*2dcd0*/  @P3 LDG.E.U16 R7, desc[UR6][R18.64] ;  /* 0x0000000612073981 */ /* 0x0008e8000c1e1500 */
[----:B------:R-:W3:Y:S01]  /*2dce0*/  @P3 LDG.E.U16 R6, desc[UR6][R22.64] ;  /* 0x0000000616063981 */ /* 0x000ee2000c1e1500 */
[----:B----4-:R-:W-:-:S02]  /*2dcf0*/  IMAD.MOV.U32 R18, RZ, RZ, R4 ;  /* 0x000000ffff127224 */ /* 0x010fc400078e0004 */
[----:B------:R-:W-:-:S05]  /*2dd00*/  IMAD.MOV.U32 R19, RZ, RZ, R5 ;  /* 0x000000ffff137224 */ /* 0x000fca00078e0005 */
[----:B------:R-:W4:Y:S01]  /*2dd10*/  @P4 LDG.E.U16 R52, desc[UR6][R18.64] ;  /* 0x0000000612344981 */ /* 0x000f22000c1e1500 */
[----:B--2---:R-:W-:Y:S02]  /*2dd20*/  IMAD.MOV.U32 R25, RZ, RZ, R17 ;  /* 0x000000ffff197224 */ /* 0x004fe400078e0011 */
[----:B---3--:R-:W-:Y:S01]  /*2dd30*/  IMAD.MOV.U32 R24, RZ, RZ, R12 ;  /* 0x000000ffff187224 */ /* 0x008fe200078e000c */
[----:B------:R-:W2:Y:S01]  /*2dd40*/  @P6 LDG.E.U16 R9, desc[UR6][R10.64] ;  /* 0x000000060a096981 */ /* 0x000ea2000c1e1500 */
[----:B------:R-:W-:-:S03]  /*2dd50*/  IMAD.MOV.U32 R17, RZ, RZ, R16 ;  /* 0x000000ffff117224 */ /* 0x000fc600078e0010 */
[----:B------:R-:W3:Y:S01]  /*2dd60*/  @P4 LDG.E.U16 R21, desc[UR6][R24.64] ;  /* 0x0000000618154981 */ /* 0x000ee2000c1e1500 */
[----:B------:R-:W-:-:S05]  /*2dd70*/  IMAD.MOV.U32 R16, RZ, RZ, R15 ;  /* 0x000000ffff107224 */ /* 0x000fca00078e000f */
[----:B------:R-:W2:Y:S04]  /*2dd80*/  @P6 LDG.E.U16 R8, desc[UR6][R16.64] ;  /* 0x0000000610086981 */ /* 0x000ea8000c1e1500 */
[----:B------:R0:W-:Y:S04]  /*2dd90*/  @P3 STL [R1+0x1328], R7 ;  /* 0x0013280701003387 */ /* 0x0001e80000100800 */
[----:B------:R1:W-:Y:S04]  /*2dda0*/  @P3 STL [R1+0x132c], R6 ;  /* 0x00132c0601003387 */ /* 0x0003e80000100800 */
[----:B0-----:R-:W2:Y:S04]  /*2ddb0*/  LDL.LU R7, [R1+0x5dc] ;  /* 0x0005dc0001077983 */ /* 0x001ea80000300800 */
[----:B-1----:R-:W2:Y:S04]  /*2ddc0*/  LDL.LU R6, [R1+0x60c] ;  /* 0x00060c0001067983 */ /* 0x002ea80000300800 */
[----:B------:R-:W2:Y:S04]  /*2ddd0*/  LDL.LU R5, [R1+0x5e0] ;  /* 0x0005e00001057983 */ /* 0x000ea80000300800 */
[----:B------:R-:W-:Y:S04]  /*2dde0*/  STL.64 [R1+0x9a8], R18 ;  /* 0x0009a81201007387 */ /* 0x000fe80000100a00 */
[----:B------:R-:W2:Y:S04]  /*2ddf0*/  LDL.LU R4, [R1+0x5f0] ;  /* 0x0005f00001047983 */ /* 0x000ea80000300800 */
[----:B------:R-:W2:Y:S04]  /*2de00*/  LDL R23, [R1+0x130c] ;  /* 0x00130c0001177983 */ /* 0x000ea80000100800 */
[----:B------:R-:W2:Y:S04]  /*2de10*/  LDL R12, [R1+0x1308] ;  /* 0x00130800010c7983 */ /* 0x000ea80000100800 */
[----:B------:R-:W-:Y:S04]  /*2de20*/  STL.64 [R1+0x9b0], R24 ;  /* 0x0009b01801007387 */ /* 0x000fe80000100a00 */
[----:B----4-:R0:W-:Y:S04]  /*2de30*/  @P4 STL [R1+0x1320], R52 ;  /* 0x0013203401004387 */ /* 0x0101e80000100800 */
[----:B---3--:R-:W-:Y:S04]  /*2de40*/  @P4 STL [R1+0x1324], R21 ;  /* 0x0013241501004387 */ /* 0x008fe80000100800 */
[----:B------:R-:W3:Y:S04]  /*2de50*/  LDL R20, [R1+0x1304] ;  /* 0x0013040001147983 */ /* 0x000ee80000100800 */
[----:B0-----:R-:W4:Y:S04]  /*2de60*/  LDL R52, [R1+0x1300] ;  /* 0x0013000001347983 */ /* 0x001f280000100800 */
[----:B------:R0:W-:Y:S04]  /*2de70*/  STL.64 [R1+0x998], R10 ;  /* 0x0009980a01007387 */ /* 0x0001e80000100a00 */
[----:B------:R-:W-:Y:S04]  /*2de80*/  STL.64 [R1+0x9a0], R16 ;  /* 0x0009a01001007387 */ /* 0x000fe80000100a00 */
[----:B0-----:R-:W3:Y:S04]  /*2de90*/  LDL.LU R10, [R1+0x5f4] ;  /* 0x0005f400010a7983 */ /* 0x001ee80000300800 */
[----:B--2---:R0:W-:Y:S04]  /*2dea0*/  @P6 STL [R1+0x131c], R8 ;  /* 0x00131c0801006387 */ /* 0x0041e80000100800 */
[----:B0-----:R-:W2:Y:S04]  /*2deb0*/  LDL.LU R8, [R1+0x604] ;  /* 0x0006040001087983 */ /* 0x001ea80000300800 */
[----:B------:R0:W-:Y:S04]  /*2dec0*/  @P6 STL [R1+0x1318], R9 ;  /* 0x0013180901006387 */ /* 0x0001e80000100800 */
[----:B------:R-:W4:Y:S04]  /*2ded0*/  LDL.LU R19, [R1+0x5f8] ;  /* 0x0005f80001137983 */ /* 0x000f280000300800 */
[----:B------:R-:W4:Y:S01]  /*2dee0*/  LDL.LU R18, [R1+0x608] ;  /* 0x0006080001127983 */ /* 0x000f220000300800 */
[----:B------:R-:W-:-:S02]  /*2def0*/  ISETP.GT.AND P3, PT, R2, 0x6b, PT ;  /* 0x0000006b0200780c */ /* 0x000fc40003f64270 */
        /* <DEDUP_REMOVED lines=9> */
[----:B------:R-:W4:Y:S04]  /*2df90*/  LDL R21, [R1+0x16b8] ;  /* 0x0016b80001157983 */ /* 0x000f280000100800 */
[----:B0-----:R-:W4:Y:S04]  /*2dfa0*/  LDL R9, [R1+0x16b4] ;  /* 0x0016b40001097983 */ /* 0x001f280000100800 */
[----:B-1----:R-:W4:Y:S04]  /*2dfb0*/  LDL.LU R5, [R1+0x600] ;  /* 0x0006000001057983 */ /* 0x002f280000300800 */
[----:B------:R-:W4:Y:S04]  /*2dfc0*/  LDL.LU R4, [R1+0x610] ;  /* 0x0006100001047983 */ /* 0x000f280000300800 */
[----:B------:R-:W4:Y:S01]  /*2dfd0*/  LDL R15, [R1+0x16b0] ;  /* 0x0016b000010f7983 */ /* 0x000f220000100800 */
[----:B---3--:R-:W-:-:S02]  /*2dfe0*/  IMAD.MOV.U32 R17, RZ, RZ, R10 ;  /* 0x000000ffff117224 */ /* 0x008fc400078e000a */
[----:B--2---:R-:W-:Y:S01]  /*2dff0*/  IMAD.MOV.U32 R16, RZ, RZ, R8 ;  /* 0x000000ffff107224 */ /* 0x004fe200078e0008 */
[----:B----4-:R0:W2:Y:S04]  /*2e000*/  @P4 LDG.E.U16 R23, desc[UR6][R18.64] ;  /* 0x0000000612174981 */ /* 0x0100a8000c1e1500 */
[----:B------:R-:W3:Y:S04]  /*2e010*/  @P4 LDG.E.U16 R12, desc[UR6][R16.64] ;  /* 0x00000006100c4981 */ /* 0x000ee8000c1e1500 */
[----:B------:R1:W-:Y:S04]  /*2e020*/  @P3 STL [R1+0x1314], R53 ;  /* 0x0013143501003387 */ /* 0x0003e80000100800 */
[----:B-1----:R-:W4:Y:S04]  /*2e030*/  LDL R53, [R1+0x16ac] ;  /* 0x0016ac0001357983 */ /* 0x002f280000100800 */
[----:B------:R1:W-:Y:S04]  /*2e040*/  @P3 STL [R1+0x1310], R14 ;  /* 0x0013100e01003387 */ /* 0x0003e80000100800 */
[----:B-1----:R-:W4:Y:S04]  /*2e050*/  LDL.LU R14, [R1+0x614] ;  /* 0x00061400010e7983 */ /* 0x002f280000300800 */
[----:B------:R-:W4:Y:S04]  /*2e060*/  LDL.LU R11, [R1+0x624] ;  /* 0x00062400010b7983 */ /* 0x000f280000300800 */
[----:B------:R-:W4:Y:S04]  /*2e070*/  LDL.LU R10, [R1+0x618] ;  /* 0x00061800010a7983 */ /* 0x000f280000300800 */
[----:B------:R-:W-:Y:S04]  /*2e080*/  STL.64 [R1+0x978], R16 ;  /* 0x0009781001007387 */ /* 0x000fe80000100a00 */
[----:B------:R-:W4:Y:S04]  /*2e090*/  LDL.LU R8, [R1+0x628] ;  /* 0x0006280001087983 */ /* 0x000f280000300800 */
[----:B------:R0:W-:Y:S01]  /*2e0a0*/  STL.64 [R1+0x980], R18 ;  /* 0x0009801201007387 */ /* 0x0001e20000100a00 */
[----:B------:R-:W-:-:S02]  /*2e0b0*/  IMAD.MOV.U32 R22, RZ, RZ, R4 ;  /* 0x000000ffff167224 */ /* 0x000fc400078e0004 */
[----:B0-----:R-:W-:Y:S02]  /*2e0c0*/  IMAD.MOV.U32 R18, RZ, RZ, R6 ;  /* 0x000000ffff127224 */ /* 0x001fe400078e0006 */
[----:B------:R-:W-:Y:S01]  /*2e0d0*/  IMAD.MOV.U32 R19, RZ, RZ, R7 ;  /* 0x000000ffff137224 */ /* 0x000fe200078e0007 */
[----:B---3--:R-:W-:Y:S04]  /*2e0e0*/  @P4 STL [R1+0x1308], R12 ;  /* 0x0013080c01004387 */ /* 0x008fe80000100800 */
[----:B--2---:R0:W-:Y:S04]  /*2e0f0*/  @P4 STL [R1+0x130c], R23 ;  /* 0x00130c1701004387 */ /* 0x0041e80000100800 */
[----:B------:R-:W2:Y:S04]  /*2e100*/  LDL R6, [R1+0x12fc] ;  /* 0x0012fc0001067983 */ /* 0x000ea80000100800 */
[----:B------:R-:W3:Y:S04]  /*2e110*/  LDL R7, [R1+0x12f8] ;  /* 0x0012f80001077983 */ /* 0x000ee80000100800 */
[----:B------:R1:W-:Y:S01]  /*2e120*/  STL.64 [R1+0x968], R18 ;  /* 0x0009681201007387 */ /* 0x0003e20000100a00 */
[----:B0-----:R-:W-:-:S03]  /*2e130*/  IMAD.MOV.U32 R23, RZ, RZ, R5 ;  /* 0x000000ffff177224 */ /* 0x001fc600078e0005 */
[----:B------:R-:W2:Y:S04]  /*2e140*/  LDL.LU R5, [R1+0x61c] ;  /* 0x00061c0001057983 */ /* 0x000ea80000300800 */
[----:B------:R-:W2:Y:S04]  /*2e150*/  LDL.LU R4, [R1+0x64c] ;  /* 0x00064c0001047983 */ /* 0x000ea80000300800 */
[----:B------:R0:W-:Y:S04]  /*2e160*/  STL.64 [R1+0x970], R22 ;  /* 0x0009701601007387 */ /* 0x0001e80000100a00 */
[----:B------:R-:W3:Y:S04]  /*2e170*/  LDL.LU R16, [R1+0x620] ;  /* 0x0006200001107983 */ /* 0x000ee80000300800 */
[----:B------:R-:W3:Y:S01]  /*2e180*/  LDL.LU R12, [R1+0x630] ;  /* 0x00063000010c7983 */ /* 0x000ee20000300800 */
[----:B------:R-:W-:-:S02]  /*2e190*/  ISETP.GT.AND P6, PT, R2, 0x6d, PT ;  /* 0x0000006d0200780c */ /* 0x000fc40003fc4270 */
[C---:B------:R-:W-:Y:S02]  /*2e1a0*/  ISETP.GT.AND P3, PT, R2.reuse, 0x6e, PT ;  /* 0x0000006e0200780c */ /* 0x040fe40003f64270 */
[----:B------:R-:W-:-:S09]  /*2e1b0*/  ISETP.GT.AND P4, PT, R2, 0x6f, PT ;  /* 0x0000006f0200780c */ /* 0x000fd20003f84270 */
[----:B------:R1:W3:Y:S04]  /*2e1c0*/  @P6 LDG.E.U16 R52, desc[UR6][R18.64] ;  /* 0x0000000612346981 */ /* 0x0002e8000c1e1500 */
[----:B------:R-:W3:Y:S01]  /*2e1d0*/  @P6 LDG.E.U16 R20, desc[UR6][R22.64] ;  /* 0x0000000616146981 */ /* 0x000ee2000c1e1500 */
[----:B----4-:R-:W-:Y:S02]  /*2e1e0*/  IMAD.MOV.U32 R25, RZ, RZ, R10 ;  /* 0x000000ffff197224 */ /* 0x010fe400078e000a */
[----:B------:R-:W-:Y:S02]  /*2e1f0*/  IMAD.MOV.U32 R24, RZ, RZ, R8 ;  /* 0x000000ffff187224 */ /* 0x000fe400078e0008 */
[----:B-1----:R-:W-:Y:S02]  /*2e200*/  IMAD.MOV.U32 R18, RZ, RZ, R11 ;  /* 0x000000ffff127224 */ /* 0x002fe400078e000b */
[----:B------:R-:W-:Y:S01]  /*2e210*/  IMAD.MOV.U32 R19, RZ, RZ, R14 ;  /* 0x000000ffff137224 */ /* 0x000fe200078e000e */
[----:B------:R-:W4:Y:S04]  /*2e220*/  @P3 LDG.E.U16 R21, desc[UR6][R24.64] ;  /* 0x0000000618153981 */ /* 0x000f28000c1e1500 */
[----:B------:R-:W4:Y:S04]  /*2e230*/  @P3 LDG.E.U16 R9, desc[UR6][R18.64] ;  /* 0x0000000612093981 */ /* 0x000f28000c1e1500 */
[----:B--2---:R-:W2:Y:S01]  /*2e240*/  @P4 LDG.E.U16 R53, desc[UR6][R4.64] ;  /* 0x0000000604354981 */ /* 0x004ea2000c1e1500 */
[----:B---3--:R-:W-:-:S02]  /*2e250*/  IMAD.MOV.U32 R17, RZ, RZ, R16 ;  /* 0x000000ffff117224 */ /* 0x008fc400078e0010 */
[----:B------:R-:W-:-:S05]  /*2e260*/  IMAD.MOV.U32 R16, RZ, RZ, R12 ;  /* 0x000000ffff107224 */ /* 0x000fca00078e000c */
[----:B------:R-:W3:Y:S04]  /*2e270*/  @P4 LDG.E.U16 R15, desc[UR6][R16.64] ;  /* 0x00000006100f4981 */ /* 0x000ee8000c1e1500 */
[----:B------:R1:W-:Y:S04]  /*2e280*/  @P6 STL [R1+0x1300], R52 ;  /* 0x0013003401006387 */ /* 0x0003e80000100800 */
[----:B------:R-:W-:Y:S04]  /*2e290*/  @P6 STL [R1+0x1304], R20 ;  /* 0x0013041401006387 */ /* 0x000fe80000100800 */
[----:B------:R-:W3:Y:S04]  /*2e2a0*/  LDL.LU R14, [R1+0x634] ;  /* 0x00063400010e7983 */ /* 0x000ee80000300800 */
[----:B------:R-:W3:Y:S04]  /*2e2b0*/  LDL.LU R11, [R1+0x644] ;  /* 0x00064400010b7983 */ /* 0x000ee80000300800 */
[----:B------:R-:W-:Y:S04]  /*2e2c0*/  STL.64 [R1+0x958], R18 ;  /* 0x0009581201007387 */ /* 0x000fe80000100a00 */
[----:B------:R-:W-:Y:S04]  /*2e2d0*/  STL.64 [R1+0x960], R24 ;  /* 0x0009601801007387 */ /* 0x000fe80000100a00 */
[----:B------:R-:W3:Y:S04]  /*2e2e0*/  LDL.LU R10, [R1+0x638] ;  /* 0x00063800010a7983 */ /* 0x000ee80000300800 */
[----:B------:R-:W3:Y:S04]  /*2e2f0*/  LDL.LU R8, [R1+0x648] ;  /* 0x0006480001087983 */ /* 0x000ee80000300800 */
[----:B0-----:R-:W3:Y:S04]  /*2e300*/  LDL R23, [R1+0x12f4] ;  /* 0x0012f40001177983 */ /* 0x001ee80000100800 */
[----:B-1----:R-:W3:Y:S04]  /*2e310*/  LDL R52, [R1+0x12f0] ;  /* 0x0012f00001347983 */ /* 0x002ee80000100800 */
[----:B----4-:R0:W-:Y:S04]  /*2e320*/  @P3 STL [R1+0x16b4], R9 ;  /* 0x0016b40901003387 */ /* 0x0101e80000100800 */
[----:B0-----:R-:W4:Y:S04]  /*2e330*/  LDL R9, [R1+0x12ec] ;  /* 0x0012ec0001097983 */ /* 0x001f280000100800 */
[----:B------:R-:W-:Y:S04]  /*2e340*/  @P3 STL [R1+0x16b8], R21 ;  /* 0x0016b81501003387 */ /* 0x000fe80000100800 */
[----:B------:R-:W4:Y:S04]  /*2e350*/  LDL R12, [R1+0x12e8] ;  /* 0x0012e800010c7983 */ /* 0x000f280000100800 */
[----:B------:R-:W-:Y:S04]  /*2e360*/  STL.64 [R1+0x950], R16 ;  /* 0x0009501001007387 */ /* 0x000fe80000100a00 */
[----:B------:R0:W-:Y:S04]  /*2e370*/  STL.64 [R1+0x948], R4 ;  /* 0x0009480401007387 */ /* 0x0001e80000100a00 */
[----:B0-----:R-:W4:Y:S04]  /*2e380*/  LDL.LU R5, [R1+0x63c] ;  /* 0x00063c0001057983 */ /* 0x001f280000300800 */
[----:B------:R-:W4:Y:S04]  /*2e390*/  LDL.LU R4, [R1+0x66c] ;  /* 0x00066c0001047983 */ /* 0x000f280000300800 */
[----:B--2---:R0:W-:Y:S04]  /*2e3a0*/  @P4 STL [R1+0x16ac], R53 ;  /* 0x0016ac3501004387 */ /* 0x0041e80000100800 */
[----:B0-----:R-:W2:Y:S04]  /*2e3b0*/  LDL R53, [R1+0x12e4] ;  /* 0x0012e40001357983 */ /* 0x001ea80000100800 */
[----:B---3--:R0:W-:Y:S04]  /*2e3c0*/  @P4 STL [R1+0x16b0], R15 ;  /* 0x0016b00f01004387 */ /* 0x0081e80000100800 */
[----:B------:R-:W3:Y:S04]  /*2e3d0*/  LDL.LU R19, [R1+0x640] ;  /* 0x0006400001137983 */ /* 0x000ee80000300800 */
[----:B------:R-:W3:Y:S01]  /*2e3e0*/  LDL.LU R18, [R1+0x650] ;  /* 0x0006500001127983 */ /* 0x000ee20000300800 */
[----:B------:R-:W-:-:S02]  /*2e3f0*/  ISETP.GT.AND P6, PT, R2, 0x70, PT ;  /* 0x000000700200780c */ /* 0x000fc40003fc4270 */
[----:B------:R-:W-:Y:S01]  /*2e400*/  ISETP.GT.AND P3, PT, R2, 0x71, PT ;  /* 0x000000710200780c */ /* 0x000fe20003f64270 */
[----:B------:R-:W-:Y:S01]  /*2e410*/  IMAD.MOV.U32 R17, RZ, RZ, R14 ;  /* 0x000000ffff117224 */ /* 0x000fe200078e000e */
[----:B------:R-:W-:Y:S01]  /*2e420*/  MOV R16, R11 ;  /* 0x0000000b00107202 */ /* 0x000fe20000000f00 */
[----:B------:R-:W-:Y:S02]  /*2e430*/  IMAD.MOV.U32 R21, RZ, RZ, R10 ;  /* 0x000000ffff157224 */ /* 0x000fe400078e000a */
[----:B------:R-:W-:-:S06]  /*2e440*/  IMAD.MOV.U32 R20, RZ, RZ, R8 ;  /* 0x000000ffff147224 */ /* 0x000fcc00078e0008 */
[----:B------:R4:W2:Y:S04]  /*2e450*/  @P6 LDG.E.U16 R7, desc[UR6][R16.64] ;  /* 0x0000000610076981 */ /* 0x0008a8000c1e1500 */
[----:B------:R-:W2:Y:S04]  /*2e460*/  @P6 LDG.E.U16 R6, desc[UR6][R20.64] ;  /* 0x0000000614066981 */ /* 0x000ea8000c1e1500 */
[----:B------:R-:W-:Y:S04]  /*2e470*/  STL.64 [R1+0x938], R16 ;  /* 0x0009381001007387 */ /* 0x000fe80000100a00 */
[----:B------:R1:W-:Y:S04]  /*2e480*/  STL.64 [R1+0x940], R20 ;  /* 0x0009401401007387 */ /* 0x0003e80000100a00 */
[----:B------:R-:W2:Y:S04]  /*2e490*/  LDL.LU R14, [R1+0x654] ;  /* 0x00065400010e7983 */ /* 0x000ea80000300800 */
[----:B------:R-:W2:Y:S04]  /*2e4a0*/  LDL.LU R11, [R1+0x664] ;  /* 0x00066400010b7983 */ /* 0x000ea80000300800 */
[----:B------:R-:W2:Y:S04]  /*2e4b0*/  LDL.LU R10, [R1+0x658] ;  /* 0x00065800010a7983 */ /* 0x000ea80000300800 */
[----:B------:R-:W2:Y:S04]  /*2e4c0*/  LDL.LU R8, [R1+0x668] ;  /* 0x0006680001087983 */ /* 0x000ea80000300800 */
[----:B0-----:R-:W2:Y:S01]  /*2e4d0*/  LDL R15, [R1+0x12d8] ;  /* 0x0012d800010f7983 */ /* 0x001ea20000100800 */
[----:B------:R-:W-:-:S03]  /*2e4e0*/  ISETP.GT.AND P4, PT, R2, 0x72, PT ;  /* 0x000000720200780c */ /* 0x000fc60003f84270 */
[----:B-1----:R-:W2:Y:S04]  /*2e4f0*/  LDL R20, [R1+0x12e0] ;  /* 0x0012e00001147983 */ /* 0x002ea80000100800 */
[----:B------:R-:W2:Y:S01]  /*2e500*/  LDL R21, [R1+0x12dc] ;  /* 0x0012dc0001157983 */ /* 0x000ea20000100800 */
[----:B----4-:R-:W-:Y:S02]  /*2e510*/  IMAD.MOV.U32 R17, RZ, RZ, R5 ;  /* 0x000000ffff117224 */ /* 0x010fe400078e0005 */
[----:B------:R-:W-:-:S05]  /*2e520*/  IMAD.MOV.U32 R16, RZ, RZ, R4 ;  /* 0x000000ffff107224 */ /* 0x000fca00078e0004 */
[----:B------:R-:W4:Y:S04]  /*2e530*/  @P3 LDG.E.U16 R52, desc[UR6][R16.64] ;  /* 0x0000000610343981 */ /* 0x000f28000c1e1500 */
[----:B---3--:R0:W3:Y:S04]  /*2e540*/  @P3 LDG.E.U16 R23, desc[UR6][R18.64] ;  /* 0x0000000612173981 */ /* 0x0080e8000c1e1500 */
[----:B--2---:R1:W-:Y:S04]  /*2e550*/  @P6 STL [R1+0x12f8], R7 ;  /* 0x0012f80701006387 */ /* 0x0043e80000100800 */
[----:B------:R2:W-:Y:S04]  /*2e560*/  @P6 STL [R1+0x12fc], R6 ;  /* 0x0012fc0601006387 */ /* 0x0005e80000100800 */
[----:B-1----:R-:W3:Y:S04]  /*2e570*/  LDL.LU R7, [R1+0x65c] ;  /* 0x00065c0001077983 */ /* 0x002ee80000300800 */
[----:B--2---:R-:W2:Y:S04]  /*2e580*/  LDL.LU R6, [R1+0x68c] ;  /* 0x00068c0001067983 */ /* 0x004ea80000300800 */
[----:B------:R-:W2:Y:S04]  /*2e590*/  LDL.LU R5, [R1+0x660] ;  /* 0x0006600001057983 */ /* 0x000ea80000300800 */
[----:B------:R-:W-:Y:S04]  /*2e5a0*/  STL.64 [R1+0x928], R16 ;  /* 0x0009281001007387 */ /* 0x000fe80000100a00 */
[----:B------:R-:W2:Y:S04]  /*2e5b0*/  LDL.LU R4, [R1+0x670] ;  /* 0x0006700001047983 */ /* 0x000ea80000300800 */
[----:B------:R0:W-:Y:S02]  /*2e5c0*/  STL.64 [R1+0x930], R18 ;  /* 0x0009301201007387 */ /* 0x0001e40000100a00 */
[----:B0-----:R-:W-:-:S02]  /*2e5d0*/  IMAD.MOV.U32 R18, RZ, RZ, R11 ;  /* 0x000000ffff127224 */ /* 0x001fc400078e000b */
[----:B------:R-:W-:Y:S02]  /*2e5e0*/  IMAD.MOV.U32 R19, RZ, RZ, R14 ;  /* 0x000000ffff137224 */ /* 0x000fe400078e000e */
[----:B------:R-:W-:Y:S02]  /*2e5f0*/  IMAD.MOV.U32 R11, RZ, RZ, R10 ;  /* 0x000000ffff0b7224 */ /* 0x000fe400078e000a */
[----:B------:R-:W-:Y:S01]  /*2e600*/  IMAD.MOV.U32 R10, RZ, RZ, R8 ;  /* 0x000000ffff0a7224 */ /* 0x000fe200078e0008 */
[----:B------:R0:W2:Y:S04]  /*2e610*/  @P4 LDG.E.U16 R12, desc[UR6][R18.64] ;  /* 0x00000006120c4981 */ /* 0x0000a8000c1e1500 */
[----:B------:R-:W2:Y:S04]  /*2e620*/  @P4 LDG.E.U16 R9, desc[UR6][R10.64] ;  /* 0x000000060a094981 */ /* 0x000ea8000c1e1500 */
[----:B----4-:R1:W-:Y:S04]  /*2e630*/  @P3 STL [R1+0x12f0], R52 ;  /* 0x0012f03401003387 */ /* 0x0103e80000100800 */
[----:B---3--:R-:W-:Y:S04]  /*2e640*/  @P3 STL [R1+0x12f4], R23 ;  /* 0x0012f41701003387 */ /* 0x008fe80000100800 */
[----:B------:R-:W3:Y:S04]  /*2e650*/  LDL R14, [R1+0x12d4] ;  /* 0x0012d400010e7983 */ /* 0x000ee80000100800 */
[----:B-1----:R-:W4:Y:S04]  /*2e660*/  LDL R52, [R1+0x12d0] ;  /* 0x0012d00001347983 */ /* 0x002f280000100800 */
[----:B------:R-:W-:Y:S04]  /*2e670*/  STL.64 [R1+0x918], R18 ;  /* 0x0009181201007387 */ /* 0x000fe80000100a00 */
[----:B------:R1:W-:Y:S04]  /*2e680*/  STL.64 [R1+0x920], R10 ;  /* 0x0009200a01007387 */ /* 0x0003e80000100a00 */
[----:B------:R-:W3:Y:S04]  /*2e690*/  LDL.LU R17, [R1+0x674] ;  /* 0x0006740001117983 */ /* 0x000ee80000300800 */
[----:B------:R-:W3:Y:S04]  /*2e6a0*/  LDL.LU R16, [R1+0x684] ;  /* 0x0006840001107983 */ /* 0x000ee80000300800 */
[----:B-1----:R-:W4:Y:S04]  /*2e6b0*/  LDL.LU R10, [R1+0x678] ;  /* 0x00067800010a7983 */ /* 0x002f280000300800 */
[----:B------:R-:W4:Y:S01]  /*2e6c0*/  LDL.LU R8, [R1+0x688] ;  /* 0x0006880001087983 */ /* 0x000f220000300800 */
[----:B------:R-:W-:-:S02]  /*2e6d0*/  ISETP.GT.AND P6, PT, R2, 0x73, PT ;  /* 0x000000730200780c */ /* 0x000fc40003fc4270 */
[----:B------:R-:W-:Y:S01]  /*2e6e0*/  ISETP.GT.AND P3, PT, R2, 0x74, PT ;  /* 0x000000740200780c */ /* 0x000fe20003f64270 */
[----:B0-----:R-:W-:Y:S02]  /*2e6f0*/  IMAD.MOV.U32 R19, RZ, RZ, R7 ;  /* 0x000000ffff137224 */ /* 0x001fe400078e0007 */
[----:B--2---:R-:W-:-:S08]  /*2e700*/  IMAD.MOV.U32 R18, RZ, RZ, R6 ;  /* 0x000000ffff127224 */ /* 0x004fd000078e0006 */
[----:B------:R-:W2:Y:S04]  /*2e710*/  @P6 LDG.E.U16 R53, desc[UR6][R4.64] ;  /* 0x0000000604356981 */ /* 0x000ea8000c1e1500 */
[----:B------:R4:W2:Y:S04]  /*2e720*/  @P6 LDG.E.U16 R20, desc[UR6][R18.64] ;  /* 0x0000000612146981 */ /* 0x0008a8000c1e1500 */
[----:B------:R-:W-:Y:S04]  /*2e730*/  @P4 STL [R1+0x12e8], R12 ;  /* 0x0012e80c01004387 */ /* 0x000fe80000100800 */
[----:B------:R-:W-:Y:S04]  /*2e740*/  @P4 STL [R1+0x12ec], R9 ;  /* 0x0012ec0901004387 */ /* 0x000fe80000100800 */
[----:B------:R-:W2:Y:S04]  /*2e750*/  LDL.LU R11, [R1+0x67c] ;  /* 0x00067c00010b7983 */ /* 0x000ea80000300800 */
[----:B------:R-:W2:Y:S04]  /*2e760*/  LDL.LU R7, [R1+0x6ac] ;  /* 0x0006ac0001077983 */ /* 0x000ea80000300800 */
[----:B------:R-:W-:Y:S04]  /*2e770*/  STL.64 [R1+0x908], R18 ;  /* 0x0009081201007387 */ /* 0x000fe80000100a00 */
[----:B------:R0:W-:Y:S04]  /*2e780*/  STL.64 [R1+0x910], R4 ;  /* 0x0009100401007387 */ /* 0x0001e80000100a00 */
[----:B------:R-:W2:Y:S04]  /*2e790*/  LDL.LU R6, [R1+0x680] ;  /* 0x0006800001067983 */ /* 0x000ea80000300800 */
[----:B0-----:R-:W2:Y:S04]  /*2e7a0*/  LDL.LU R4, [R1+0x690] ;  /* 0x0006900001047983 */ /* 0x001ea80000300800 */
[----:B------:R-:W2:Y:S04]  /*2e7b0*/  LDL R12, [R1+0x16a8] ;  /* 0x0016a800010c7983 */ /* 0x000ea80000100800 */
[----:B---3--:R-:W3:Y:S01]  /*2e7c0*/  @P3 LDG.E.U16 R15, desc[UR6][R16.64] ;  /* 0x00000006100f3981 */ /* 0x008ee2000c1e1500 */
[----:B----4-:R-:W-:-:S02]  /*2e7d0*/  IMAD.MOV.U32 R19, RZ, RZ, R10 ;  /* 0x000000ffff137224 */ /* 0x010fc400078e000a */
[----:B------:R-:W-:-:S05]  /*2e7e0*/  IMAD.MOV.U32 R18, RZ, RZ, R8 ;  /* 0x000000ffff127224 */ /* 0x000fca00078e0008 */
[----:B------:R-:W4:Y:S01]  /*2e7f0*/  @P3 LDG.E.U16 R21, desc[UR6][R18.64] ;  /* 0x0000000612153981 */ /* 0x000f22000c1e1500 */
[----:B------:R-:W-:-:S03]  /*2e800*/  ISETP.GT.AND P4, PT, R2, 0x75, PT ;  /* 0x000000750200780c */ /* 0x000fc60003f84270 */
[----:B--2---:R0:W-:Y:S04]  /*2e810*/  @P6 STL [R1+0x12e4], R53 ;  /* 0x0012e43501006387 */ /* 0x0041e80000100800 */
[----:B------:R-:W2:Y:S04]  /*2e820*/  LDL R9, [R1+0x16a0] ;  /* 0x0016a00001097983 */ /* 0x000ea80000100800 */
[----:B------:R-:W2:Y:S04]  /*2e830*/  LDL R5, [R1+0x169c] ;  /* 0x00169c0001057983 */ /* 0x000ea80000100800 */
[----:B0-----:R-:W2:Y:S04]  /*2e840*/  LDL R53, [R1+0x16a4] ;  /* 0x0016a40001357983 */ /* 0x001ea80000100800 */
[----:B------:R0:W-:Y:S04]  /*2e850*/  @P6 STL [R1+0x12e0], R20 ;  /* 0x0012e01401006387 */ /* 0x0001e80000100800 */
[----:B------:R-:W2:Y:S04]  /*2e860*/  LDL.LU R10, [R1+0x694] ;  /* 0x00069400010a7983 */ /* 0x000ea80000300800 */
[----:B------:R-:W2:Y:S04]  /*2e870*/  LDL.LU R8, [R1+0x6a4] ;  /* 0x0006a40001087983 */ /* 0x000ea80000300800 */
[----:B------:R-:W-:Y:S04]  /*2e880*/  STL.64 [R1+0x8f8], R16 ;  /* 0x0008f81001007387 */ /* 0x000fe80000100a00 */
[----:B------:R1:W-:Y:S01]  /*2e890*/  STL.64 [R1+0x900], R18 ;  /* 0x0009001201007387 */ /* 0x0003e20000100a00 */
[----:B0-----:R-:W-:-:S02]  /*2e8a0*/  IMAD.MOV.U32 R20, RZ, RZ, R7 ;  /* 0x000000ffff147224 */ /* 0x001fc400078e0007 */
[----:B------:R-:W-:Y:S02]  /*2e8b0*/  IMAD.MOV.U32 R23, RZ, RZ, R6 ;  /* 0x000000ffff177224 */ /* 0x000fe400078e0006 */
[----:B------:R-:W-:-:S05]  /*2e8c0*/  IMAD.MOV.U32 R22, RZ, RZ, R4 ;  /* 0x000000ffff167224 */ /* 0x000fca00078e0004 */
[----:B------:R-:W2:Y:S04]  /*2e8d0*/  @P4 LDG.E.U16 R14, desc[UR6][R22.64] ;  /* 0x00000006160e4981 */ /* 0x000ea8000c1e1500 */
[----:B---3--:R-:W-:Y:S04]  /*2e8e0*/  @P3 STL [R1+0x12d8], R15 ;  /* 0x0012d80f01003387 */ /* 0x008fe80000100800 */
[----:B----4-:R0:W-:Y:S04]  /*2e8f0*/  @P3 STL [R1+0x12dc], R21 ;  /* 0x0012dc1501003387 */ /* 0x0101e80000100800 */
[----:B-1----:R-:W3:Y:S04]  /*2e900*/  LDL.LU R19, [R1+0x698] ;  /* 0x0006980001137983 */ /* 0x002ee80000300800 */
[----:B------:R-:W4:Y:S01]  /*2e910*/  LDL.LU R7, [R1+0x6a8] ;  /* 0x0006a80001077983 */ /* 0x000f220000300800 */
[----:B0-----:R-:W-:-:S05]  /*2e920*/  IMAD.MOV.U32 R21, RZ, RZ, R11 ;  /* 0x000000ffff157224 */ /* 0x001fca00078e000b */
[----:B------:R2:W-:Y:S04]  /*2e930*/  STL.64 [R1+0x8e8], R20 ;  /* 0x0008e81401007387 */ /* 0x0005e80000100a00 */
[----:B------:R-:W4:Y:S04]  /*2e940*/  LDL.LU R17, [R1+0x69c] ;  /* 0x00069c0001117983 */ /* 0x000f280000300800 */
[----:B------:R-:W4:Y:S04]  /*2e950*/  LDL.LU R16, [R1+0x6cc] ;  /* 0x0006cc0001107983 */ /* 0x000f280000300800 */
[----:B------:R2:W4:Y:S04]  /*2e960*/  @P4 LDG.E.U16 R52, desc[UR6][R20.64] ;  /* 0x0000000614344981 */ /* 0x000528000c1e1500 */
[----:B------:R3:W-:Y:S04]  /*2e970*/  STL.64 [R1+0x8f0], R22 ;  /* 0x0008f01601007387 */ /* 0x0007e80000100a00 */
[----:B------:R-:W4:Y:S04]  /*2e980*/  LDL.LU R18, [R1+0x6a0] ;  /* 0x0006a00001127983 */ /* 0x000f280000300800 */
[----:B------:R-:W4:Y:S01]  /*2e990*/  LDL.LU R15, [R1+0x6b0] ;  /* 0x0006b000010f7983 */ /* 0x000f220000300800 */
[----:B------:R-:W-:-:S02]  /*2e9a0*/  ISETP.GT.AND P6, PT, R2, 0x76, PT ;  /* 0x000000760200780c */ /* 0x000fc40003fc4270 */
[----:B------:R-:W-:Y:S01]  /*2e9b0*/  ISETP.GT.AND P3, PT, R2, 0x77, PT ;  /* 0x000000770200780c */ /* 0x000fe20003f64270 */
[----:B------:R-:W4:Y:S04]  /*2e9c0*/  LDL R4, [R1+0x12cc] ;  /* 0x0012cc0001047983 */ /* 0x000f280000100800 */
[----:B------:R-:W4:Y:S01]  /*2e9d0*/  LDL R6, [R1+0x12c8] ;  /* 0x0012c80001067983 */ /* 0x000f220000100800 */
[----:B--2---:R-:W-:Y:S02]  /*2e9e0*/  IMAD.MOV.U32 R20, RZ, RZ, R8 ;  /* 0x000000ffff147224 */ /* 0x004fe400078e0008 */
[----:B------:R-:W-:-:S05]  /*2e9f0*/  IMAD.MOV.U32 R21, RZ, RZ, R10 ;  /* 0x000000ffff157224 */ /* 0x000fca00078e000a */
[----:B------:R-:W2:Y:S01]  /*2ea00*/  @P6 LDG.E.U16 R53, desc[UR6][R20.64] ;  /* 0x0000000614356981 */ /* 0x000ea2000c1e1500 */
[----:B---3--:R-:W-:Y:S02]  /*2ea10*/  IMAD.MOV.U32 R23, RZ, RZ, R19 ;  /* 0x000000ffff177224 */ /* 0x008fe400078e0013 */
[----:B----4-:R-:W-:-:S05]  /*2ea20*/  IMAD.MOV.U32 R22, RZ, RZ, R7 ;  /* 0x000000ffff167224 */ /* 0x010fca00078e0007 */
[----:B------:R-:W3:Y:S04]  /*2ea30*/  @P6 LDG.E.U16 R12, desc[UR6][R22.64] ;  /* 0x00000006160c6981 */ /* 0x000ee8000c1e1500 */
[----:B------:R-:W4:Y:S04]  /*2ea40*/  @P3 LDG.E.U16 R5, desc[UR6][R16.64] ;  /* 0x0000000610053981 */ /* 0x000f28000c1e1500 */
[----:B------:R-:W-:Y:S04]  /*2ea50*/  @P4 STL [R1+0x12d0], R52 ;  /* 0x0012d03401004387 */ /* 0x000fe80000100800 */
[----:B------:R0:W-:Y:S04]  /*2ea60*/  @P4 STL [R1+0x12d4], R14 ;  /* 0x0012d40e01004387 */ /* 0x0001e80000100800 */
[----:B------:R-:W4:Y:S01]  /*2ea70*/  LDL.LU R11, [R1+0x6b4] ;  /* 0x0006b400010b7983 */ /* 0x000f220000300800 */
[----:B------:R-:W-:-:S03]  /*2ea80*/  IMAD.MOV.U32 R19, RZ, RZ, R18 ;  /* 0x000000ffff137224 */ /* 0x000fc600078e0012 */
[----:B------:R-:W4:Y:S01]  /*2ea90*/  LDL.LU R10, [R1+0x6c4] ;  /* 0x0006c400010a7983 */ /* 0x000f220000300800 */
[----:B------:R-:W-:-:S05]  /*2eaa0*/  IMAD.MOV.U32 R18, RZ, RZ, R15 ;  /* 0x000000ffff127224 */ /* 0x000fca00078e000f */
[----:B------:R-:W4:Y:S04]  /*2eab0*/  @P3 LDG.E.U16 R9, desc[UR6][R18.64] ;  /* 0x0000000612093981 */ /* 0x000f28000c1e1500 */
[----:B0-----:R-:W4:Y:S04]  /*2eac0*/  LDL.LU R14, [R1+0x6b8] ;  /* 0x0006b800010e7983 */ /* 0x001f280000300800 */
[----:B------:R-:W-:Y:S04]  /*2ead0*/  STL.64 [R1+0x8d8], R20 ;  /* 0x0008d81401007387 */ /* 0x000fe80000100a00 */
[----:B------:R-:W4:Y:S01]  /*2eae0*/  LDL.LU R8, [R1+0x6c8] ;  /* 0x0006c80001087983 */ /* 0x000f220000300800 */
[----:B------:R-:W-:-:S03]  /*2eaf0*/  ISETP.GT.AND P4, PT, R2, 0x78, PT ;  /* 0x000000780200780c */ /* 0x000fc60003f84270 */
[----:B------:R-:W4:Y:S04]  /*2eb00*/  LDL R7, [R1+0x12c4] ;  /* 0x0012c40001077983 */ /* 0x000f280000100800 */
[----:B------:R-:W4:Y:S04]  /*2eb10*/  LDL R52, [R1+0x12c0] ;  /* 0x0012c00001347983 */ /* 0x000f280000100800 */
[----:B------:R-:W-:Y:S04]  /*2eb20*/  STL.64 [R1+0x8e0], R22 ;  /* 0x0008e01601007387 */ /* 0x000fe80000100a00 */
[----:B---3--:R0:W-:Y:S04]  /*2eb30*/  @P6 STL [R1+0x16a8], R12 ;  /* 0x0016a80c01006387 */ /* 0x0081e80000100800 */
[----:B0-----:R-:W3:Y:S04]  /*2eb40*/  LDL R12, [R1+0x12bc] ;  /* 0x0012bc00010c7983 */ /* 0x001ee80000100800 */
[----:B--2---:R0:W-:Y:S04]  /*2eb50*/  @P6 STL [R1+0x16a4], R53 ;  /* 0x0016a43501006387 */ /* 0x0041e80000100800 */
[----:B----4-:R-:W2:Y:S04]  /*2eb60*/  @P4 LDG.E.U16 R6, desc[UR6][R10.64] ;  /* 0x000000060a064981 */ /* 0x010ea8000c1e1500 */
[----:B0-----:R-:W4:Y:S04]  /*2eb70*/  LDL R53, [R1+0x12b8] ;  /* 0x0012b80001357983 */ /* 0x001f280000100800 */
[----:B------:R-:W-:Y:S01]  /*2eb80*/  STL.64 [R1+0x8d0], R18 ;  /* 0x0008d01201007387 */ /* 0x000fe20000100a00 */
[----:B------:R-:W-:-:S02]  /*2eb90*/  IMAD.MOV.U32 R20, RZ, RZ, R8 ;  /* 0x000000ffff147224 */ /* 0x000fc400078e0008 */
[----:B------:R-:W-:Y:S01]  /*2eba0*/  IMAD.MOV.U32 R21, RZ, RZ, R14 ;  /* 0x000000ffff157224 */ /* 0x000fe200078e000e */
[----:B------:R-:W-:Y:S04]  /*2ebb0*/  STL.64 [R1+0x8c8], R16 ;  /* 0x0008c81001007387 */ /* 0x000fe80000100a00 */
[----:B------:R0:W-:Y:S04]  /*2ebc0*/  @P3 STL [R1+0x16a0], R9 ;  /* 0x0016a00901003387 */ /* 0x0001e80000100800 */
[----:B------:R-:W2:Y:S04]  /*2ebd0*/  @P4 LDG.E.U16 R4, desc[UR6][R20.64] ;  /* 0x0000000614044981 */ /* 0x000ea8000c1e1500 */
[----:B0-----:R-:W3:Y:S04]  /*2ebe0*/  LDL.LU R9, [R1+0x6bc] ;  /* 0x0006bc0001097983 */ /* 0x001ee80000300800 */
[----:B------:R0:W-:Y:S04]  /*2ebf0*/  @P3 STL [R1+0x169c], R5 ;  /* 0x00169c0501003387 */ /* 0x0001e80000100800 */
[----:B0-----:R-:W4:Y:S04]  /*2ec00*/  LDL.LU R5, [R1+0x6ec] ;  /* 0x0006ec0001057983 */ /* 0x001f280000300800 */
[----:B------:R-:W4:Y:S04]  /*2ec10*/  LDL.LU R22, [R1+0x6c0] ;  /* 0x0006c00001167983 */ /* 0x000f280000300800 */
[----:B------:R-:W4:Y:S04]  /*2ec20*/  LDL.LU R19, [R1+0x6d0] ;  /* 0x0006d00001137983 */ /* 0x000f280000300800 */
[----:B------:R-:W-:Y:S04]  /*2ec30*/  STL.64 [R1+0x8b8], R10 ;  /* 0x0008b80a01007387 */ /* 0x000fe80000100a00 */
[----:B------:R3:W-:Y:S04]  /*2ec40*/  STL.64 [R1+0x8c0], R20 ;  /* 0x0008c01401007387 */ /* 0x0007e80000100a00 */
[----:B------:R-:W4:Y:S04]  /*2ec50*/  LDL.LU R18, [R1+0x6d4] ;  /* 0x0006d40001127983 */ /* 0x000f280000300800 */
[----:B------:R-:W4:Y:S04]  /*2ec60*/  LDL.LU R17, [R1+0x6e4] ;  /* 0x0006e40001117983 */ /* 0x000f280000300800 */
[----:B------:R-:W4:Y:S04]  /*2ec70*/  LDL.LU R16, [R1+0x6d8] ;  /* 0x0006d80001107983 */ /* 0x000f280000300800 */
[----:B------:R-:W4:Y:S01]  /*2ec80*/  LDL.LU R8, [R1+0x6e8] ;  /* 0x0006e80001087983 */ /* 0x000f220000300800 */
[----:B------:R-:W-:-:S03]  /*2ec90*/  ISETP.GT.AND P6, PT, R2, 0x79, PT ;  /* 0x000000790200780c */ /* 0x000fc60003fc4270 */
[----:B------:R-:W4:Y:S04]  /*2eca0*/  LDL R15, [R1+0x12b4] ;  /* 0x0012b400010f7983 */ /* 0x000f280000100800 */
[----:B------:R-:W4:Y:S01]  /*2ecb0*/  LDL R14, [R1+0x12b0] ;  /* 0x0012b000010e7983 */ /* 0x000f220000100800 */
[----:B------:R-:W-:-:S03]  /*2ecc0*/  ISETP.GT.AND P3, PT, R2, 0x7a, PT ;  /* 0x0000007a0200780c */ /* 0x000fc60003f64270 */
[----:B--2---:R0:W-:Y:S01]  /*2ecd0*/  @P4 STL [R1+0x12cc], R4 ;  /* 0x0012cc0401004387 */ /* 0x0041e20000100800 */
[----:B---3--:R-:W-:-:S03]  /*2ece0*/  IMAD.MOV.U32 R21, RZ, RZ, R9 ;  /* 0x000000ffff157224 */ /* 0x008fc600078e0009 */
[----:B0-----:R-:W2:Y:S04]  /*2ecf0*/  LDL R4, [R1+0x12ac] ;  /* 0x0012ac0001047983 */ /* 0x001ea80000100800 */
[----:B------:R0:W-:Y:S01]  /*2ed00*/  @P4 STL [R1+0x12c8], R6 ;  /* 0x0012c80601004387 */ /* 0x0001e20000100800 */
[----:B----4-:R-:W-:Y:S01]  /*2ed10*/  MOV R20, R5 ;  /* 0x0000000500147202 */ /* 0x010fe20000000f00 */
[----:B------:R-:W-:Y:S02]  /*2ed20*/  IMAD.MOV.U32 R23, RZ, RZ, R22 ;  /* 0x000000ffff177224 */ /* 0x000fe400078e0016 */
[----:B------:R-:W-:Y:S01]  /*2ed30*/  IMAD.MOV.U32 R22, RZ, RZ, R19 ;  /* 0x000000ffff167224 */ /* 0x000fe200078e0013 */
[----:B0-----:R-:W3:Y:S04]  /*2ed40*/  LDL R6, [R1+0x12a8] ;  /* 0x0012a80001067983 */ /* 0x001ee80000100800 */
[----:B------:R-:W4:Y:S04]  /*2ed50*/  LDL.LU R11, [R1+0x6dc] ;  /* 0x0006dc00010b7983 */ /* 0x000f280000300800 */
[----:B------:R-:W2:Y:S04]  /*2ed60*/  LDL.LU R10, [R1+0x70c] ;  /* 0x00070c00010a7983 */ /* 0x000ea80000300800 */
[----:B------:R-:W2:Y:S04]  /*2ed70*/  LDL.LU R9, [R1+0x6e0] ;  /* 0x0006e00001097983 */ /* 0x000ea80000300800 */
[----:B------:R0:W-:Y:S04]  /*2ed80*/  STL.64 [R1+0x8a8], R20 ;  /* 0x0008a81401007387 */ /* 0x0001e80000100a00 */
[----:B------:R-:W2:Y:S04]  /*2ed90*/  @P6 LDG.E.U16 R7, desc[UR6][R22.64] ;  /* 0x0000000616076981 */ /* 0x000ea8000c1e1500 */
[----:B------:R0:W3:Y:S04]  /*2eda0*/  @P6 LDG.E.U16 R52, desc[UR6][R20.64] ;  /* 0x0000000614346981 */ /* 0x0000e8000c1e1500 */
[----:B------:R-:W3:Y:S01]  /*2edb0*/  LDL.LU R5, [R1+0x6f0] ;  /* 0x0006f00001057983 */ /* 0x000ee20000300800 */
[----:B0-----:R-:W-:-:S02]  /*2edc0*/  IMAD.MOV.U32 R20, RZ, RZ, R17 ;  /* 0x000000ffff147224 */ /* 0x001fc400078e0011 */
[----:B------:R-:W-:Y:S02]  /*2edd0*/  IMAD.MOV.U32 R17, RZ, RZ, R16 ;  /* 0x000000ffff117224 */ /* 0x000fe400078e0010 */
[----:B------:R-:W-:Y:S02]  /*2ede0*/  IMAD.MOV.U32 R16, RZ, RZ, R8 ;  /* 0x000000ffff107224 */ /* 0x000fe400078e0008 */
[----:B------:R-:W-:-:S03]  /*2edf0*/  IMAD.MOV.U32 R21, RZ, RZ, R18 ;  /* 0x000000ffff157224 */ /* 0x000fc600078e0012 */
[----:B------:R-:W4:Y:S04]  /*2ee00*/  @P3 LDG.E.U16 R12, desc[UR6][R16.64] ;  /* 0x00000006100c3981 */ /* 0x000f28000c1e1500 */
[----:B------:R0:W4:Y:S01]  /*2ee10*/  @P3 LDG.E.U16 R53, desc[UR6][R20.64] ;  /* 0x0000000614353981 */ /* 0x000122000c1e1500 */
[----:B------:R-:W-:-:S03]  /*2ee20*/  ISETP.GT.AND P4, PT, R2, 0x7b, PT ;  /* 0x0000007b0200780c */ /* 0x000fc60003f84270 */
[----:B------:R1:W-:Y:S04]  /*2ee30*/  STL.64 [R1+0x8b0], R22 ;  /* 0x0008b01601007387 */ /* 0x0003e80000100a00 */
[----:B--2---:R2:W-:Y:S01]  /*2ee40*/  @P6 STL [R1+0x12c4], R7 ;  /* 0x0012c40701006387 */ /* 0x0045e20000100800 */
[----:B-1----:R-:W-:Y:S02]  /*2ee50*/  IMAD.MOV.U32 R23, RZ, RZ, R9 ;  /* 0x000000ffff177224 */ /* 0x002fe400078e0009 */
[----:B---3--:R-:W-:-:S05]  /*2ee60*/  IMAD.MOV.U32 R22, RZ, RZ, R5 ;  /* 0x000000ffff167224 */ /* 0x008fca00078e0005 */
[----:B------:R-:W3:Y:S04]  /*2ee70*/  @P4 LDG.E.U16 R15, desc[UR6][R22.64] ;  /* 0x00000006160f4981 */ /* 0x000ee8000c1e1500 */
[----:B--2---:R-:W2:Y:S04]  /*2ee80*/  LDL R7, [R1+0x12a4] ;  /* 0x0012a40001077983 */ /* 0x004ea80000100800 */
[----:B------:R1:W-:Y:S04]  /*2ee90*/  @P6 STL [R1+0x12c0], R52 ;  /* 0x0012c03401006387 */ /* 0x0003e80000100800 */
[----:B-1----:R-:W2:Y:S04]  /*2eea0*/  LDL R52, [R1+0x12a0] ;  /* 0x0012a00001347983 */ /* 0x002ea80000100800 */
[----:B------:R1:W-:Y:S04]  /*2eeb0*/  STL.64 [R1+0x8a0], R16 ;  /* 0x0008a01001007387 */ /* 0x0003e80000100a00 */
[----:B------:R0:W-:Y:S04]  /*2eec0*/  STL.64 [R1+0x898], R20 ;  /* 0x0008981401007387 */ /* 0x0001e80000100a00 */
[----:B------:R-:W2:Y:S04]  /*2eed0*/  LDL.LU R18, [R1+0x6f4] ;  /* 0x0006f40001127983 */ /* 0x000ea80000300800 */
[----:B-1----:R-:W2:Y:S04]  /*2eee0*/  LDL.LU R17, [R1+0x704] ;  /* 0x0007040001117983 */ /* 0x002ea80000300800 */
[----:B----4-:R1:W-:Y:S01]  /*2eef0*/  @P3 STL [R1+0x12bc], R12 ;  /* 0x0012bc0c01003387 */ /* 0x0103e20000100800 */
[----:B0-----:R-:W-:-:S02]  /*2ef00*/  IMAD.MOV.U32 R20, RZ, RZ, R10 ;  /* 0x000000ffff147224 */ /* 0x001fc400078e000a */
[----:B------:R-:W-:-:S05]  /*2ef10*/  IMAD.MOV.U32 R21, RZ, RZ, R11 ;  /* 0x000000ffff157224 */ /* 0x000fca00078e000b */
[----:B------:R-:W4:Y:S04]  /*2ef20*/  @P4 LDG.E.U16 R14, desc[UR6][R20.64] ;  /* 0x00000006140e4981 */ /* 0x000f28000c1e1500 */
[----:B-1----:R-:W4:Y:S04]  /*2ef30*/  LDL.LU R12, [R1+0x6f8] ;  /* 0x0006f800010c7983 */ /* 0x002f280000300800 */
[----:B------:R-:W4:Y:S04]  /*2ef40*/  LDL.LU R8, [R1+0x708] ;  /* 0x0007080001087983 */ /* 0x000f280000300800 */
[----:B------:R0:W-:Y:S04]  /*2ef50*/  @P3 STL [R1+0x12b8], R53 ;  /* 0x0012b83501003387 */ /* 0x0001e80000100800 */
[----:B------:R-:W4:Y:S04]  /*2ef60*/  LDL.LU R16, [R1+0x6fc] ;  /* 0x0006fc0001107983 */ /* 0x000f280000300800 */
[----:B------:R-:W4:Y:S04]  /*2ef70*/  LDL.LU R10, [R1+0x72c] ;  /* 0x00072c00010a7983 */ /* 0x000f280000300800 */
[----:B------:R-:W-:Y:S04]  /*2ef80*/  STL.64 [R1+0x888], R20 ;  /* 0x0008881401007387 */ /* 0x000fe80000100a00 */
[----:B------:R-:W-:Y:S04]  /*2ef90*/  STL.64 [R1+0x890], R22 ;  /* 0x0008901601007387 */ /* 0x000fe80000100a00 */
[----:B------:R-:W4:Y:S04]  /*2efa0*/  LDL.LU R9, [R1+0x700] ;  /* 0x0007000001097983 */ /* 0x000f280000300800 */
[----:B------:R-:W4:Y:S01]  /*2efb0*/  LDL.LU R5, [R1+0x710] ;  /* 0x0007100001057983 */ /* 0x000f220000300800 */
[----:B------:R-:W-:-:S03]  /*2efc0*/  ISETP.GT.AND P6, PT, R2, 0x7c, PT ;  /* 0x0000007c0200780c */ /* 0x000fc60003fc4270 */
[----:B------:R-:W4:Y:S01]  /*2efd0*/  LDL R11, [R1+0x1698] ;  /* 0x00169800010b7983 */ /* 0x000f220000100800 */
[----:B------:R-:W-:-:S03]  /*2efe0*/  ISETP.GT.AND P3, PT, R2, 0x7d, PT ;  /* 0x0000007d0200780c */ /* 0x000fc60003f64270 */
[----:B0-----:R-:W4:Y:S04]  /*2eff0*/  LDL R53, [R1+0x1694] ;  /* 0x0016940001357983 */ /* 0x001f280000100800 */
[----:B---3--:R0:W-:Y:S04]  /*2f000*/  @P4 STL [R1+0x12b4], R15 ;  /* 0x0012b40f01004387 */ /* 0x0081e80000100800 */
[----:B0-----:R-:W3:Y:S01]  /*2f010*/  LDL R15, [R1+0x1690] ;  /* 0x00169000010f7983 */ /* 0x001ee20000100800 */
[----:B--2---:R-:W-:Y:S02]  /*2f020*/  IMAD.MOV.U32 R19, RZ, RZ, R18 ;  /* 0x000000ffff137224 */ /* 0x004fe400078e0012 */
[----:B------:R-:W-:-:S05]  /*2f030*/  IMAD.MOV.U32 R18, RZ, RZ, R17 ;  /* 0x000000ffff127224 */ /* 0x000fca00078e0011 */
[----:B------:R0:W2:Y:S04]  /*2f040*/  @P6 LDG.E.U16 R6, desc[UR6][R18.64] ;  /* 0x0000000612066981 */ /* 0x0000a8000c1e1500 */
[----:B----4-:R1:W-:Y:S01]  /*2f050*/  @P4 STL [R1+0x12b0], R14 ;  /* 0x0012b00e01004387 */ /* 0x0103e20000100800 */
[----:B------:R-:W-:Y:S02]  /*2f060*/  IMAD.MOV.U32 R21, RZ, RZ, R12 ;  /* 0x000000ffff157224 */ /* 0x000fe400078e000c */
[----:B------:R-:W-:-:S05]  /*2f070*/  IMAD.MOV.U32 R20, RZ, RZ, R8 ;  /* 0x000000ffff147224 */ /* 0x000fca00078e0008 */
[----:B------:R-:W4:Y:S04]  /*2f080*/  @P6 LDG.E.U16 R4, desc[UR6][R20.64] ;  /* 0x0000000614046981 */ /* 0x000f28000c1e1500 */
[----:B-1----:R-:W3:Y:S04]  /*2f090*/  LDL R14, [R1+0x168c] ;  /* 0x00168c00010e7983 */ /* 0x002ee80000100800 */
[----:B------:R-:W3:Y:S04]  /*2f0a0*/  LDL.LU R12, [R1+0x714] ;  /* 0x00071400010c7983 */ /* 0x000ee80000300800 */
[----:B------:R-:W3:Y:S04]  /*2f0b0*/  LDL.LU R8, [R1+0x724] ;  /* 0x0007240001087983 */ /* 0x000ee80000300800 */
[----:B------:R0:W-:Y:S01]  /*2f0c0*/  STL.64 [R1+0x878], R18 ;  /* 0x0008781201007387 */ /* 0x0001e20000100a00 */
[----:B------:R-:W-:-:S02]  /*2f0d0*/  IMAD.MOV.U32 R17, RZ, RZ, R9 ;  /* 0x000000ffff117224 */ /* 0x000fc400078e0009 */
[----:B0-----:R-:W-:Y:S02]  /*2f0e0*/  IMAD.MOV.U32 R19, RZ, RZ, R16 ;  /* 0x000000ffff137224 */ /* 0x001fe400078e0010 */
[----:B------:R-:W-:-:S05]  /*2f0f0*/  IMAD.MOV.U32 R16, RZ, RZ, R5 ;  /* 0x000000ffff107224 */ /* 0x000fca00078e0005 */
[----:B------:R-:W3:Y:S04]  /*2f100*/  @P3 LDG.E.U16 R7, desc[UR6][R16.64] ;  /* 0x0000000610073981 */ /* 0x000ee8000c1e1500 */
[----:B------:R-:W-:Y:S01]  /*2f110*/  STL.64 [R1+0x880], R20 ;  /* 0x0008801401007387 */ /* 0x000fe20000100a00 */
[----:B------:R-:W-:-:S05]  /*2f120*/  IMAD.MOV.U32 R18, RZ, RZ, R10 ;  /* 0x000000ffff127224 */ /* 0x000fca00078e000a */
[----:B------:R0:W3:Y:S04]  /*2f130*/  @P3 LDG.E.U16 R52, desc[UR6][R18.64] ;  /* 0x0000000612343981 */ /* 0x0000e8000c1e1500 */
[----:B--2---:R1:W-:Y:S04]  /*2f140*/  @P6 STL [R1+0x12a8], R6 ;  /* 0x0012a80601006387 */ /* 0x0043e80000100800 */
[----:B-1----:R-:W2:Y:S04]  /*2f150*/  LDL.LU R6, [R1+0x718] ;  /* 0x0007180001067983 */ /* 0x002ea80000300800 */
[----:B----4-:R1:W-:Y:S04]  /*2f160*/  @P6 STL [R1+0x12ac], R4 ;  /* 0x0012ac0401006387 */ /* 0x0103e80000100800 */
[----:B-1----:R-:W4:Y:S04]  /*2f170*/  LDL.LU R4, [R1+0x728] ;  /* 0x0007280001047983 */ /* 0x002f280000300800 */
[----:B------:R-:W4:Y:S04]  /*2f180*/  LDL R10, [R1+0x129c] ;  /* 0x00129c00010a7983 */ /* 0x000f280000100800 */
[----:B------:R-:W4:Y:S04]  /*2f190*/  LDL R9, [R1+0x1298] ;  /* 0x0012980001097983 */ /* 0x000f280000100800 */
[----:B------:R-:W-:Y:S04]  /*2f1a0*/  STL.64 [R1+0x868], R18 ;  /* 0x0008681201007387 */ /* 0x000fe80000100a00 */
[----:B------:R1:W-:Y:S04]  /*2f1b0*/  STL.64 [R1+0x870], R16 ;  /* 0x0008701001007387 */ /* 0x0003e80000100a00 */
[----:B-1----:R-:W4:Y:S04]  /*2f1c0*/  LDL.LU R17, [R1+0x71c] ;  /* 0x00071c0001117983 */ /* 0x002f280000300800 */
[----:B------:R-:W4:Y:S04]  /*2f1d0*/  LDL.LU R16, [R1+0x74c] ;  /* 0x00074c0001107983 */ /* 0x000f280000300800 */
[----:B---3--:R1:W-:Y:S04]  /*2f1e0*/  @P3 STL [R1+0x12a4], R7 ;  /* 0x0012a40701003387 */ /* 0x0083e80000100800 */
[----:B-1----:R-:W3:Y:S04]  /*2f1f0*/  LDL.LU R7, [R1+0x720] ;  /* 0x0007200001077983 */ /* 0x002ee80000300800 */
[----:B------:R-:W3:Y:S01]  /*2f200*/  LDL.LU R5, [R1+0x730] ;  /* 0x0007300001057983 */ /* 0x000ee20000300800 */
[----:B------:R-:W-:-:S02]  /*2f210*/  ISETP.GT.AND P4, PT, R2, 0x7e, PT ;  /* 0x0000007e0200780c */ /* 0x000fc40003f84270 */
[----:B------:R-:W-:Y:S01]  /*2f220*/  ISETP.GT.AND P6, PT, R2, 0x7f, PT ;  /* 0x0000007f0200780c */ /* 0x000fe20003fc4270 */
[----:B0-----:R-:W-:Y:S02]  /*2f230*/  IMAD.MOV.U32 R18, RZ, RZ, R8 ;  /* 0x000000ffff127224 */ /* 0x001fe400078e0008 */
[----:B------:R-:W-:Y:S01]  /*2f240*/  IMAD.MOV.U32 R19, RZ, RZ, R12 ;  /* 0x000000ffff137224 */ /* 0x000fe200078e000c */
[----:B------:R0:W-:Y:S04]  /*2f250*/  @P3 STL [R1+0x12a0], R52 ;  /* 0x0012a03401003387 */ /* 0x0001e80000100800 */
[----:B------:R-:W3:Y:S04]  /*2f260*/  LDL.LU R12, [R1+0x734] ;  /* 0x00073400010c7983 */ /* 0x000ee80000300800 */
[----:B------:R-:W3:Y:S04]  /*2f270*/  LDL.LU R8, [R1+0x744] ;  /* 0x0007440001087983 */ /* 0x000ee80000300800 */
[----:B------:R3:W3:Y:S04]  /*2f280*/  @P4 LDG.E.U16 R53, desc[UR6][R18.64] ;  /* 0x0000000612354981 */ /* 0x0006e8000c1e1500 */
[----:B0-----:R-:W3:Y:S04]  /*2f290*/  LDL R52, [R1+0x1294] ;  /* 0x0012940001347983 */ /* 0x001ee80000100800 */
[----:B------:R3:W-:Y:S01]  /*2f2a0*/  STL.64 [R1+0x858], R18 ;  /* 0x0008581201007387 */ /* 0x0007e20000100a00 */
[----:B--2---:R-:W-:-:S03]  /*2f2b0*/  IMAD.MOV.U32 R23, RZ, RZ, R6 ;  /* 0x000000ffff177224 */ /* 0x004fc600078e0006 */
[----:B------:R-:W2:Y:S01]  /*2f2c0*/  LDL.LU R6, [R1+0x738] ;  /* 0x0007380001067983 */ /* 0x000ea20000300800 */
[----:B----4-:R-:W-:-:S03]  /*2f2d0*/  IMAD.MOV.U32 R22, RZ, RZ, R4 ;  /* 0x000000ffff167224 */ /* 0x010fc600078e0004 */
[----:B------:R-:W4:Y:S04]  /*2f2e0*/  LDL.LU R4, [R1+0x748] ;  /* 0x0007480001047983 */ /* 0x000f280000300800 */
[----:B------:R2:W4:Y:S04]  /*2f2f0*/  @P4 LDG.E.U16 R11, desc[UR6][R22.64] ;  /* 0x00000006160b4981 */ /* 0x000528000c1e1500 */
[----:B------:R-:W4:Y:S04]  /*2f300*/  LDL R21, [R1+0x1290] ;  /* 0x0012900001157983 */ /* 0x000f280000100800 */
[----:B------:R-:W4:Y:S01]  /*2f310*/  @P6 LDG.E.U16 R14, desc[UR6][R16.64] ;  /* 0x00000006100e6981 */ /* 0x000f22000c1e1500 */
[----:B---3--:R-:W-:Y:S01]  /*2f320*/  MOV R19, R7 ;  /* 0x0000000700137202 */ /* 0x008fe20000000f00 */
[----:B------:R-:W-:-:S05]  /*2f330*/  IMAD.MOV.U32 R18, RZ, RZ, R5 ;  /* 0x000000ffff127224 */ /* 0x000fca00078e0005 */
[----:B------:R-:W3:Y:S01]  /*2f340*/  @P6 LDG.E.U16 R15, desc[UR6][R18.64] ;  /* 0x00000006120f6981 */ /* 0x000ee2000c1e1500 */
[----:B------:R-:W-:-:S03]  /*2f350*/  ISETP.GT.AND P3, PT, R2, 0x80, PT ;  /* 0x000000800200780c */ /* 0x000fc60003f64270 */
[----:B------:R2:W-:Y:S02]  /*2f360*/  STL.64 [R1+0x860], R22 ;  /* 0x0008601601007387 */ /* 0x0005e40000100a00 */
[----:B--2---:R-:W-:Y:S02]  /*2f370*/  IMAD.MOV.U32 R23, RZ, RZ, R6 ;  /* 0x000000ffff177224 */ /* 0x004fe400078e0006 */
[----:B----4-:R0:W-:Y:S01]  /*2f380*/  @P4 STL [R1+0x1698], R11 ;  /* 0x0016980b01004387 */ /* 0x0101e20000100800 */
[----:B------:R-:W-:-:S05]  /*2f390*/  IMAD.MOV.U32 R22, RZ, RZ, R4 ;  /* 0x000000ffff167224 */ /* 0x000fca00078e0004 */
[----:B------:R-:W2:Y:S04]  /*2f3a0*/  @P3 LDG.E.U16 R10, desc[UR6][R22.64] ;  /* 0x00000006160a3981 */ /* 0x000ea8000c1e1500 */
[----:B0-----:R-:W4:Y:S04]  /*2f3b0*/  LDL R11, [R1+0x128c] ;  /* 0x00128c00010b7983 */ /* 0x001f280000100800 */
[----:B------:R0:W-:Y:S04]  /*2f3c0*/  @P4 STL [R1+0x1694], R53 ;  /* 0x0016943501004387 */ /* 0x0001e80000100800 */
[----:B0-----:R-:W2:Y:S04]  /*2f3d0*/  LDL R53, [R1+0x1288] ;  /* 0x0012880001357983 */ /* 0x001ea80000100800 */
[----:B------:R-:W2:Y:S04]  /*2f3e0*/  LDL.LU R7, [R1+0x73c] ;  /* 0x00073c0001077983 */ /* 0x000ea80000300800 */
[----:B------:R-:W4:Y:S04]  /*2f3f0*/  LDL.LU R5, [R1+0x76c] ;  /* 0x00076c0001057983 */ /* 0x000f280000300800 */
[----:B------:R0:W-:Y:S04]  /*2f400*/  STL.64 [R1+0x848], R16 ;  /* 0x0008481001007387 */ /* 0x0001e80000100a00 */
[----:B------:R1:W-:Y:S04]  /*2f410*/  STL.64 [R1+0x850], R18 ;  /* 0x0008501201007387 */ /* 0x0003e80000100a00 */
[----:B------:R-:W-:Y:S04]  /*2f420*/  @P6 STL [R1+0x168c], R14 ;  /* 0x00168c0e01006387 */ /* 0x000fe80000100800 */
[----:B---3--:R3:W-:Y:S01]  /*2f430*/  @P6 STL [R1+0x1690], R15 ;  /* 0x0016900f01006387 */ /* 0x0087e20000100800 */
[----:B0-----:R-:W-:-:S02]  /*2f440*/  IMAD.MOV.U32 R16, RZ, RZ, R8 ;  /* 0x000000ffff107224 */ /* 0x001fc400078e0008 */
[----:B------:R-:W-:Y:S01]  /*2f450*/  IMAD.MOV.U32 R17, RZ, RZ, R12 ;  /* 0x000000ffff117224 */ /* 0x000fe200078e000c */
[----:B-1----:R-:W4:Y:S04]  /*2f460*/  LDL.LU R19, [R1+0x740] ;  /* 0x0007400001137983 */ /* 0x002f280000300800 */
[----:B------:R-:W4:Y:S04]  /*2f470*/  LDL.LU R18, [R1+0x750] ;  /* 0x0007500001127983 */ /* 0x000f280000300800 */
[----:B------:R2:W4:Y:S04]  /*2f480*/  @P3 LDG.E.U16 R9, desc[UR6][R16.64] ;  /* 0x0000000610093981 */ /* 0x000528000c1e1500 */
[----:B------:R2:W-:Y:S04]  /*2f490*/  STL.64 [R1+0x838], R16 ;  /* 0x0008381001007387 */ /* 0x0005e80000100a00 */
[----:B---3--:R-:W3:Y:S04]  /*2f4a0*/  LDL.LU R15, [R1+0x754] ;  /* 0x00075400010f7983 */ /* 0x008ee80000300800 */
[----:B------:R-:W3:Y:S04]  /*2f4b0*/  LDL.LU R14, [R1+0x764] ;  /* 0x00076400010e7983 */ /* 0x000ee80000300800 */
[----:B------:R-:W-:Y:S04]  /*2f4c0*/  STL.64 [R1+0x840], R22 ;  /* 0x0008401601007387 */ /* 0x000fe80000100a00 */
[----:B------:R-:W3:Y:S04]  /*2f4d0*/  LDL.LU R6, [R1+0x758] ;  /* 0x0007580001067983 */ /* 0x000ee80000300800 */
[----:B------:R-:W3:Y:S01]  /*2f4e0*/  LDL.LU R4, [R1+0x768] ;  /* 0x0007680001047983 */ /* 0x000ee20000300800 */
[----:B------:R-:W-:-:S02]  /*2f4f0*/  ISETP.GT.AND P4, PT, R2, 0x81, PT ;  /* 0x000000810200780c */ /* 0x000fc40003f84270 */
[----:B------:R-:W-:Y:S01]  /*2f500*/  ISETP.GT.AND P6, PT, R2, 0x82, PT ;  /* 0x000000820200780c */ /* 0x000fe20003fc4270 */
[----:B------:R-:W3:Y:S04]  /*2f510*/  LDL R8, [R1+0x1284] ;  /* 0x0012840001087983 */ /* 0x000ee80000100800 */
[----:B------:R-:W3:Y:S01]  /*2f520*/  LDL R12, [R1+0x1280] ;  /* 0x00128000010c7983 */ /* 0x000ee20000100800 */
[----:B--2---:R-:W-:Y:S02]  /*2f530*/  IMAD.MOV.U32 R17, RZ, RZ, R7 ;  /* 0x000000ffff117224 */ /* 0x004fe400078e0007 */
[----:B----4-:R-:W-:-:S05]  /*2f540*/  IMAD.MOV.U32 R16, RZ, RZ, R5 ;  /* 0x000000ffff107224 */ /* 0x010fca00078e0005 */
[----:B------:R0:W2:Y:S04]  /*2f550*/  @P4 LDG.E.U16 R21, desc[UR6][R16.64] ;  /* 0x0000000610154981 */ /* 0x0000a8000c1e1500 */
[----:B------:R-:W4:Y:S04]  /*2f560*/  @P4 LDG.E.U16 R52, desc[UR6][R18.64] ;  /* 0x0000000612344981 */ /* 0x000f28000c1e1500 */
[----:B------:R-:W-:Y:S04]  /*2f570*/  @P3 STL [R1+0x1298], R9 ;  /* 0x0012980901003387 */ /* 0x000fe80000100800 */
[----:B------:R1:W-:Y:S04]  /*2f580*/  @P3 STL [R1+0x129c], R10 ;  /* 0x00129c0a01003387 */ /* 0x0003e80000100800 */
[----:B---3--:R-:W3:Y:S04]  /*2f590*/  @P6 LDG.E.U16 R53, desc[UR6][R14.64] ;  /* 0x000000060e356981 */ /* 0x008ee8000c1e1500 */
[----:B-1----:R-:W3:Y:S04]  /*2f5a0*/  LDL.LU R10, [R1+0x75c] ;  /* 0x00075c00010a7983 */ /* 0x002ee80000300800 */
[----:B------:R-:W3:Y:S04]  /*2f5b0*/  LDL.LU R9, [R1+0x78c] ;  /* 0x00078c0001097983 */ /* 0x000ee80000300800 */
[----:B------:R-:W3:Y:S04]  /*2f5c0*/  LDL.LU R7, [R1+0x760] ;  /* 0x0007600001077983 */ /* 0x000ee80000300800 */
[----:B------:R0:W-:Y:S04]  /*2f5d0*/  STL.64 [R1+0x828], R16 ;  /* 0x0008281001007387 */ /* 0x0001e80000100a00 */
[----:B------:R-:W3:Y:S01]  /*2f5e0*/  LDL.LU R5, [R1+0x770] ;  /* 0x0007700001057983 */ /* 0x000ee20000300800 */
[----:B0-----:R-:W-:-:S02]  /*2f5f0*/  IMAD.MOV.U32 R16, RZ, RZ, R4 ;  /* 0x000000ffff107224 */ /* 0x001fc400078e0004 */
[----:B------:R-:W-:-:S05]  /*2f600*/  IMAD.MOV.U32 R17, RZ, RZ, R6 ;  /* 0x000000ffff117224 */ /* 0x000fca00078e0006 */
[----:B------:R-:W3:Y:S04]  /*2f610*/  @P6 LDG.E.U16 R11, desc[UR6][R16.64] ;  /* 0x00000006100b6981 */ /* 0x000ee8000c1e1500 */
[----:B------:R-:W-:Y:S04]  /*2f620*/  STL.64 [R1+0x830], R18 ;  /* 0x0008301201007387 */ /* 0x000fe80000100a00 */
[----:B------:R-:W3:Y:S04]  /*2f630*/  LDL R23, [R1+0x127c] ;  /* 0x00127c0001177983 */ /* 0x000ee80000100800 */
[----:B----4-:R0:W-:Y:S04]  /*2f640*/  @P4 STL [R1+0x1294], R52 ;  /* 0x0012943401004387 */ /* 0x0101e80000100800 */
[----:B0-----:R-:W4:Y:S04]  /*2f650*/  LDL R52, [R1+0x1278] ;  /* 0x0012780001347983 */ /* 0x001f280000100800 */
[----:B--2---:R0:W-:Y:S04]  /*2f660*/  @P4 STL [R1+0x1290], R21 ;  /* 0x0012901501004387 */ /* 0x0041e80000100800 */
[----:B------:R-:W2:Y:S04]  /*2f670*/  LDL.LU R6, [R1+0x774] ;  /* 0x0007740001067983 */ /* 0x000ea80000300800 */
[----:B------:R-:W4:Y:S04]  /*2f680*/  LDL.LU R4, [R1+0x784] ;  /* 0x0007840001047983 */ /* 0x000f280000300800 */
[----:B------:R1:W-:Y:S04]  /*2f690*/  STL.64 [R1+0x818], R14 ;  /* 0x0008180e01007387 */ /* 0x0003e80000100a00 */
[----:B------:R1:W-:Y:S04]  /*2f6a0*/  STL.64 [R1+0x820], R16 ;  /* 0x0008201001007387 */ /* 0x0003e80000100a00 */
[----:B------:R-:W4:Y:S04]  /*2f6b0*/  LDL R20, [R1+0x1274] ;  /* 0x0012740001147983 */ /* 0x000f280000100800 */
[----:B0-----:R-:W4:Y:S04]  /*2f6c0*/  LDL R21, [R1+0x1270] ;  /* 0x0012700001157983 */ /* 0x001f280000100800 */
[----:B---3--:R0:W-:Y:S04]  /*2f6d0*/  @P6 STL [R1+0x1288], R53 ;  /* 0x0012883501006387 */ /* 0x0081e80000100800 */
[----:B------:R-:W-:Y:S04]  /*2f6e0*/  @P6 STL [R1+0x128c], R11 ;  /* 0x00128c0b01006387 */ /* 0x000fe80000100800 */
[----:B------:R-:W3:Y:S04]  /*2f6f0*/  LDL.LU R24, [R1+0x778] ;  /* 0x0007780001187983 */ /* 0x000ee80000300800 */
[----:B------:R-:W3:Y:S01]  /*2f700*/  LDL.LU R22, [R1+0x788] ;  /* 0x0007880001167983 */ /* 0x000ee20000300800 */
[----:B------:R-:W-:Y:S01]  /*2f710*/  ISETP.GT.AND P3, PT, R2, 0x83, PT ;  /* 0x000000830200780c */ /* 0x000fe20003f64270 */
[----:B------:R-:W-:-:S02]  /*2f720*/  IMAD.MOV.U32 R18, RZ, RZ, R9 ;  /* 0x000000ffff127224 */ /* 0x000fc400078e0009 */
[----:B------:R-:W-:Y:S01]  /*2f730*/  IMAD.MOV.U32 R19, RZ, RZ, R10 ;  /* 0x000000ffff137224 */ /* 0x000fe200078e000a */
[C---:B------:R-:W-:Y:S01]  /*2f740*/  ISETP.GT.AND P4, PT, R2.reuse, 0x84, PT ;  /* 0x000000840200780c */ /* 0x040fe20003f84270 */
[----:B-1----:R-:W-:Y:S02]  /*2f750*/  IMAD.MOV.U32 R14, RZ, RZ, R5 ;  /* 0x000000ffff0e7224 */ /* 0x002fe400078e0005 */
[----:B------:R-:W-:Y:S01]  /*2f760*/  IMAD.MOV.U32 R15, RZ, RZ, R7 ;  /* 0x000000ffff0f7224 */ /* 0x000fe200078e0007 */
[----:B------:R-:W-:Y:S05]  /*2f770*/  STL.64 [R1+0x808], R18 ;  /* 0x0008081201007387 */ /* 0x000fea0000100a00 */
[----:B------:R2:W3:Y:S04]  /*2f780*/  @P3 LDG.E.U16 R12, desc[UR6][R18.64] ;  /* 0x00000006120c3981 */ /* 0x0004e8000c1e1500 */
[----:B------:R-:W3:Y:S04]  /*2f790*/  @P3 LDG.E.U16 R8, desc[UR6][R14.64] ;  /* 0x000000060e083981 */ /* 0x000ee8000c1e1500 */
[----:B------:R1:W-:Y:S04]  /*2f7a0*/  STL.64 [R1+0x810], R14 ;  /* 0x0008100e01007387 */ /* 0x0003e80000100a00 */
[----:B------:R-:W3:Y:S04]  /*2f7b0*/  LDL.LU R10, [R1+0x77c] ;  /* 0x00077c00010a7983 */ /* 0x000ee80000300800 */
[----:B------:R-:W3:Y:S04]  /*2f7c0*/  LDL.LU R9, [R1+0x7ac] ;  /* 0x0007ac0001097983 */ /* 0x000ee80000300800 */
[----:B------:R-:W3:Y:S04]  /*2f7d0*/  LDL.LU R7, [R1+0x780] ;  /* 0x0007800001077983 */ /* 0x000ee80000300800 */
[----:B------:R-:W3:Y:S04]  /*2f7e0*/  LDL.LU R5, [R1+0x790] ;  /* 0x0007900001057983 */ /* 0x000ee80000300800 */
[----:B------:R-:W3:Y:S04]  /*2f7f0*/  LDL R16, [R1+0x1688] ;  /* 0x0016880001107983 */ /* 0x000ee80000100800 */
[----:B0-----:R-:W3:Y:S01]  /*2f800*/  LDL R53, [R1+0x1684] ;  /* 0x0016840001357983 */ /* 0x001ee20000100800 */
[----:B------:R-:W-:-:S03]  /*2f810*/  ISETP.GT.AND P6, PT, R2, 0x85, PT ;  /* 0x000000850200780c */ /* 0x000fc60003fc4270 */
[----:B-1----:R-:W3:Y:S01]  /*2f820*/  LDL.LU R15, [R1+0x2220] ;  /* 0x00222000010f7983 */ /* 0x002ee20000300800 */
[----:B--2---:R-:W-:Y:S02]  /*2f830*/  IMAD.MOV.U32 R19, RZ, RZ, R6 ;  /* 0x000000ffff137224 */ /* 0x004fe400078e0006 */
[----:B----4-:R-:W-:-:S05]  /*2f840*/  IMAD.MOV.U32 R18, RZ, RZ, R4 ;  /* 0x000000ffff127224 */ /* 0x010fca00078e0004 */
[----:B------:R0:W2:Y:S01]  /*2f850*/  @P4 LDG.E.U16 R52, desc[UR6][R18.64] ;  /* 0x0000000612344981 */ /* 0x0000a2000c1e1500 */
[----:B---3--:R-:W-:Y:S02]  /*2f860*/  IMAD.MOV.U32 R25, RZ, RZ, R24 ;  /* 0x000000ffff197224 */ /* 0x008fe400078e0018 */
[----:B------:R-:W-:-:S05]  /*2f870*/  IMAD.MOV.U32 R24, RZ, RZ, R22 ;  /* 0x000000ffff187224 */ /* 0x000fca00078e0016 */
[----:B------:R-:W3:Y:S04]  /*2f880*/  @P4 LDG.E.U16 R23, desc[UR6][R24.64] ;  /* 0x0000000618174981 */ /* 0x000ee8000c1e1500 */
[----:B------:R1:W-:Y:S04]  /*2f890*/  @P3 STL [R1+0x1280], R12 ;  /* 0x0012800c01003387 */ /* 0x0003e80000100800 */
[----:B------:R4:W-:Y:S04]  /*2f8a0*/  @P3 STL [R1+0x1284], R8 ;  /* 0x0012840801003387 */ /* 0x0009e80000100800 */
[----:B-1----:R-:W3:Y:S04]  /*2f8b0*/  LDL.LU R12, [R1+0x794] ;  /* 0x00079400010c7983 */ /* 0x002ee80000300800 */
[----:B------:R-:W3:Y:S04]  /*2f8c0*/  LDL.LU R11, [R1+0x7a4] ;  /* 0x0007a400010b7983 */ /* 0x000ee80000300800 */
[----:B----4-:R-:W4:Y:S04]  /*2f8d0*/  LDL.LU R8, [R1+0x798] ;  /* 0x0007980001087983 */ /* 0x010f280000300800 */
[----:B------:R0:W-:Y:S04]  /*2f8e0*/  STL.64 [R1+0x7f8], R18 ;  /* 0x0007f81201007387 */ /* 0x0001e80000100a00 */
[----:B------:R-:W4:Y:S04]  /*2f8f0*/  LDL.LU R4, [R1+0x7a8] ;  /* 0x0007a80001047983 */ /* 0x000f280000300800 */
[----:B------:R-:W4:Y:S04]  /*2f900*/  LDL R17, [R1+0x1680] ;  /* 0x0016800001117983 */ /* 0x000f280000100800 */
[----:B------:R-:W4:Y:S04]  /*2f910*/  LDL R14, [R1+0x167c] ;  /* 0x00167c00010e7983 */ /* 0x000f280000100800 */
[----:B------:R-:W4:Y:S04]  /*2f920*/  LDL R6, [R1+0x126c] ;  /* 0x00126c0001067983 */ /* 0x000f280000100800 */
[----:B------:R-:W-:Y:S01]  /*2f930*/  STL.64 [R1+0x800], R24 ;  /* 0x0008001801007387 */ /* 0x000fe20000100a00 */
[----:B------:R-:W-:-:S02]  /*2f940*/  IMAD.MOV.U32 R22, RZ, RZ, R5 ;  /* 0x000000ffff167224 */ /* 0x000fc400078e0005 */
[----:B0-----:R-:W-:Y:S02]  /*2f950*/  IMAD.MOV.U32 R18, RZ, RZ, R9 ;  /* 0x000000ffff127224 */ /* 0x001fe400078e0009 */
[----:B------:R-:W-:-:S05]  /*2f960*/  IMAD.MOV.U32 R19, RZ, RZ, R10 ;  /* 0x000000ffff137224 */ /* 0x000fca00078e000a */
[----:B------:R0:W4:Y:S04]  /*2f970*/  @P6 LDG.E.U16 R21, desc[UR6][R18.64] ;  /* 0x0000000612156981 */ /* 0x000128000c1e1500 */
[----:B--2---:R-:W-:Y:S04]  /*2f980*/  @P4 STL [R1+0x1278], R52 ;  /* 0x0012783401004387 */ /* 0x004fe80000100800 */
[----:B---3--:R1:W-:Y:S01]  /*2f990*/  @P4 STL [R1+0x127c], R23 ;  /* 0x00127c1701004387 */ /* 0x0083e20000100800 */
[----:B------:R-:W-:-:S03]  /*2f9a0*/  ISETP.GT.AND P3, PT, R2, 0x86, PT ;  /* 0x000000860200780c */ /* 0x000fc60003f64270 */
[----:B------:R-:W2:Y:S04]  /*2f9b0*/  LDL.LU R10, [R1+0x79c] ;  /* 0x00079c00010a7983 */ /* 0x000ea80000300800 */
[----:B------:R-:W3:Y:S01]  /*2f9c0*/  LDL.LU R9, [R1+0x7c8] ;  /* 0x0007c80001097983 */ /* 0x000ee20000300800 */
[----:B-1----:R-:W-:-:S05]  /*2f9d0*/  IMAD.MOV.U32 R23, RZ, RZ, R7 ;  /* 0x000000ffff177224 */ /* 0x002fca00078e0007 */
[----:B------:R4:W2:Y:S04]  /*2f9e0*/  @P6 LDG.E.U16 R20, desc[UR6][R22.64] ;  /* 0x0000000616146981 */ /* 0x0008a8000c1e1500 */
[----:B------:R0:W-:Y:S04]  /*2f9f0*/  STL.64 [R1+0x7e8], R18 ;  /* 0x0007e81201007387 */ /* 0x0001e80000100a00 */
[----:B------:R4:W-:Y:S04]  /*2fa00*/  STL.64 [R1+0x7f0], R22 ;  /* 0x0007f01601007387 */ /* 0x0009e80000100a00 */
[----:B------:R-:W3:Y:S04]  /*2fa10*/  LDL.LU R7, [R1+0x7a0] ;  /* 0x0007a00001077983 */ /* 0x000ee80000300800 */
[----:B------:R-:W3:Y:S04]  /*2fa20*/  LDL.LU R5, [R1+0x7b0] ;  /* 0x0007b00001057983 */ /* 0x000ee80000300800 */
[----:B------:R-:W3:Y:S01]  /*2fa30*/  LDL R52, [R1+0x1268] ;  /* 0x0012680001347983 */ /* 0x000ee20000100800 */
[----:B0-----:R-:W-:-:S02]  /*2fa40*/  IMAD.MOV.U32 R18, RZ, RZ, R11 ;  /* 0x000000ffff127224 */ /* 0x001fc400078e000b */
[----:B------:R-:W-:Y:S02]  /*2fa50*/  IMAD.MOV.U32 R19, RZ, RZ, R12 ;  /* 0x000000ffff137224 */ /* 0x000fe400078e000c */
[----:B----4-:R-:W-:Y:S02]  /*2fa60*/  IMAD.MOV.U32 R22, RZ, RZ, R4 ;  /* 0x000000ffff167224 */ /* 0x010fe400078e0004 */
[----:B------:R-:W-:Y:S01]  /*2fa70*/  IMAD.MOV.U32 R23, RZ, RZ, R8 ;  /* 0x000000ffff177224 */ /* 0x000fe200078e0008 */
[----:B------:R3:W4:Y:S04]  /*2fa80*/  @P3 LDG.E.U16 R53, desc[UR6][R18.64] ;  /* 0x0000000612353981 */ /* 0x000728000c1e1500 */
[----:B------:R0:W3:Y:S04]  /*2fa90*/  @P3 LDG.E.U16 R16, desc[UR6][R22.64] ;  /* 0x0000000616103981 */ /* 0x0000e8000c1e1500 */
[----:B------:R1:W-:Y:S04]  /*2faa0*/  @P6 STL [R1+0x1270], R21 ;  /* 0x0012701501006387 */ /* 0x0003e80000100800 */
[----:B--2---:R2:W-:Y:S04]  /*2fab0*/  @P6 STL [R1+0x1274], R20 ;  /* 0x0012741401006387 */ /* 0x0045e80000100800 */
[----:B------:R-:W4:Y:S04]  /*2fac0*/  LDL.LU R12, [R1+0x7b4] ;  /* 0x0007b400010c7983 */ /* 0x000f280000300800 */
[----:B------:R-:W4:Y:S04]  /*2fad0*/  LDL.LU R11, [R1+0x7b8] ;  /* 0x0007b800010b7983 */ /* 0x000f280000300800 */
[----:B------:R3:W-:Y:S04]  /*2fae0*/  STL.64 [R1+0x7d8], R18 ;  /* 0x0007d81201007387 */ /* 0x0007e80000100a00 */
[----:B------:R0:W-:Y:S04]  /*2faf0*/  STL.64 [R1+0x7e0], R22 ;  /* 0x0007e01601007387 */ /* 0x0001e80000100a00 */
[----:B------:R-:W4:Y:S04]  /*2fb00*/  LDL.LU R8, [R1+0x7c0] ;  /* 0x0007c00001087983 */ /* 0x000f280000300800 */
[----:B------:R-:W4:Y:S01]  /*2fb10*/  LDL.LU R4, [R1+0x104c] ;  /* 0x00104c0001047983 */ /* 0x000f220000300800 */
[----:B------:R-:W-:-:S02]  /*2fb20*/  ISETP.GT.AND P4, PT, R2, 0x87, PT ;  /* 0x000000870200780c */ /* 0x000fc40003f84270 */
[C---:B------:R-:W-:Y:S01]  /*2fb30*/  ISETP.GT.AND P6, PT, R2.reuse, 0x88, PT ;  /* 0x000000880200780c */ /* 0x040fe20003fc4270 */
[----:B-1----:R-:W4:Y:S04]  /*2fb40*/  LDL R21, [R1+0x1260] ;  /* 0x0012600001157983 */ /* 0x002f280000100800 */
[----:B--2---:R-:W2:Y:S01]  /*2fb50*/  LDL R20, [R1+0x1264] ;  /* 0x0012640001147983 */ /* 0x004ea20000100800 */
[----:B---3--:R-:W-:Y:S01]  /*2fb60*/  MOV R18, R9 ;  /* 0x0000000900127202 */ /* 0x008fe20000000f00 */
[----:B------:R-:W-:Y:S02]  /*2fb70*/  IMAD.MOV.U32 R19, RZ, RZ, R10 ;  /* 0x000000ffff137224 */ /* 0x000fe400078e000a */
[----:B0-----:R-:W-:Y:S02]  /*2fb80*/  IMAD.MOV.U32 R22, RZ, RZ, R5 ;  /* 0x000000ffff167224 */ /* 0x001fe400078e0005 */
[----:B------:R-:W-:Y:S01]  /*2fb90*/  IMAD.MOV.U32 R23, RZ, RZ, R7 ;  /* 0x000000ffff177224 */ /* 0x000fe200078e0007 */
[----:B----4-:R-:W-:Y:S04]  /*2fba0*/  @P3 STL [R1+0x1684], R53 ;  /* 0x0016843501003387 */ /* 0x010fe80000100800 */
[----:B------:R0:W-:Y:S04]  /*2fbb0*/  @P3 STL [R1+0x1688], R16 ;  /* 0x0016881001003387 */ /* 0x0001e80000100800 */
[----:B------:R-:W3:Y:S04]  /*2fbc0*/  LDL.LU R10, [R1+0x1044] ;  /* 0x00104400010a7983 */ /* 0x000ee80000300800 */
[----:B------:R-:W4:Y:S04]  /*2fbd0*/  LDL.LU R9, [R1+0x10d4] ;  /* 0x0010d40001097983 */ /* 0x000f280000300800 */
[----:B------:R-:W-:Y:S04]  /*2fbe0*/  STL.64 [R1+0x7c8], R18 ;  /* 0x0007c81201007387 */ /* 0x000fe80000100a00 */
[----:B------:R1:W-:Y:S04]  /*2fbf0*/  STL.64 [R1+0x7d0], R22 ;  /* 0x0007d01601007387 */ /* 0x0003e80000100a00 */
[----:B------:R1:W2:Y:S04]  /*2fc00*/  @P4 LDG.E.U16 R17, desc[UR6][R22.64] ;  /* 0x0000000616114981 */ /* 0x0002a8000c1e1500 */
[----:B------:R0:W2:Y:S04]  /*2fc10*/  @P4 LDG.E.U16 R14, desc[UR6][R18.64] ;  /* 0x00000006120e4981 */ /* 0x0000a8000c1e1500 */
[----:B------:R-:W3:Y:S04]  /*2fc20*/  LDL.LU R7, [R1+0x1048] ;  /* 0x0010480001077983 */ /* 0x000ee80000300800 */
[----:B------:R-:W3:Y:S01]  /*2fc30*/  LDL.LU R5, [R1+0x1050] ;  /* 0x0010500001057983 */ /* 0x000ee20000300800 */
[----:B------:R-:W-:-:S03]  /*2fc40*/  ISETP.GT.AND P3, PT, R2, 0x89, PT ;  /* 0x000000890200780c */ /* 0x000fc60003f64270 */
[----:B0-----:R-:W3:Y:S04]  /*2fc50*/  LDL R16, [R1+0x125c] ;  /* 0x00125c0001107983 */ /* 0x001ee80000100800 */
[----:B------:R-:W3:Y:S01]  /*2fc60*/  LDL R53, [R1+0x1258] ;  /* 0x0012580001357983 */ /* 0x000ee20000100800 */
[----:B-1----:R-:W-:Y:S02]  /*2fc70*/  IMAD.MOV.U32 R23, RZ, RZ, R8 ;  /* 0x000000ffff177224 */ /* 0x002fe400078e0008 */
[----:B------:R-:W-:-:S05]  /*2fc80*/  IMAD.MOV.U32 R22, RZ, RZ, R4 ;  /* 0x000000ffff167224 */ /* 0x000fca00078e0004 */
[----:B------:R3:W4:Y:S01]  /*2fc90*/  @P6 LDG.E.U16 R6, desc[UR6][R22.64] ;  /* 0x0000000616066981 */ /* 0x000722000c1e1500 */
[----:B------:R-:W-:Y:S02]  /*2fca0*/  IMAD.MOV.U32 R18, RZ, RZ, R11 ;  /* 0x000000ffff127224 */ /* 0x000fe400078e000b */
[----:B------:R-:W-:-:S05]  /*2fcb0*/  IMAD.MOV.U32 R19, RZ, RZ, R12 ;  /* 0x000000ffff137224 */ /* 0x000fca00078e000c */
[----:B------:R4:W4:Y:S04]  /*2fcc0*/  @P6 LDG.E.U16 R52, desc[UR6][R18.64] ;  /* 0x0000000612346981 */ /* 0x000928000c1e1500 */
[----:B--2---:R-:W-:Y:S04]  /*2fcd0*/  @P4 STL [R1+0x167c], R14 ;  /* 0x00167c0e01004387 */ /* 0x004fe80000100800 */
[----:B------:R-:W-:Y:S04]  /*2fce0*/  @P4 STL [R1+0x1680], R17 ;  /* 0x0016801101004387 */ /* 0x000fe80000100800 */
[----:B------:R3:W-:Y:S04]  /*2fcf0*/  STL.64 [R1+0x7c0], R22 ;  /* 0x0007c01601007387 */ /* 0x0007e80000100a00 */
[----:B------:R-:W2:Y:S04]  /*2fd00*/  LDL.LU R11, [R1+0x1054] ;  /* 0x00105400010b7983 */ /* 0x000ea80000300800 */
[----:B------:R4:W-:Y:S04]  /*2fd10*/  STL.64 [R1+0x7b8], R18 ;  /* 0x0007b81201007387 */ /* 0x0009e80000100a00 */
[----:B------:R-:W2:Y:S01]  /*2fd20*/  LDL.LU R8, [R1+0x10cc] ;  /* 0x0010cc0001087983 */ /* 0x000ea20000300800 */
[----:B---3--:R-:W-:-:S02]  /*2fd30*/  IMAD.MOV.U32 R22, RZ, RZ, R5 ;  /* 0x000000ffff167224 */ /* 0x008fc400078e0005 */
[----:B------:R-:W-:Y:S02]  /*2fd40*/  IMAD.MOV.U32 R23, RZ, RZ, R7 ;  /* 0x000000ffff177224 */ /* 0x000fe400078e0007 */
[----:B----4-:R-:W-:Y:S02]  /*2fd50*/  IMAD.MOV.U32 R18, RZ, RZ, R9 ;  /* 0x000000ffff127224 */ /* 0x010fe400078e0009 */
[----:B------:R-:W-:Y:S01]  /*2fd60*/  IMAD.MOV.U32 R19, RZ, RZ, R10 ;  /* 0x000000ffff137224 */ /* 0x000fe200078e000a */
[----:B------:R-:W3:Y:S04]  /*2fd70*/  @P3 LDG.E.U16 R20, desc[UR6][R22.64] ;  /* 0x0000000616143981 */ /* 0x000ee8000c1e1500 */
[----:B------:R2:W4:Y:S04]  /*2fd80*/  @P3 LDG.E.U16 R21, desc[UR6][R18.64] ;  /* 0x0000000612153981 */ /* 0x000528000c1e1500 */
[----:B------:R0:W-:Y:S04]  /*2fd90*/  @P6 STL [R1+0x126c], R6 ;  /* 0x00126c0601006387 */ /* 0x0001e80000100800 */
[----:B0-----:R-:W3:Y:S04]  /*2fda0*/  LDL.LU R6, [R1+0x10c0] ;  /* 0x0010c00001067983 */ /* 0x001ee80000300800 */
[----:B------:R-:W3:Y:S01]  /*2fdb0*/  LDL.LU R4, [R1+0x10d0] ;  /* 0x0010d00001047983 */ /* 0x000ee20000300800 */
[----:B------:R-:W-:-:S03]  /*2fdc0*/  ISETP.GT.AND P4, PT, R2, 0x8a, PT ;  /* 0x0000008a0200780c */ /* 0x000fc60003f84270 */
[----:B------:R-:W3:Y:S04]  /*2fdd0*/  LDL R12, [R1+0x1254] ;  /* 0x00125400010c7983 */ /* 0x000ee80000100800 */
[----:B------:R-:W3:Y:S04]  /*2fde0*/  LDL R14, [R1+0x1250] ;  /* 0x00125000010e7983 */ /* 0x000ee80000100800 */
[----:B------:R0:W-:Y:S04]  /*2fdf0*/  @P6 STL [R1+0x1268], R52 ;  /* 0x0012683401006387 */ /* 0x0001e80000100800 */
[----:B------:R-:W3:Y:S04]  /*2fe00*/  LDL.LU R10, [R1+0x10c4] ;  /* 0x0010c400010a7983 */ /* 0x000ee80000300800 */
[----:B------:R-:W3:Y:S04]  /*2fe10*/  LDL.LU R9, [R1+0x10f4] ;  /* 0x0010f40001097983 */ /* 0x000ee80000300800 */
[----:B------:R2:W-:Y:S04]  /*2fe20*/  STL.64 [R1+0x7a8], R18 ;  /* 0x0007a81201007387 */ /* 0x0005e80000100a00 */
[----:B------:R1:W-:Y:S04]  /*2fe30*/  STL.64 [R1+0x7b0], R22 ;  /* 0x0007b01601007387 */ /* 0x0003e80000100a00 */
[----:B------:R-:W3:Y:S04]  /*2fe40*/  LDL.LU R7, [R1+0x10c8] ;  /* 0x0010c80001077983 */ /* 0x000ee80000300800 */
[----:B------:R-:W3:Y:S04]  /*2fe50*/  LDL.LU R5, [R1+0x10d8] ;  /* 0x0010d80001057983 */ /* 0x000ee80000300800 */
[----:B------:R-:W3:Y:S04]  /*2fe60*/  LDL R17, [R1+0x124c] ;  /* 0x00124c0001117983 */ /* 0x000ee80000100800 */
[----:B0-----:R-:W3:Y:S01]  /*2fe70*/  LDL R52, [R1+0x1248] ;  /* 0x0012480001347983 */ /* 0x001ee20000100800 */
[----:B--2---:R-:W-:-:S02]  /*2fe80*/  IMAD.MOV.U32 R18, RZ, RZ, R8 ;  /* 0x000000ffff127224 */ /* 0x004fc400078e0008 */
[----:B------:R-:W-:Y:S01]  /*2fe90*/  IMAD.MOV.U32 R19, RZ, RZ, R11 ;  /* 0x000000ffff137224 */ /* 0x000fe200078e000b */
[----:B----4-:R-:W-:Y:S04]  /*2fea0*/  @P3 STL [R1+0x1260], R21 ;  /* 0x0012601501003387 */ /* 0x010fe80000100800 */
[----:B---3--:R-:W-:Y:S04]  /*2feb0*/  @P3 STL [R1+0x1264], R20 ;  /* 0x0012641401003387 */ /* 0x008fe80000100800 */
[----:B------:R0:W2:Y:S04]  /*2fec0*/  @P4 LDG.E.U16 R53, desc[UR6][R18.64] ;  /* 0x0000000612354981 */ /* 0x0000a8000c1e1500 */
[----:B------:R-:W3:Y:S04]  /*2fed0*/  LDL.LU R11, [R1+0x10dc] ;  /* 0x0010dc00010b7983 */ /* 0x000ee80000300800 */
[----:B------:R-:W4:Y:S04]  /*2fee0*/  LDL.LU R8, [R1+0x10ec] ;  /* 0x0010ec0001087983 */ /* 0x000f280000300800 */
[----:B------:R0:W-:Y:S01]  /*2fef0*/  STL.64 [R1+0x798], R18 ;  /* 0x0007981201007387 */ /* 0x0001e20000100a00 */
[----:B-1----:R-:W-:-:S02]  /*2ff00*/  IMAD.MOV.U32 R23, RZ, RZ, R6 ;  /* 0x000000ffff177224 */ /* 0x002fc400078e0006 */
[----:B------:R-:W-:-:S05]  /*2ff10*/  IMAD.MOV.U32 R22, RZ, RZ, R4 ;  /* 0x000000ffff167224 */ /* 0x000fca00078e0004 */
[----:B------:R1:W3:Y:S04]  /*2ff20*/  @P4 LDG.E.U16 R16, desc[UR6][R22.64] ;  /* 0x0000000616104981 */ /* 0x0002e8000c1e1500 */
[----:B------:R1:W-:Y:S04]  /*2ff30*/  STL.64 [R1+0x7a0], R22 ;  /* 0x0007a01601007387 */ /* 0x0003e80000100a00 */
[----:B------:R-:W4:Y:S04]  /*2ff40*/  LDL.LU R6, [R1+0x10e0] ;  /* 0x0010e00001067983 */ /* 0x000f280000300800 */
[----:B------:R-:W4:Y:S01]  /*2ff50*/  LDL.LU R4, [R1+0x10f0] ;  /* 0x0010f00001047983 */ /* 0x000f220000300800 */
[----:B------:R-:W-:-:S02]  /*2ff60*/  ISETP.GT.AND P6, PT, R2, 0x8b, PT ;  /* 0x0000008b0200780c */ /* 0x000fc40003fc4270 */
[C---:B------:R-:W-:Y:S01]  /*2ff70*/  ISETP.GT.AND P3, PT, R2.reuse, 0x8c, PT ;  /* 0x0000008c0200780c */ /* 0x040fe20003f64270 */
[----:B0-----:R-:W-:Y:S02]  /*2ff80*/  IMAD.MOV.U32 R18, RZ, RZ, R9 ;  /* 0x000000ffff127224 */ /* 0x001fe400078e0009 */
[----:B------:R-:W-:Y:S01]  /*2ff90*/  IMAD.MOV.U32 R19, RZ, RZ, R10 ;  /* 0x000000ffff137224 */ /* 0x000fe200078e000a */
[----:B------:R-:W4:Y:S04]  /*2ffa0*/  LDL R20, [R1+0x1244] ;  /* 0x0012440001147983 */ /* 0x000f280000100800 */
[----:B------:R-:W4:Y:S01]  /*2ffb0*/  LDL R21, [R1+0x1240] ;  /* 0x0012400001157983 */ /* 0x000f220000100800 */
[----:B-1----:R-:W-:Y:S02]  /*2ffc0*/  IMAD.MOV.U32 R22, RZ, RZ, R5 ;  /* 0x000000ffff167224 */ /* 0x002fe400078e0005 */
[----:B------:R-:W-:Y:S01]  /*2ffd0*/  IMAD.MOV.U32 R23, RZ, RZ, R7 ;  /* 0x000000ffff177224 */ /* 0x000fe200078e0007 */
[----:B------:R4:W4:Y:S04]  /*2ffe0*/  @P6 LDG.E.U16 R14, desc[UR6][R18.64] ;  /* 0x00000006120e6981 */ /* 0x000928000c1e1500 */
[----:B------:R0:W4:Y:S04]  /*2fff0*/  @P6 LDG.E.U16 R12, desc[UR6][R22.64] ;  /* 0x00000006160c6981 */ /* 0x000128000c1e1500 */
[----:B--2---:R-:W-:Y:S04]  /*30000*/  @P4 STL [R1+0x1258], R53 ;  /* 0x0012583501004387 */ /* 0x004fe80000100800 */
[----:B---3--:R1:W-:Y:S04]  /*30010*/  @P4 STL [R1+0x125c], R16 ;  /* 0x00125c1001004387 */ /* 0x0083e80000100800 */
[----:B-1----:R-:W2:Y:S04]  /*30020*/  LDL.LU R16, [R1+0x10e4] ;  /* 0x0010e40001107983 */ /* 0x002ea80000300800 */
[----:B------:R-:W3:Y:S04]  /*30030*/  LDL.LU R10, [R1+0x1114] ;  /* 0x00111400010a7983 */ /* 0x000ee80000300800 */
[----:B------:R4:W-:Y:S04]  /*30040*/  STL.64 [R1+0x788], R18 ;  /* 0x0007881201007387 */ /* 0x0009e80000100a00 */
[----:B------:R0:W-:Y:S04]  /*30050*/  STL.64 [R1+0x790], R22 ;  /* 0x0007901601007387 */ /* 0x0001e80000100a00 */
[----:B------:R-:W3:Y:S04]  /*30060*/  LDL.LU R9, [R1+0x10e8] ;  /* 0x0010e80001097983 */ /* 0x000ee80000300800 */
[----:B------:R-:W3:Y:S01]  /*30070*/  LDL.LU R7, [R1+0x10f8] ;  /* 0x0010f80001077983 */ /* 0x000ee20000300800 */
[----:B------:R-:W-:-:S03]  /*30080*/  ISETP.GT.AND P4, PT, R2, 0x8d, PT ;  /* 0x0000008d0200780c */ /* 0x000fc60003f84270 */
[----:B------:R-:W3:Y:S04]  /*30090*/  LDL R5, [R1+0x1678] ;  /* 0x0016780001057983 */ /* 0x000ee80000100800 */
[----:B------:R-:W3:Y:S01]  /*300a0*/  LDL R53, [R1+0x1674] ;  /* 0x0016740001357983 */ /* 0x000ee20000100800 */
[----:B----4-:R-:W-:Y:S02]  /*300b0*/  IMAD.MOV.U32 R18, RZ, RZ, R8 ;  /* 0x000000ffff127224 */ /* 0x010fe400078e0008 */
[----:B------:R-:W-:Y:S02]  /*300c0*/  IMAD.MOV.U32 R19, RZ, RZ, R11 ;  /* 0x000000ffff137224 */ /* 0x000fe400078e000b */
[----:B0-----:R-:W-:Y:S02]  /*300d0*/  IMAD.MOV.U32 R22, RZ, RZ, R4 ;  /* 0x000000ffff167224 */ /* 0x001fe400078e0004 */
[----:B------:R-:W-:Y:S01]  /*300e0*/  IMAD.MOV.U32 R23, RZ, RZ, R6 ;  /* 0x000000ffff177224 */ /* 0x000fe200078e0006 */
[----:B------:R2:W4:Y:S04]  /*300f0*/  @P3 LDG.E.U16 R52, desc[UR6][R18.64] ;  /* 0x0000000612343981 */ /* 0x000528000c1e1500 */
[----:B------:R0:W4:Y:S04]  /*30100*/  @P3 LDG.E.U16 R17, desc[UR6][R22.64] ;  /* 0x0000000616113981 */ /* 0x000128000c1e1500 */
[----:B------:R1:W-:Y:S04]  /*30110*/  @P6 STL [R1+0x1254], R12 ;  /* 0x0012540c01006387 */ /* 0x0003e80000100800 */
[----:B-1----:R-:W4:Y:S04]  /*30120*/  LDL R12, [R1+0x1670] ;  /* 0x00167000010c7983 */ /* 0x002f280000100800 */
[----:B------:R1:W-:Y:S04]  /*30130*/  @P6 STL [R1+0x1250], R14 ;  /* 0x0012500e01006387 */ /* 0x0003e80000100800 */
[----:B------:R-:W4:Y:S04]  /*30140*/  LDL.LU R11, [R1+0x10fc] ;  /* 0x0010fc00010b7983 */ /* 0x000f280000300800 */
[----:B------:R-:W4:Y:S04]  /*30150*/  LDL.LU R8, [R1+0x110c] ;  /* 0x00110c0001087983 */ /* 0x000f280000300800 */
[----:B------:R2:W-:Y:S04]  /*30160*/  STL.64 [R1+0x778], R18 ;  /* 0x0007781201007387 */ /* 0x0005e80000100a00 */
[----:B------:R0:W-:Y:S04]  /*30170*/  STL.64 [R1+0x780], R22 ;  /* 0x0007801601007387 */ /* 0x0001e80000100a00 */
[----:B------:R-:W4:Y:S04]  /*30180*/  LDL.LU R6, [R1+0x1100] ;  /* 0x0011000001067983 */ /* 0x000f280000300800 */
[----:B------:R-:W4:Y:S04]  /*30190*/  LDL.LU R4, [R1+0x1110] ;  /* 0x0011100001047983 */ /* 0x000f280000300800 */
[----:B-1----:R-:W4:Y:S01]  /*301a0*/  LDL R14, [R1+0x166c] ;  /* 0x00166c00010e7983 */ /* 0x002f220000100800 */
[----:B--2---:R-:W-:Y:S01]  /*301b0*/  MOV R19, R16 ;  /* 0x0000001000137202 */ /* 0x004fe20000000f00 */
[----:B---3--:R-:W-:-:S02]  /*301c0*/  IMAD.MOV.U32 R18, RZ, RZ, R10 ;  /* 0x000000ffff127224 */ /* 0x008fc400078e000a */
[----:B0-----:R-:W-:Y:S02]  /*301d0*/  IMAD.MOV.U32 R23, RZ, RZ, R9 ;  /* 0x000000ffff177224 */ /* 0x001fe400078e0009 */
[----:B------:R-:W-:Y:S01]  /*301e0*/  IMAD.MOV.U32 R22, RZ, RZ, R7 ;  /* 0x000000ffff167224 */ /* 0x000fe200078e0007 */
[----:B------:R0:W2:Y:S04]  /*301f0*/  @P4 LDG.E.U16 R21, desc[UR6][R18.64] ;  /* 0x0000000612154981 */ /* 0x0000a8000c1e1500 */
[----:B------:R1:W3:Y:S04]  /*30200*/  @P4 LDG.E.U16 R20, desc[UR6][R22.64] ;  /* 0x0000000616144981 */ /* 0x0002e8000c1e1500 */
[----:B----4-:R-:W-:Y:S04]  /*30210*/  @P3 STL [R1+0x1248], R52 ;  /* 0x0012483401003387 */ /* 0x010fe80000100800 */
[----:B------:R4:W-:Y:S04]  /*30220*/  @P3 STL [R1+0x124c], R17 ;  /* 0x00124c1101003387 */ /* 0x0009e80000100800 */
[----:B----4-:R-:W4:Y:S04]  /*30230*/  LDL.LU R17, [R1+0x1104] ;  /* 0x0011040001117983 */ /* 0x010f280000300800 */
[----:B------:R-:W4:Y:S04]  /*30240*/  LDL.LU R16, [R1+0x175c] ;  /* 0x00175c0001107983 */ /* 0x000f280000300800 */
[----:B------:R0:W-:Y:S04]  /*30250*/  STL.64 [R1+0x768], R18 ;  /* 0x0007681201007387 */ /* 0x0001e80000100a00 */
[----:B------:R1:W-:Y:S04]  /*30260*/  STL.64 [R1+0x770], R22 ;  /* 0x0007701601007387 */ /* 0x0003e80000100a00 */
[----:B------:R-:W4:Y:S04]  /*30270*/  LDL.LU R10, [R1+0x1108] ;  /* 0x00110800010a7983 */ /* 0x000f280000300800 */
[----:B------:R-:W4:Y:S01]  /*30280*/  LDL.LU R9, [R1+0x1118] ;  /* 0x0011180001097983 */ /* 0x000f220000300800 */
[----:B------:R-:W-:-:S02]  /*30290*/  ISETP.GT.AND P6, PT, R2, 0x8e, PT ;  /* 0x0000008e0200780c */ /* 0x000fc40003fc4270 */
[----:B------:R-:W-:Y:S01]  /*302a0*/  ISETP.GT.AND P3, PT, R2, 0x8f, PT ;  /* 0x0000008f0200780c */ /* 0x000fe20003f64270 */
[----:B------:R-:W4:Y:S04]  /*302b0*/  LDL R7, [R1+0x123c] ;  /* 0x00123c0001077983 */ /* 0x000f280000100800 */
[----:B------:R-:W4:Y:S01]  /*302c0*/  LDL R52, [R1+0x1238] ;  /* 0x0012380001347983 */ /* 0x000f220000100800 */
[----:B0-----:R-:W-:Y:S02]  /*302d0*/  IMAD.MOV.U32 R18, RZ, RZ, R8 ;  /* 0x000000ffff127224 */ /* 0x001fe400078e0008 */
[----:B------:R-:W-:Y:S02]  /*302e0*/  IMAD.MOV.U32 R19, RZ, RZ, R11 ;  /* 0x000000ffff137224 */ /* 0x000fe400078e000b */
[----:B-1----:R-:W-:-:S02]  /*302f0*/  IMAD.MOV.U32 R22, RZ, RZ, R4 ;  /* 0x000000ffff167224 */ /* 0x002fc400078e0004 */
[----:B------:R-:W-:Y:S01]  /*30300*/  IMAD.MOV.U32 R23, RZ, RZ, R6 ;  /* 0x000000ffff177224 */ /* 0x000fe200078e0006 */
[----:B------:R4:W4:Y:S04]  /*30310*/  @P6 LDG.E.U16 R53, desc[UR6][R18.64] ;  /* 0x0000000612356981 */ /* 0x000928000c1e1500 */
[----:B------:R-:W4:Y:S04]  /*30320*/  @P6 LDG.E.U16 R5, desc[UR6][R22.64] ;  /* 0x0000000616056981 */ /* 0x000f28000c1e1500 */
[----:B--2---:R0:W-:Y:S04]  /*30330*/  @P4 STL [R1+0x1240], R21 ;  /* 0x0012401501004387 */ /* 0x0041e80000100800 */
[----:B---3--:R1:W-:Y:S04]  /*30340*/  @P4 STL [R1+0x1244], R20 ;  /* 0x0012441401004387 */ /* 0x0083e80000100800 */
[----:B------:R-:W2:Y:S04]  /*30350*/  LDL.LU R11, [R1+0x111c] ;  /* 0x00111c00010b7983 */ /* 0x000ea80000300800 */
[----:B------:R-:W3:Y:S04]  /*30360*/  LDL.LU R8, [R1+0x1754] ;  /* 0x0017540001087983 */ /* 0x000ee80000300800 */
[----:B------:R4:W-:Y:S04]  /*30370*/  STL.64 [R1+0x758], R18 ;  /* 0x0007581201007387 */ /* 0x0009e80000100a00 */
[----:B------:R-:W-:Y:S04]  /*30380*/  STL.64 [R1+0x760], R22 ;  /* 0x0007601601007387 */ /* 0x000fe80000100a00 */
[----:B------:R-:W3:Y:S04]  /*30390*/  LDL.LU R6, [R1+0x1748] ;  /* 0x0017480001067983 */ /* 0x000ee80000300800 */
[----:B------:R-:W3:Y:S04]  /*303a0*/  LDL.LU R4, [R1+0x1758] ;  /* 0x0017580001047983 */ /* 0x000ee80000300800 */
[----:B0-----:R-:W3:Y:S01]  /*303b0*/  LDL R21, [R1+0x1230] ;  /* 0x0012300001157983 */ /* 0x001ee20000100800 */
[----:B------:R-:W-:-:S03]  /*303c0*/  ISETP.GT.AND P4, PT, R2, 0x90, PT ;  /* 0x000000900200780c */ /* 0x000fc60003f84270 */
[----:B-1----:R-:W3:Y:S01]  /*303d0*/  LDL R20, [R1+0x1234] ;  /* 0x0012340001147983 */ /* 0x002ee20000100800 */
[----:B----4-:R-:W-:Y:S02]  /*303e0*/  IMAD.MOV.U32 R19, RZ, RZ, R17 ;  /* 0x000000ffff137224 */ /* 0x010fe400078e0011 */
[----:B------:R-:W-:Y:S02]  /*303f0*/  IMAD.MOV.U32 R18, RZ, RZ, R16 ;  /* 0x000000ffff127224 */ /* 0x000fe400078e0010 */
[----:B------:R-:W-:Y:S02]  /*30400*/  IMAD.MOV.U32 R17, RZ, RZ, R10 ;  /* 0x000000ffff117224 */ /* 0x000fe400078e000a */
[----:B------:R-:W-:Y:S01]  /*30410*/  IMAD.MOV.U32 R16, RZ, RZ, R9 ;  /* 0x000000ffff107224 */ /* 0x000fe200078e0009 */
[----:B------:R2:W4:Y:S04]  /*30420*/  @P3 LDG.E.U16 R14, desc[UR6][R18.64] ;  /* 0x00000006120e3981 */ /* 0x000528000c1e1500 */
[----:B------:R-:W4:Y:S04]  /*30430*/  @P3 LDG.E.U16 R12, desc[UR6][R16.64] ;  /* 0x00000006100c3981 */ /* 0x000f28000c1e1500 */
[----:B------:R0:W-:Y:S04]  /*30440*/  @P6 STL [R1+0x1678], R5 ;  /* 0x0016780501006387 */ /* 0x0001e80000100800 */
[----:B0-----:R-:W4:Y:S04]  /*30450*/  LDL R5, [R1+0x122c] ;  /* 0x00122c0001057983 */ /* 0x001f280000100800 */
[----:B------:R0:W-:Y:S04]  /*30460*/  @P6 STL [R1+0x1674], R53 ;  /* 0x0016743501006387 */ /* 0x0001e80000100800 */
[----:B0-----:R-:W4:Y:S04]  /*30470*/  LDL R53, [R1+0x1228] ;  /* 0x0012280001357983 */ /* 0x001f280000100800 */
[----:B------:R0:W-:Y:S04]  /*30480*/  STL.64 [R1+0x750], R16 ;  /* 0x0007501001007387 */ /* 0x0001e80000100a00 */
[----:B------:R2:W-:Y:S04]  /*30490*/  STL.64 [R1+0x748], R18 ;  /* 0x0007481201007387 */ /* 0x0005e80000100a00 */
[----:B0-----:R-:W4:Y:S01]  /*304a0*/  LDL.LU R16, [R1+0x174c] ;  /* 0x00174c0001107983 */ /* 0x001f220000300800 */
[----:B--2---:R-:W-:-:S02]  /*304b0*/  IMAD.MOV.U32 R19, RZ, RZ, R11 ;  /* 0x000000ffff137224 */ /* 0x004fc400078e000b */
[----:B---3--:R-:W-:Y:S02]  /*304c0*/  IMAD.MOV.U32 R18, RZ, RZ, R8 ;  /* 0x000000ffff127224 */ /* 0x008fe400078e0008 */
[----:B------:R-:W-:Y:S02]  /*304d0*/  IMAD.MOV.U32 R23, RZ, RZ, R6 ;  /* 0x000000ffff177224 */ /* 0x000fe400078e0006 */
[----:B------:R-:W-:Y:S01]  /*304e0*/  IMAD.MOV.U32 R22, RZ, RZ, R4 ;  /* 0x000000ffff167224 */ /* 0x000fe200078e0004 */
[----:B------:R0:W2:Y:S04]  /*304f0*/  @P4 LDG.E.U16 R52, desc[UR6][R18.64] ;  /* 0x0000000612344981 */ /* 0x0000a8000c1e1500 */
[----:B------:R-:W3:Y:S04]  /*30500*/  @P4 LDG.E.U16 R7, desc[UR6][R22.64] ;  /* 0x0000000616074981 */ /* 0x000ee8000c1e1500 */
[----:B----4-:R1:W-:Y:S04]  /*30510*/  @P3 STL [R1+0x1670], R12 ;  /* 0x0016700c01003387 */ /* 0x0103e80000100800 */
[----:B-1----:R-:W4:Y:S04]  /*30520*/  LDL.LU R12, [R1+0x177c] ;  /* 0x00177c00010c7983 */ /* 0x002f280000300800 */
[----:B------:R-:W4:Y:S04]  /*30530*/  LDL.LU R10, [R1+0x1750] ;  /* 0x00175000010a7983 */ /* 0x000f280000300800 */
[----:B------:R-:W4:Y:S04]  /*30540*/  LDL.LU R9, [R1+0x1760] ;  /* 0x0017600001097983 */ /* 0x000f280000300800 */
[----:B------:R1:W-:Y:S04]  /*30550*/  @P3 STL [R1+0x166c], R14 ;  /* 0x00166c0e01003387 */ /* 0x0003e80000100800 */
[----:B------:R-:W4:Y:S04]  /*30560*/  LDL.LU R17, [R1+0x1764] ;  /* 0x0017640001117983 */ /* 0x000f280000300800 */
[----:B------:R-:W4:Y:S04]  /*30570*/  LDL.LU R8, [R1+0x1774] ;  /* 0x0017740001087983 */ /* 0x000f280000300800 */
[----:B------:R0:W-:Y:S04]  /*30580*/  STL.64 [R1+0x738], R18 ;  /* 0x0007381201007387 */ /* 0x0001e80000100a00 */
[----:B------:R-:W-:Y:S04]  /*30590*/  STL.64 [R1+0x740], R22 ;  /* 0x0007401601007387 */ /* 0x000fe80000100a00 */
[----:B------:R-:W4:Y:S04]  /*305a0*/  LDL.LU R6, [R1+0x1768] ;  /* 0x0017680001067983 */ /* 0x000f280000300800 */
[----:B------:R-:W4:Y:S01]  /*305b0*/  LDL.LU R4, [R1+0x1778] ;  /* 0x0017780001047983 */ /* 0x000f220000300800 */
[----:B------:R-:W-:-:S02]  /*305c0*/  ISETP.GT.AND P6, PT, R2, 0x91, PT ;  /* 0x000000910200780c */ /* 0x000fc40003fc4270 */
[----:B------:R-:W-:Y:S01]  /*305d0*/  ISETP.GT.AND P3, PT, R2, 0x92, PT ;  /* 0x000000920200780c */ /* 0x000fe20003f64270 */
[----:B------:R-:W4:Y:S04]  /*305e0*/  LDL R11, [R1+0x1224] ;  /* 0x00122400010b7983 */ /* 0x000f280000100800 */
[----:B-1----:R-:W4:Y:S01]  /*305f0*/  LDL R14, [R1+0x1220] ;  /* 0x00122000010e7983 */ /* 0x002f220000100800 */
[----:B0-----:R-:W-:-:S03]  /*30600*/  IMAD.MOV.U32 R19, RZ, RZ, R16 ;  /* 0x000000ffff137224 */ /* 0x001fc600078e0010 */
[----:B---3--:R0:W-:Y:S04]  /*30610*/  @P4 STL [R1+0x123c], R7 ;  /* 0x00123c0701004387 */ /* 0x0081e80000100800 */
[----:B0-----:R-:W3:Y:S04]  /*30620*/  LDL R7, [R1+0x121c] ;  /* 0x00121c0001077983 */ /* 0x001ee80000100800 */
[----:B--2---:R0:W-:Y:S04]  /*30630*/  @P4 STL [R1+0x1238], R52 ;  /* 0x0012383401004387 */ /* 0x0041e80000100800 */
[----:B0-----:R-:W2:Y:S04]  /*30640*/  LDL R52, [R1+0x1218] ;  /* 0x0012180001347983 */ /* 0x001ea80000100800 */
[----:B------:R-:W2:Y:S01]  /*30650*/  LDL.LU R16, [R1+0x176c] ;  /* 0x00176c0001107983 */ /* 0x000ea20000300800 */
[----:B----4-:R-:W-:-:S02]  /*30660*/  IMAD.MOV.U32 R18, RZ, RZ, R12 ;  /* 0x000000ffff127224 */ /* 0x010fc400078e000c */
[----:B------:R-:W-:Y:S02]  /*30670*/  IMAD.MOV.U32 R23, RZ, RZ, R10 ;  /* 0x000000ffff177224 */ /* 0x000fe400078e000a */
[----:B------:R-:W-:Y:S01]  /*30680*/  IMAD.MOV.U32 R22, RZ, RZ, R9 ;  /* 0x000000ffff167224 */ /* 0x000fe200078e0009 */
[----:B------:R-:W4:Y:S04]  /*30690*/  LDL.LU R12, [R1+0x179c] ;  /* 0x00179c00010c7983 */ /* 0x000f280000300800 */
[----:B------:R0:W2:Y:S04]  /*306a0*/  @P6 LDG.E.U16 R21, desc[UR6][R18.64] ;  /* 0x0000000612156981 */ /* 0x0000a8000c1e1500 */
[----:B------:R-:W3:Y:S04]  /*306b0*/  @P6 LDG.E.U16 R20, desc[UR6][R22.64] ;  /* 0x0000000616146981 */ /* 0x000ee8000c1e1500 */
[----:B------:R0:W-:Y:S02]  /*306c0*/  STL.64 [R1+0x728], R18 ;  /* 0x0007281201007387 */ /* 0x0001e40000100a00 */
[----:B0-----:R-:W-:-:S02]  /*306d0*/  IMAD.MOV.U32 R18, RZ, RZ, R4 ;  /* 0x000000ffff127224 */ /* 0x001fc400078e0004 */
[----:B------:R-:W-:-:S05]  /*306e0*/  IMAD.MOV.U32 R19, RZ, RZ, R6 ;  /* 0x000000ffff137224 */ /* 0x000fca00078e0006 */
[----:B------:R-:W4:Y:S04]  /*306f0*/  @P3 LDG.E.U16 R5, desc[UR6][R18.64] ;  /* 0x0000000612053981 */ /* 0x000f28000c1e1500 */
[----:B------:R-:W-:Y:S04]  /*30700*/  STL.64 [R1+0x730], R22 ;  /* 0x0007301601007387 */ /* 0x000fe80000100a00 */
[----:B------:R-:W4:Y:S04]  /*30710*/  LDL.LU R10, [R1+0x1770] ;  /* 0x00177000010a7983 */ /* 0x000f280000300800 */
[----:B------:R-:W4:Y:S04]  /*30720*/  LDL.LU R9, [R1+0x1780] ;  /* 0x0017800001097983 */ /* 0x000f280000300800 */
[----:B--2---:R0:W-:Y:S04]  /*30730*/  @P6 STL [R1+0x1230], R21 ;  /* 0x0012301501006387 */ /* 0x0041e80000100800 */
[----:B---3--:R1:W-:Y:S04]  /*30740*/  @P6 STL [R1+0x1234], R20 ;  /* 0x0012341401006387 */ /* 0x0083e80000100800 */
[----:B------:R-:W2:Y:S01]  /*30750*/  LDL R6, [R1+0x1210] ;  /* 0x0012100001067983 */ /* 0x000ea20000100800 */
[----:B0-----:R-:W-:-:S02]  /*30760*/  IMAD.MOV.U32 R21, RZ, RZ, R17 ;  /* 0x000000ffff157224 */ /* 0x001fc400078e0011 */
[----:B-1----:R-:W-:Y:S02]  /*30770*/  IMAD.MOV.U32 R20, RZ, RZ, R8 ;  /* 0x000000ffff147224 */ /* 0x002fe400078e0008 */
[----:B------:R-:W3:Y:S04]  /*30780*/  LDL R8, [R1+0x1214] ;  /* 0x0012140001087983 */ /* 0x000ee80000100800 */
[----:B------:R-:W-:Y:S04]  /*30790*/  STL.64 [R1+0x718], R20 ;  /* 0x0007181401007387 */ /* 0x000fe80000100a00 */
[----:B------:R0:W-:Y:S04]  /*307a0*/  STL.64 [R1+0x720], R18 ;  /* 0x0007201201007387 */ /* 0x0001e80000100a00 */
[----:B------:R1:W2:Y:S04]  /*307b0*/  @P3 LDG.E.U16 R53, desc[UR6][R20.64] ;  /* 0x0000000614353981 */ /* 0x0002a8000c1e1500 */
[----:B0-----:R-:W3:Y:S04]  /*307c0*/  LDL.LU R19, [R1+0x1784] ;  /* 0x0017840001137983 */ /* 0x001ee80000300800 */
[----:B------:R-:W3:Y:S04]  /*307d0*/  LDL.LU R18, [R1+0x1794] ;  /* 0x0017940001127983 */ /* 0x000ee80000300800 */
[----:B----4-:R0:W-:Y:S04]  /*307e0*/  @P3 STL [R1+0x122c], R5 ;  /* 0x00122c0501003387 */ /* 0x0101e80000100800 */
[----:B0-----:R-:W4:Y:S04]  /*307f0*/  LDL.LU R5, [R1+0x1788] ;  /* 0x0017880001057983 */ /* 0x001f280000300800 */
[----:B------:R-:W3:Y:S01]  /*30800*/  LDL.LU R4, [R1+0x1798] ;  /* 0x0017980001047983 */ /* 0x000ee20000300800 */
[----:B------:R-:W-:-:S02]  /*30810*/  ISETP.GT.AND P4, PT, R2, 0x93, PT ;  /* 0x000000930200780c */ /* 0x000fc40003f84270 */
[----:B------:R-:W-:Y:S01]  /*30820*/  MOV R22, R9 ;  /* 0x0000000900167202 */ /* 0x000fe20000000f00 */
[----:B------:R-:W-:Y:S01]  /*30830*/  IMAD.MOV.U32 R23, RZ, RZ, R10 ;  /* 0x000000ffff177224 */ /* 0x000fe200078e000a */
[----:B------:R-:W-:Y:S01]  /*30840*/  ISETP.GT.AND P6, PT, R2, 0x94, PT ;  /* 0x000000940200780c */ /* 0x000fe20003fc4270 */
[----:B-1----:R-:W-:Y:S02]  /*30850*/  IMAD.MOV.U32 R20, RZ, RZ, R12 ;  /* 0x000000ffff147224 */ /* 0x002fe400078e000c */
[----:B------:R-:W-:-:S06]  /*30860*/  IMAD.MOV.U32 R21, RZ, RZ, R16 ;  /* 0x000000ffff157224 */ /* 0x000fcc00078e0010 */
[----:B------:R-:W4:Y:S04]  /*30870*/  @P4 LDG.E.U16 R11, desc[UR6][R22.64] ;  /* 0x00000006160b4981 */ /* 0x000f28000c1e1500 */
[----:B------:R4:W4:Y:S04]  /*30880*/  @P4 LDG.E.U16 R14, desc[UR6][R20.64] ;  /* 0x00000006140e4981 */ /* 0x000928000c1e1500 */
[----:B--2---:R0:W-:Y:S04]  /*30890*/  @P3 STL [R1+0x1228], R53 ;  /* 0x0012283501003387 */ /* 0x0041e80000100800 */
[----:B------:R-:W2:Y:S04]  /*308a0*/  LDL R12, [R1+0x1668] ;  /* 0x00166800010c7983 */ /* 0x000ea80000100800 */
[----:B------:R-:W2:Y:S04]  /*308b0*/  LDL.LU R17, [R1+0x178c] ;  /* 0x00178c0001117983 */ /* 0x000ea80000300800 */
[----:B------:R4:W-:Y:S04]  /*308c0*/  STL.64 [R1+0x708], R20 ;  /* 0x0007081401007387 */ /* 0x0009e80000100a00 */
[----:B------:R-:W2:Y:S04]  /*308d0*/  LDL.LU R16, [R1+0x17bc] ;  /* 0x0017bc0001107983 */ /* 0x000ea80000300800 */
[----:B------:R-:W-:Y:S04]  /*308e0*/  STL.64 [R1+0x710], R22 ;  /* 0x0007101601007387 */ /* 0x000fe80000100a00 */
[----:B------:R-:W2:Y:S04]  /*308f0*/  LDL.LU R10, [R1+0x1790] ;  /* 0x00179000010a7983 */ /* 0x000ea80000300800 */
[----:B------:R-:W2:Y:S04]  /*30900*/  LDL.LU R9, [R1+0x17a0] ;  /* 0x0017a00001097983 */ /* 0x000ea80000300800 */
[----:B---3--:R2:W3:Y:S01]  /*30910*/  @P6 LDG.E.U16 R52, desc[UR6][R18.64] ;  /* 0x0000000612346981 */ /* 0x0084e2000c1e1500 */
[----:B------:R-:W-:-:S03]  /*30920*/  ISETP.GT.AND P3, PT, R2, 0x95, PT ;  /* 0x000000950200780c */ /* 0x000fc60003f64270 */
[----:B0-----:R-:W3:Y:S01]  /*30930*/  LDL R53, [R1+0x1664] ;  /* 0x0016640001357983 */ /* 0x001ee20000100800 */
[----:B----4-:R-:W-:Y:S02]  /*30940*/  IMAD.MOV.U32 R21, RZ, RZ, R5 ;  /* 0x000000ffff157224 */ /* 0x010fe400078e0005 */
[----:B------:R-:W-:-:S05]  /*30950*/  IMAD.MOV.U32 R20, RZ, RZ, R4 ;  /* 0x000000ffff147224 */ /* 0x000fca00078e0004 */
[----:B------:R-:W4:Y:S04]  /*30960*/  @P6 LDG.E.U16 R7, desc[UR6][R20.64] ;  /* 0x0000000614076981 */ /* 0x000f28000c1e1500 */
[----:B------:R0:W-:Y:S04]  /*30970*/  @P4 STL [R1+0x1224], R11 ;  /* 0x0012240b01004387 */ /* 0x0001e80000100800 */
[----:B0-----:R-:W3:Y:S04]  /*30980*/  LDL R11, [R1+0x1660] ;  /* 0x00166000010b7983 */ /* 0x001ee80000100800 */
[----:B------:R0:W-:Y:S04]  /*30990*/  @P4 STL [R1+0x1220], R14 ;  /* 0x0012200e01004387 */ /* 0x0001e80000100800 */
[----:B0-----:R-:W3:Y:S04]  /*309a0*/  LDL R14, [R1+0x165c] ;  /* 0x00165c00010e7983 */ /* 0x001ee80000100800 */
[----:B------:R-:W3:Y:S04]  /*309b0*/  LDL.LU R5, [R1+0x17a4] ;  /* 0x0017a40001057983 */ /* 0x000ee80000300800 */
[----:B------:R-:W3:Y:S04]  /*309c0*/  LDL.LU R4, [R1+0x17b4] ;  /* 0x0017b40001047983 */ /* 0x000ee80000300800 */
[----:B------:R-:W-:Y:S04]  /*309d0*/  STL.64 [R1+0x6f8], R18 ;  /* 0x0006f81201007387 */ /* 0x000fe80000100a00 */
[----:B------:R0:W-:Y:S04]  /*309e0*/  STL.64 [R1+0x700], R20 ;  /* 0x0007001401007387 */ /* 0x0001e80000100a00 */
[----:B0-----:R-:W3:Y:S04]  /*309f0*/  LDL.LU R21, [R1+0x17a8] ;  /* 0x0017a80001157983 */ /* 0x001ee80000300800 */
[----:B------:R-:W3:Y:S01]  /*30a00*/  LDL.LU R20, [R1+0x17b8] ;  /* 0x0017b80001147983 */ /* 0x000ee20000300800 */
[----:B--2---:R-:W-:-:S02]  /*30a10*/  IMAD.MOV.U32 R19, RZ, RZ, R17 ;  /* 0x000000ffff137224 */ /* 0x004fc400078e0011 */
[----:B------:R-:W-:Y:S02]  /*30a20*/  IMAD.MOV.U32 R18, RZ, RZ, R16 ;  /* 0x000000ffff127224 */ /* 0x000fe400078e0010 */
[----:B------:R-:W-:Y:S02]  /*30a30*/  IMAD.MOV.U32 R23, RZ, RZ, R10 ;  /* 0x000000ffff177224 */ /* 0x000fe400078e000a */
[----:B------:R-:W-:Y:S01]  /*30a40*/  IMAD.MOV.U32 R22, RZ, RZ, R9 ;  /* 0x000000ffff167224 */ /* 0x000fe200078e0009 */
[----:B------:R0:W2:Y:S04]  /*30a50*/  @P3 LDG.E.U16 R6, desc[UR6][R18.64] ;  /* 0x0000000612063981 */ /* 0x0000a8000c1e1500 */
[----:B------:R-:W2:Y:S04]  /*30a60*/  @P3 LDG.E.U16 R8, desc[UR6][R22.64] ;  /* 0x0000000616083981 */ /* 0x000ea8000c1e1500 */
[----:B----4-:R1:W-:Y:S04]  /*30a70*/  @P6 STL [R1+0x121c], R7 ;  /* 0x00121c0701006387 */ /* 0x0103e80000100800 */
[----:B-1----:R-:W4:Y:S04]  /*30a80*/  LDL R7, [R1+0x120c] ;  /* 0x00120c0001077983 */ /* 0x002f280000100800 */
[----:B---3--:R1:W-:Y:S04]  /*30a90*/  @P6 STL [R1+0x1218], R52 ;  /* 0x0012183401006387 */ /* 0x0083e80000100800 */
[----:B------:R-:W3:Y:S04]  /*30aa0*/  LDL.LU R17, [R1+0x17ac] ;  /* 0x0017ac0001117983 */ /* 0x000ee80000300800 */
[----:B------:R-:W3:Y:S04]  /*30ab0*/  LDL.LU R16, [R1+0x17dc] ;  /* 0x0017dc0001107983 */ /* 0x000ee80000300800 */
[----:B------:R0:W-:Y:S04]  /*30ac0*/  STL.64 [R1+0x6e8], R18 ;  /* 0x0006e81201007387 */ /* 0x0001e80000100a00 */
[----:B------:R-:W-:Y:S04]  /*30ad0*/  STL.64 [R1+0x6f0], R22 ;  /* 0x0006f01601007387 */ /* 0x000fe80000100a00 */
[----:B------:R-:W4:Y:S04]  /*30ae0*/  LDL.LU R10, [R1+0x17b0] ;  /* 0x0017b000010a7983 */ /* 0x000f280000300800 */
[----:B------:R-:W4:Y:S01]  /*30af0*/  LDL.LU R9, [R1+0x17c0] ;  /* 0x0017c00001097983 */ /* 0x000f220000300800 */
[----:B------:R-:W-:-:S02]  /*30b00*/  ISETP.GT.AND P4, PT, R2, 0x96, PT ;  /* 0x000000960200780c */ /* 0x000fc40003f84270 */
[----:B------:R-:W-:Y:S01]  /*30b10*/  ISETP.GT.AND P6, PT, R2, 0x97, PT ;  /* 0x000000970200780c */ /* 0x000fe20003fc4270 */
[----:B-1----:R-:W4:Y:S01]  /*30b20*/  LDL R52, [R1+0x1208] ;  /* 0x0012080001347983 */ /* 0x002f220000100800 */
[----:B0-----:R-:W-:Y:S02]  /*30b30*/  IMAD.MOV.U32 R19, RZ, RZ, R5 ;  /* 0x000000ffff137224 */ /* 0x001fe400078e0005 */
[----:B------:R-:W-:-:S07]  /*30b40*/  IMAD.MOV.U32 R18, RZ, RZ, R4 ;  /* 0x000000ffff127224 */ /* 0x000fce00078e0004 */
[----:B------:R4:W4:Y:S04]  /*30b50*/  @P4 LDG.E.U16 R53, desc[UR6][R18.64] ;  /* 0x0000000612354981 */ /* 0x000928000c1e1500 */
[----:B------:R-:W4:Y:S04]  /*30b60*/  @P4 LDG.E.U16 R12, desc[UR6][R20.64] ;  /* 0x00000006140c4981 */ /* 0x000f28000c1e1500 */
[----:B--2---:R-:W-:Y:S04]  /*30b70*/  @P3 STL [R1+0x1210], R6 ;  /* 0x0012100601003387 */ /* 0x004fe80000100800 */
[----:B------:R0:W-:Y:S04]  /*30b80*/  @P3 STL [R1+0x1214], R8 ;  /* 0x0012140801003387 */ /* 0x0001e80000100800 */
[----:B0-----:R-:W2:Y:S04]  /*30b90*/  LDL.LU R8, [R1+0x17c4] ;  /* 0x0017c40001087983 */ /* 0x001ea80000300800 */
[----:B------:R-:W2:Y:S04]  /*30ba0*/  LDL.LU R6, [R1+0x17d4] ;  /* 0x0017d40001067983 */ /* 0x000ea80000300800 */
[----:B------:R-:W2:Y:S04]  /*30bb0*/  LDL.LU R5, [R1+0x17c8] ;  /* 0x0017c80001057983 */ /* 0x000ea80000300800 */
[----:B------:R4:W-:Y:S04]  /*30bc0*/  STL.64 [R1+0x6d8], R18 ;  /* 0x0006d81201007387 */ /* 0x0009e80000100a00 */
[----:B------:R-:W2:Y:S04]  /*30bd0*/  LDL.LU R4, [R1+0x17d8] ;  /* 0x0017d80001047983 */ /* 0x000ea80000300800 */
[----:B---3--:R-:W3:Y:S01]  /*30be0*/  @P6 LDG.E.U16 R14, desc[UR6][R16.64] ;  /* 0x00000006100e6981 */ /* 0x008ee2000c1e1500 */
[----:B----4-:R-:W-:-:S02]  /*30bf0*/  IMAD.MOV.U32 R19, RZ, RZ, R10 ;  /* 0x000000ffff137224 */ /* 0x010fc400078e000a */
[----:B------:R-:W-:-:S05]  /*30c00*/  IMAD.MOV.U32 R18, RZ, RZ, R9 ;  /* 0x000000ffff127224 */ /* 0x000fca00078e0009 */
[----:B------:R-:W4:Y:S04]  /*30c10*/  @P6 LDG.E.U16 R11, desc[UR6][R18.64] ;  /* 0x00000006120b6981 */ /* 0x000f28000c1e1500 */
[----:B------:R-:W-:Y:S04]  /*30c20*/  STL.64 [R1+0x6e0], R20 ;  /* 0x0006e01401007387 */ /* 0x000fe80000100a00 */
[----:B------:R-:W4:Y:S01]  /*30c30*/  LDL R23, [R1+0x1204] ;  /* 0x0012040001177983 */ /* 0x000f220000100800 */
[----:B------:R-:W-:-:S03]  /*30c40*/  ISETP.GT.AND P3, PT, R2, 0x98, PT ;  /* 0x000000980200780c */ /* 0x000fc60003f64270 */
[----:B------:R0:W-:Y:S04]  /*30c50*/  @P4 STL [R1+0x1668], R12 ;  /* 0x0016680c01004387 */ /* 0x0001e80000100800 */
[----:B0-----:R-:W4:Y:S04]  /*30c60*/  LDL R12, [R1+0x1200] ;  /* 0x00120000010c7983 */ /* 0x001f280000100800 */
[----:B------:R0:W-:Y:S04]  /*30c70*/  @P4 STL [R1+0x1664], R53 ;  /* 0x0016643501004387 */ /* 0x0001e80000100800 */
[----:B------:R-:W4:Y:S04]  /*30c80*/  LDL.LU R10, [R1+0x17cc] ;  /* 0x0017cc00010a7983 */ /* 0x000f280000300800 */
[----:B------:R-:W4:Y:S04]  /*30c90*/  LDL.LU R9, [R1+0x17fc] ;  /* 0x0017fc0001097983 */ /* 0x000f280000300800 */
[----:B------:R1:W-:Y:S04]  /*30ca0*/  STL.64 [R1+0x6c8], R16 ;  /* 0x0006c81001007387 */ /* 0x0003e80000100a00 */
[----:B------:R-:W-:Y:S04]  /*30cb0*/  STL.64 [R1+0x6d0], R18 ;  /* 0x0006d01201007387 */ /* 0x000fe80000100a00 */
[----:B------:R-:W4:Y:S04]  /*30cc0*/  LDL R21, [R1+0x11fc] ;  /* 0x0011fc0001157983 */ /* 0x000f280000100800 */
[----:B0-----:R-:W4:Y:S04]  /*30cd0*/  LDL R53, [R1+0x11f8] ;  /* 0x0011f80001357983 */ /* 0x001f280000100800 */
[----:B--2---:R-:W2:Y:S04]  /*30ce0*/  @P3 LDG.E.U16 R7, desc[UR6][R4.64] ;  /* 0x0000000604073981 */ /* 0x004ea8000c1e1500 */
[----:B---3--:R0:W-:Y:S04]  /*30cf0*/  @P6 STL [R1+0x165c], R14 ;  /* 0x00165c0e01006387 */ /* 0x0081e80000100800 */
[----:B----4-:R-:W-:Y:S04]  /*30d00*/  @P6 STL [R1+0x1660], R11 ;  /* 0x0016600b01006387 */ /* 0x010fe80000100800 */
[----:B------:R-:W3:Y:S04]  /*30d10*/  LDL.LU R24, [R1+0x17d0] ;  /* 0x0017d00001187983 */ /* 0x000ee80000300800 */
[----:B------:R-:W4:Y:S01]  /*30d20*/  LDL.LU R22, [R1+0x17e0] ;  /* 0x0017e00001167983 */ /* 0x000f220000300800 */
[----:B------:R-:W-:Y:S01]  /*30d30*/  ISETP.GT.AND P4, PT, R2, 0x99, PT ;  /* 0x000000990200780c */ /* 0x000fe20003f84270 */
[----:B-1----:R-:W-:-:S02]  /*30d40*/  IMAD.MOV.U32 R16, RZ, RZ, R6 ;  /* 0x000000ffff107224 */ /* 0x002fc400078e0006 */
[----:B------:R-:W-:-:S05]  /*30d50*/  IMAD.MOV.U32 R17, RZ, RZ, R8 ;  /* 0x000000ffff117224 */ /* 0x000fca00078e0008 */
[----:B------:R-:W4:Y:S04]  /*30d60*/  @P3 LDG.E.U16 R52, desc[UR6][R16.64] ;  /* 0x0000000610343981 */ /* 0x000f28000c1e1500 */
[----:B------:R-:W-:Y:S04]  /*30d70*/  STL.64 [R1+0x6b8], R16 ;  /* 0x0006b81001007387 */ /* 0x000fe80000100a00 */
[----:B------:R-:W-:Y:S04]  /*30d80*/  STL.64 [R1+0x6c0], R4 ;  /* 0x0006c00401007387 */ /* 0x000fe80000100a00 */
[----:B0-----:R-:W4:Y:S04]  /*30d90*/  LDL R14, [R1+0x11f4] ;  /* 0x0011f400010e7983 */ /* 0x001f280000100800 */
[----:B------:R-:W4:Y:S01]  /*30da0*/  LDL R8, [R1+0x11f0] ;  /* 0x0011f00001087983 */ /* 0x000f220000100800 */
[----:B------:R-:W-:-:S02]  /*30db0*/  IMAD.MOV.U32 R19, RZ, RZ, R10 ;  /* 0x000000ffff137224 */ /* 0x000fc400078e000a */
[----:B------:R-:W-:-:S05]  /*30dc0*/  IMAD.MOV.U32 R18, RZ, RZ, R9 ;  /* 0x000000ffff127224 */ /* 0x000fca00078e0009 */
[----:B------:R-:W4:Y:S04]  /*30dd0*/  @P4 LDG.E.U16 R12, desc[UR6][R18.64] ;  /* 0x00000006120c4981 */ /* 0x000f28000c1e1500 */
[----:B--2---:R0:W-:Y:S04]  /*30de0*/  @P3 STL [R1+0x120c], R7 ;  /* 0x00120c0701003387 */ /* 0x0041e80000100800 */
[----:B0-----:R-:W2:Y:S04]  /*30df0*/  LDL.LU R7, [R1+0x17e4] ;  /* 0x0017e40001077983 */ /* 0x001ea80000300800 */
[----:B------:R-:W2:Y:S04]  /*30e00*/  LDL.LU R6, [R1+0x17f4] ;  /* 0x0017f40001067983 */ /* 0x000ea80000300800 */
[----:B------:R-:W2:Y:S04]  /*30e10*/  LDL.LU R5, [R1+0x17e8] ;  /* 0x0017e80001057983 */ /* 0x000ea80000300800 */
[----:B------:R-:W2:Y:S01]  /*30e20*/  LDL.LU R4, [R1+0x17f8] ;  /* 0x0017f80001047983 */ /* 0x000ea20000300800 */
[----:B---3--:R-:W-:-:S02]  /*30e30*/  IMAD.MOV.U32 R25, RZ, RZ, R24 ;  /* 0x000000ffff197224 */ /* 0x008fc400078e0018 */
[----:B----4-:R-:W-:-:S05]  /*30e40*/  IMAD.MOV.U32 R24, RZ, RZ, R22 ;  /* 0x000000ffff187224 */ /* 0x010fca00078e0016 */
[----:B------:R-:W3:Y:S04]  /*30e50*/  @P4 LDG.E.U16 R23, desc[UR6][R24.64] ;  /* 0x0000000618174981 */ /* 0x000ee8000c1e1500 */
[----:B------:R0:W-:Y:S01]  /*30e60*/  @P3 STL [R1+0x1208], R52 ;  /* 0x0012083401003387 */ /* 0x0001e20000100800 */
[----:B------:R-:W-:-:S03]  /*30e70*/  ISETP.GT.AND P6, PT, R2, 0x9a, PT ;  /* 0x0000009a0200780c */ /* 0x000fc60003fc4270 */
[----:B------:R-:W4:Y:S04]  /*30e80*/  LDL.LU R16, [R1+0x17ec] ;  /* 0x0017ec0001107983 */ /* 0x000f280000300800 */
[----:B------:R-:W4:Y:S04]  /*30e90*/  LDL.LU R11, [R1+0x181c] ;  /* 0x00181c00010b7983 */ /* 0x000f280000300800 */
[----:B------:R-:W4:Y:S04]  /*30ea0*/  LDL.LU R10, [R1+0x17f0] ;  /* 0x0017f000010a7983 */ /* 0x000f280000300800 */
[----:B------:R2:W-:Y:S04]  /*30eb0*/  STL.64 [R1+0x6a8], R18 ;  /* 0x0006a81201007387 */ /* 0x0005e80000100a00 */
[----:B------:R-:W4:Y:S04]  /*30ec0*/  LDL.LU R9, [R1+0x1800] ;  /* 0x0018000001097983 */ /* 0x000f280000300800 */
[----:B------:R-:W4:Y:S04]  /*30ed0*/  LDL R17, [R1+0x11ec] ;  /* 0x0011ec0001117983 */ /* 0x000f280000100800 */
[----:B------:R-:W4:Y:S04]  /*30ee0*/  LDL R20, [R1+0x11e8] ;  /* 0x0011e80001147983 */ /* 0x000f280000100800 */
[----:B0-----:R-:W4:Y:S04]  /*30ef0*/  LDL R52, [R1+0x11e4] ;  /* 0x0011e40001347983 */ /* 0x001f280000100800 */
[----:B------:R-:W-:Y:S04]  /*30f00*/  STL.64 [R1+0x6b0], R24 ;  /* 0x0006b01801007387 */ /* 0x000fe80000100a00 */
[----:B------:R0:W-:Y:S01]  /*30f10*/  @P4 STL [R1+0x1200], R12 ;  /* 0x0012000c01004387 */ /* 0x0001e20000100800 */
[----:B--2---:R-:W-:-:S02]  /*30f20*/  IMAD.MOV.U32 R19, RZ, RZ, R7 ;  /* 0x000000ffff137224 */ /* 0x004fc400078e0007 */
[----:B------:R-:W-:Y:S02]  /*30f30*/  IMAD.MOV.U32 R18, RZ, RZ, R6 ;  /* 0x000000ffff127224 */ /* 0x000fe400078e0006 */
[----:B------:R-:W-:-:S03]  /*30f40*/  IMAD.MOV.U32 R22, RZ, RZ, R4 ;  /* 0x000000ffff167224 */ /* 0x000fc600078e0004 */
[----:B------:R4:W2:Y:S04]  /*30f50*/  @P6 LDG.E.U16 R53, desc[UR6][R18.64] ;  /* 0x0000000612356981 */ /* 0x0008a8000c1e1500 */
[----:B---3--:R1:W-:Y:S04]  /*30f60*/  @P4 STL [R1+0x1204], R23 ;  /* 0x0012041701004387 */ /* 0x0083e80000100800 */
[----:B0-----:R-:W3:Y:S04]  /*30f70*/  LDL R12, [R1+0x11e0] ;  /* 0x0011e000010c7983 */ /* 0x001ee80000100800 */
[----:B------:R-:W3:Y:S01]  /*30f80*/  LDL.LU R7, [R1+0x1804] ;  /* 0x0018040001077983 */ /* 0x000ee20000300800 */
[----:B-1----:R-:W-:-:S05]  /*30f90*/  IMAD.MOV.U32 R23, RZ, RZ, R5 ;  /* 0x000000ffff177224 */ /* 0x002fca00078e0005 */
[----:B------:R0:W3:Y:S04]  /*30fa0*/  @P6 LDG.E.U16 R21, desc[UR6][R22.64] ;  /* 0x0000000616156981 */ /* 0x0000e8000c1e1500 */
[----:B------:R4:W-:Y:S04]  /*30fb0*/  STL.64 [R1+0x698], R18 ;  /* 0x0006981201007387 */ /* 0x0009e80000100a00 */
[----:B------:R-:W3:Y:S04]  /*30fc0*/  LDL.LU R6, [R1+0x1814] ;  /* 0x0018140001067983 */ /* 0x000ee80000300800 */
[----:B------:R0:W-:Y:S04]  /*30fd0*/  STL.64 [R1+0x6a0], R22 ;  /* 0x0006a01601007387 */ /* 0x0001e80000100a00 */
[----:B------:R-:W3:Y:S04]  /*30fe0*/  LDL.LU R5, [R1+0x1808] ;  /* 0x0018080001057983 */ /* 0x000ee80000300800 */
[----:B------:R-:W3:Y:S01]  /*30ff0*/  LDL.LU R4, [R1+0x1818] ;  /* 0x0018180001047983 */ /* 0x000ee20000300800 */
[----:B------:R-:W-:Y:S01]  /*31000*/  ISETP.GT.AND P3, PT, R2, 0x9b, PT ;  /* 0x0000009b0200780c */ /* 0x000fe20003f64270 */
[----:B----4-:R-:W-:-:S02]  /*31010*/  IMAD.MOV.U32 R18, RZ, RZ, R11 ;  /* 0x000000ffff127224 */ /* 0x010fc400078e000b */
[----:B0-----:R-:W-:Y:S01]  /*31020*/  IMAD.MOV.U32 R22, RZ, RZ, R9 ;  /* 0x000000ffff167224 */ /* 0x001fe200078e0009 */
[----:B------:R-:W-:Y:S01]  /*31030*/  MOV R23, R10 ;  /* 0x0000000a00177202 */ /* 0x000fe20000000f00 */
[----:B------:R-:W-:-:S08]  /*31040*/  IMAD.MOV.U32 R19, RZ, RZ, R16 ;  /* 0x000000ffff137224 */ /* 0x000fd000078e0010 */
[----:B------:R-:W4:Y:S04]  /*31050*/  @P3 LDG.E.U16 R14, desc[UR6][R22.64] ;  /* 0x00000006160e3981 */ /* 0x000f28000c1e1500 */
[----:B------:R0:W4:Y:S01]  /*31060*/  @P3 LDG.E.U16 R8, desc[UR6][R18.64] ;  /* 0x0000000612083981 */ /* 0x000122000c1e1500 */
[----:B------:R-:W-:-:S03]  /*31070*/  ISETP.GT.AND P4, PT, R2, 0x9c, PT ;  /* 0x0000009c0200780c */ /* 0x000fc60003f84270 */
[----:B--2---:R1:W-:Y:S04]  /*31080*/  @P6 STL [R1+0x11f8], R53 ;  /* 0x0011f83501006387 */ /* 0x0043e80000100800 */
[----:B---3--:R2:W-:Y:S04]  /*31090*/  @P6 STL [R1+0x11fc], R21 ;  /* 0x0011fc1501006387 */ /* 0x0085e80000100800 */
[----:B------:R-:W3:Y:S04]  /*310a0*/  LDL.LU R16, [R1+0x180c] ;  /* 0x00180c0001107983 */ /* 0x000ee80000300800 */
[----:B------:R-:W3:Y:S04]  /*310b0*/  LDL.LU R11, [R1+0x183c] ;  /* 0x00183c00010b7983 */ /* 0x000ee80000300800 */
[----:B------:R0:W-:Y:S04]  /*310c0*/  STL.64 [R1+0x688], R18 ;  /* 0x0006881201007387 */ /* 0x0001e80000100a00 */
[----:B------:R0:W-:Y:S04]  /*310d0*/  STL.64 [R1+0x690], R22 ;  /* 0x0006901601007387 */ /* 0x0001e80000100a00 */
[----:B------:R-:W3:Y:S04]  /*310e0*/  LDL.LU R10, [R1+0x1810] ;  /* 0x00181000010a7983 */ /* 0x000ee80000300800 */
[----:B------:R-:W3:Y:S04]  /*310f0*/  LDL.LU R9, [R1+0x1820] ;  /* 0x0018200001097983 */ /* 0x000ee80000300800 */
[----:B-1----:R-:W3:Y:S01]  /*31100*/  LDL R53, [R1+0x1654] ;  /* 0x0016540001357983 */ /* 0x002ee20000100800 */
[----:B------:R-:W-:-:S03]  /*31110*/  ISETP.GT.AND P6, PT, R2, 0x9d, PT ;  /* 0x0000009d0200780c */ /* 0x000fc60003fc4270 */
[----:B--2---:R-:W2:Y:S01]  /*31120*/  LDL R21, [R1+0x1658] ;  /* 0x0016580001157983 */ /* 0x004ea20000100800 */
[----:B0-----:R-:W-:Y:S02]  /*31130*/  IMAD.MOV.U32 R18, RZ, RZ, R6 ;  /* 0x000000ffff127224 */ /* 0x001fe400078e0006 */
[----:B------:R-:W-:Y:S02]  /*31140*/  IMAD.MOV.U32 R19, RZ, RZ, R7 ;  /* 0x000000ffff137224 */ /* 0x000fe400078e0007 */
[----:B------:R-:W-:Y:S02]  /*31150*/  IMAD.MOV.U32 R22, RZ, RZ, R4 ;  /* 0x000000ffff167224 */ /* 0x000fe400078e0004 */
[----:B------:R-:W-:Y:S01]  /*31160*/  IMAD.MOV.U32 R23, RZ, RZ, R5 ;  /* 0x000000ffff177224 */ /* 0x000fe200078e0005 */
[----:B------:R3:W2:Y:S04]  /*31170*/  @P4 LDG.E.U16 R20, desc[UR6][R18.64] ;  /* 0x0000000612144981 */ /* 0x0006a8000c1e1500 */
[----:B------:R-:W2:Y:S04]  /*31180*/  @P4 LDG.E.U16 R17, desc[UR6][R22.64] ;  /* 0x0000000616114981 */ /* 0x000ea8000c1e1500 */
[----:B----4-:R0:W-:Y:S04]  /*31190*/  @P3 STL [R1+0x11f4], R14 ;  /* 0x0011f40e01003387 */ /* 0x0101e80000100800 */
[----:B0-----:R-:W4:Y:S04]  /*311a0*/  LDL R14, [R1+0x1650] ;  /* 0x00165000010e7983 */ /* 0x001f280000100800 */
[----:B------:R0:W-:Y:S04]  /*311b0*/  @P3 STL [R1+0x11f0], R8 ;  /* 0x0011f00801003387 */ /* 0x0001e80000100800 */
[----:B0-----:R-:W4:Y:S04]  /*311c0*/  LDL.LU R8, [R1+0x1824] ;  /* 0x0018240001087983 */ /* 0x001f280000300800 */
[----:B------:R-:W4:Y:S04]  /*311d0*/  LDL.LU R5, [R1+0x1834] ;  /* 0x0018340001057983 */ /* 0x000f280000300800 */
[----:B------:R3:W-:Y:S04]  /*311e0*/  STL.64 [R1+0x678], R18 ;  /* 0x0006781201007387 */ /* 0x0007e80000100a00 */
[----:B------:R-:W-:Y:S04]  /*311f0*/  STL.64 [R1+0x680], R22 ;  /* 0x0006801601007387 */ /* 0x000fe80000100a00 */
[----:B------:R-:W4:Y:S04]  /*31200*/  LDL.LU R6, [R1+0x1828] ;  /* 0x0018280001067983 */ /* 0x000f280000300800 */
[----:B------:R-:W4:Y:S04]  /*31210*/  LDL.LU R4, [R1+0x1838] ;  /* 0x0018380001047983 */ /* 0x000f280000300800 */
[----:B------:R-:W4:Y:S01]  /*31220*/  LDL R7, [R1+0x164c] ;  /* 0x00164c0001077983 */ /* 0x000f220000100800 */
[----:B---3--:R-:W-:-:S02]  /*31230*/  IMAD.MOV.U32 R18, RZ, RZ, R11 ;  /* 0x000000ffff127224 */ /* 0x008fc400078e000b */
[----:B------:R-:W-:Y:S02]  /*31240*/  IMAD.MOV.U32 R11, RZ, RZ, R10 ;  /* 0x000000ffff0b7224 */ /* 0x000fe400078e000a */
[----:B------:R-:W-:Y:S02]  /*31250*/  IMAD.MOV.U32 R10, RZ, RZ, R9 ;  /* 0x000000ffff0a7224 */ /* 0x000fe400078e0009 */
[----:B------:R-:W-:-:S03]  /*31260*/  IMAD.MOV.U32 R19, RZ, RZ, R16 ;  /* 0x000000ffff137224 */ /* 0x000fc600078e0010 */
[----:B------:R-:W3:Y:S04]  /*31270*/  @P6 LDG.E.U16 R52, desc[UR6][R10.64] ;  /* 0x000000060a346981 */ /* 0x000ee8000c1e1500 */
[----:B------:R4:W3:Y:S04]  /*31280*/  @P6 LDG.E.U16 R12, desc[UR6][R18.64] ;  /* 0x00000006120c6981 */ /* 0x0008e8000c1e1500 */
[----:B--2---:R-:W-:Y:S04]  /*31290*/  @P4 STL [R1+0x11e8], R20 ;  /* 0x0011e81401004387 */ /* 0x004fe80000100800 */
[----:B------:R0:W-:Y:S04]  /*312a0*/  @P4 STL [R1+0x11ec], R17 ;  /* 0x0011ec1101004387 */ /* 0x0001e80000100800 */
[----:B------:R1:W-:Y:S04]  /*312b0*/  STL.64 [R1+0x670], R10 ;  /* 0x0006700a01007387 */ /* 0x0003e80000100a00 */
[----:B0-----:R-:W2:Y:S04]  /*312c0*/  LDL.LU R17, [R1+0x182c] ;  /* 0x00182c0001117983 */ /* 0x001ea80000300800 */
[----:B------:R4:W-:Y:S04]  /*312d0*/  STL.64 [R1+0x668], R18 ;  /* 0x0006681201007387 */ /* 0x0009e80000100a00 */
[----:B------:R-:W2:Y:S04]  /*312e0*/  LDL.LU R16, [R1+0x185c] ;  /* 0x00185c0001107983 */ /* 0x000ea80000300800 */
[----:B-1----:R-:W2:Y:S04]  /*312f0*/  LDL.LU R11, [R1+0x1830] ;  /* 0x00183000010b7983 */ /* 0x002ea80000300800 */
[----:B------:R-:W2:Y:S01]  /*31300*/  LDL.LU R10, [R1+0x1840] ;  /* 0x00184000010a7983 */ /* 0x000ea20000300800 */
[----:B------:R-:W-:-:S02]  /*31310*/  ISETP.GT.AND P3, PT, R2, 0x9e, PT ;  /* 0x0000009e0200780c */ /* 0x000fc40003f64270 */
[----:B------:R-:W-:Y:S01]  /*31320*/  ISETP.GT.AND P4, PT, R2, 0x9f, PT ;  /* 0x0000009f0200780c */ /* 0x000fe20003f84270 */
[----:B----4-:R-:W-:Y:S02]  /*31330*/  IMAD.MOV.U32 R18, RZ, RZ, R5 ;  /* 0x000000ffff127224 */ /* 0x010fe400078e0005 */
[----:B------:R-:W-:Y:S02]  /*31340*/  IMAD.MOV.U32 R19, RZ, RZ, R8 ;  /* 0x000000ffff137224 */ /* 0x000fe400078e0008 */
[----:B------:R-:W-:Y:S02]  /*31350*/  IMAD.MOV.U32 R25, RZ, RZ, R6 ;  /* 0x000000ffff197224 */ /* 0x000fe400078e0006 */
[----:B------:R-:W-:-:S04]  /*31360*/  IMAD.MOV.U32 R24, RZ, RZ, R4 ;  /* 0x000000ffff187224 */ /* 0x000fc800078e0004 */
[----:B------:R0:W4:Y:S04]  /*31370*/  @P3 LDG.E.U16 R53, desc[UR6][R18.64] ;  /* 0x0000000612353981 */ /* 0x000128000c1e1500 */
[----:B------:R-:W4:Y:S04]  /*31380*/  @P3 LDG.E.U16 R21, desc[UR6][R24.64] ;  /* 0x0000000618153981 */ /* 0x000f28000c1e1500 */
[----:B---3--:R1:W-:Y:S04]  /*31390*/  @P6 STL [R1+0x11e4], R52 ;  /* 0x0011e43401006387 */ /* 0x0083e80000100800 */
[----:B------:R-:W3:Y:S04]  /*313a0*/  LDL R23, [R1+0x11d8] ;  /* 0x0011d80001177983 */ /* 0x000ee80000100800 */
[----:B-1----:R-:W3:Y:S04]  /*313b0*/  LDL R52, [R1+0x11dc] ;  /* 0x0011dc0001347983 */ /* 0x002ee80000100800 */
[----:B------:R-:W-:Y:S04]  /*313c0*/  @P6 STL [R1+0x11e0], R12 ;  /* 0x0011e00c01006387 */ /* 0x000fe80000100800 */
[----:B------:R-:W3:Y:S04]  /*313d0*/  LDL R5, [R1+0x11d4] ;  /* 0x0011d40001057983 */ /* 0x000ee80000100800 */
[----:B------:R-:W3:Y:S04]  /*313e0*/  LDL.LU R9, [R1+0x1844] ;  /* 0x0018440001097983 */ /* 0x000ee80000300800 */
[----:B------:R0:W-:Y:S04]  /*313f0*/  STL.64 [R1+0x658], R18 ;  /* 0x0006581201007387 */ /* 0x0001e80000100a00 */
[----:B------:R-:W3:Y:S04]  /*31400*/  LDL.LU R8, [R1+0x1854] ;  /* 0x0018540001087983 */ /* 0x000ee80000300800 */
[----:B------:R-:W-:Y:S04]  /*31410*/  STL.64 [R1+0x660], R24 ;  /* 0x0006601801007387 */ /* 0x000fe80000100a00 */
[----:B------:R-:W3:Y:S04]  /*31420*/  LDL.LU R6, [R1+0x1848] ;  /* 0x0018480001067983 */ /* 0x000ee80000300800 */
[----:B------:R-:W3:Y:S04]  /*31430*/  LDL.LU R4, [R1+0x1858] ;  /* 0x0018580001047983 */ /* 0x000ee80000300800 */
[----:B--2---:R-:W2:Y:S01]  /*31440*/  @P4 LDG.E.U16 R14, desc[UR6][R10.64] ;  /* 0x000000060a0e4981 */ /* 0x004ea2000c1e1500 */
[----:B0-----:R-:W-:-:S02]  /*31450*/  IMAD.MOV.U32 R18, RZ, RZ, R16 ;  /* 0x000000ffff127224 */ /* 0x001fc400078e0010 */
[----:B------:R-:W-:Y:S01]  /*31460*/  IMAD.MOV.U32 R19, RZ, RZ, R17 ;  /* 0x000000ffff137224 */ /* 0x000fe200078e0011 */
[----:B------:R-:W-:Y:S01]  /*31470*/  ISETP.GT.AND P6, PT, R2, 0xa0, PT ;  /* 0x000000a00200780c */ /* 0x000fe20003fc4270 */
[----:B------:R-:W2:Y:S04]  /*31480*/  LDL R12, [R1+0x11d0] ;  /* 0x0011d000010c7983 */ /* 0x000ea80000100800 */
[----:B------:R3:W2:Y:S04]  /*31490*/  @P4 LDG.E.U16 R7, desc[UR6][R18.64] ;  /* 0x0000000612074981 */ /* 0x0006a8000c1e1500 */
[----:B----4-:R0:W-:Y:S04]  /*314a0*/  @P3 STL [R1+0x1654], R53 ;  /* 0x0016543501003387 */ /* 0x0101e80000100800 */
[----:B------:R-:W-:Y:S04]  /*314b0*/  @P3 STL [R1+0x1658], R21 ;  /* 0x0016581501003387 */ /* 0x000fe80000100800 */
[----:B------:R-:W4:Y:S04]  /*314c0*/  LDL R20, [R1+0x11cc] ;  /* 0x0011cc0001147983 */ /* 0x000f280000100800 */
[----:B0-----:R-:W4:Y:S04]  /*314d0*/  LDL R53, [R1+0x11c8] ;  /* 0x0011c80001357983 */ /* 0x001f280000100800 */
[----:B------:R3:W-:Y:S04]  /*314e0*/  STL.64 [R1+0x648], R18 ;  /* 0x0006481201007387 */ /* 0x0007e80000100a00 */
[----:B------:R-:W-:Y:S04]  /*314f0*/  STL.64 [R1+0x650], R10 ;  /* 0x0006500a01007387 */ /* 0x000fe80000100a00 */
[----:B------:R-:W4:Y:S04]  /*31500*/  LDL.LU R17, [R1+0x184c] ;  /* 0x00184c0001117983 */ /* 0x000f280000300800 */
[----:B------:R-:W4:Y:S01]  /*31510*/  LDL.LU R16, [R1+0x187c] ;  /* 0x00187c0001107983 */ /* 0x000f220000300800 */
[----:B---3--:R-:W-:-:S02]  /*31520*/  IMAD.MOV.U32 R19, RZ, RZ, R9 ;  /* 0x000000ffff137224 */ /* 0x008fc400078e0009 */
[----:B------:R-:W-:Y:S02]  /*31530*/  IMAD.MOV.U32 R18, RZ, RZ, R8 ;  /* 0x000000ffff127224 */ /* 0x000fe400078e0008 */
[----:B------:R-:W-:Y:S02]  /*31540*/  IMAD.MOV.U32 R25, RZ, RZ, R6 ;  /* 0x000000ffff197224 */ /* 0x000fe400078e0006 */
[----:B------:R-:W-:Y:S01]  /*31550*/  IMAD.MOV.U32 R24, RZ, RZ, R4 ;  /* 0x000000ffff187224 */ /* 0x000fe200078e0004 */
[----:B------:R4:W3:Y:S04]  /*31560*/  @P6 LDG.E.U16 R23, desc[UR6][R18.64] ;  /* 0x0000000612176981 */ /* 0x0008e8000c1e1500 */
[----:B------:R-:W3:Y:S04]  /*31570*/  @P6 LDG.E.U16 R52, desc[UR6][R24.64] ;  /* 0x0000000618346981 */ /* 0x000ee8000c1e1500 */
[----:B--2---:R0:W-:Y:S04]  /*31580*/  @P4 STL [R1+0x1650], R14 ;  /* 0x0016500e01004387 */ /* 0x0041e80000100800 */
[----:B0-----:R-:W2:Y:S04]  /*31590*/  LDL.LU R14, [R1+0x1850] ;  /* 0x00185000010e7983 */ /* 0x001ea80000300800 */
[----:B------:R-:W2:Y:S04]  /*315a0*/  LDL.LU R10, [R1+0x1860] ;  /* 0x00186000010a7983 */ /* 0x000ea80000300800 */
[----:B------:R0:W-:Y:S01]  /*315b0*/  @P4 STL [R1+0x164c], R7 ;  /* 0x00164c0701004387 */ /* 0x0001e20000100800 */
[----:B------:R-:W-:-:S03]  /*315c0*/  ISETP.GT.AND P3, PT, R2, 0xa1, PT ;  /* 0x000000a10200780c */ /* 0x000fc60003f64270 */
[----:B0-----:R-:W2:Y:S04]  /*315d0*/  LDL R7, [R1+0x11c4] ;  /* 0x0011c40001077983 */ /* 0x001ea80000100800 */
[----:B------:R-:W2:Y:S04]  /*315e0*/  LDL.LU R11, [R1+0x1864] ;  /* 0x00186400010b7983 */ /* 0x000ea80000300800 */
[----:B------:R-:W2:Y:S04]  /*315f0*/  LDL.LU R9, [R1+0x1874] ;  /* 0x0018740001097983 */ /* 0x000ea80000300800 */
[----:B------:R4:W-:Y:S04]  /*31600*/  STL.64 [R1+0x638], R18 ;  /* 0x0006381201007387 */ /* 0x0009e80000100a00 */
[----:B------:R-:W-:Y:S04]  /*31610*/  STL.64 [R1+0x640], R24 ;  /* 0x0006401801007387 */ /* 0x000fe80000100a00 */
[----:B------:R-:W2:Y:S04]  /*31620*/  LDL.LU R8, [R1+0x1868] ;  /* 0x0018680001087983 */ /* 0x000ea80000300800 */
[----:B------:R-:W2:Y:S04]  /*31630*/  LDL.LU R6, [R1+0x1878] ;  /* 0x0018780001067983 */ /* 0x000ea80000300800 */
[----:B------:R-:W2:Y:S04]  /*31640*/  LDL R21, [R1+0x11c0] ;  /* 0x0011c00001157983 */ /* 0x000ea80000100800 */
[----:B------:R-:W2:Y:S01]  /*31650*/  LDL R4, [R1+0x11bc] ;  /* 0x0011bc0001047983 */ /* 0x000ea20000100800 */
[----:B----4-:R-:W-:-:S02]  /*31660*/  IMAD.MOV.U32 R18, RZ, RZ, R16 ;  /* 0x000000ffff127224 */ /* 0x010fc400078e0010 */
[----:B------:R-:W-:-:S05]  /*31670*/  IMAD.MOV.U32 R19, RZ, RZ, R17 ;  /* 0x000000ffff137224 */ /* 0x000fca00078e0011 */
[----:B------:R0:W4:Y:S04]  /*31680*/  @P3 LDG.E.U16 R12, desc[UR6][R18.64] ;  /* 0x00000006120c3981 */ /* 0x000128000c1e1500 */
[----:B---3--:R1:W-:Y:S04]  /*31690*/  @P6 STL [R1+0x11dc], R52 ;  /* 0x0011dc3401006387 */ /* 0x0083e80000100800 */
[----:B-1----:R-:W3:Y:S04]  /*316a0*/  LDL R52, [R1+0x11b8] ;  /* 0x0011b80001347983 */ /* 0x002ee80000100800 */
[----:B------:R1:W-:Y:S01]  /*316b0*/  @P6 STL [R1+0x11d8], R23 ;  /* 0x0011d81701006387 */ /* 0x0003e20000100800 */
[----:B--2---:R-:W-:Y:S01]  /*316c0*/  IMAD.MOV.U32 R22, RZ, RZ, R10 ;  /* 0x000000ffff167224 */ /* 0x004fe200078e000a */
[----:B------:R-:W-:-:S02]  /*316d0*/  ISETP.GT.AND P4, PT, R2, 0xa2, PT ;  /* 0x000000a20200780c */ /* 0x000fc40003f84270 */
[----:B------:R-:W2:Y:S01]  /*316e0*/  LDL.LU R17, [R1+0x186c] ;  /* 0x00186c0001117983 */ /* 0x000ea20000300800 */
[----:B-1----:R-:W-:-:S03]  /*316f0*/  IMAD.MOV.U32 R23, RZ, RZ, R14 ;  /* 0x000000ffff177224 */ /* 0x002fc600078e000e */
[----:B------:R-:W2:Y:S04]  /*31700*/  LDL.LU R14, [R1+0x189c] ;  /* 0x00189c00010e7983 */ /* 0x000ea80000300800 */
[----:B------:R1:W2:Y:S04]  /*31710*/  @P3 LDG.E.U16 R5, desc[UR6][R22.64] ;  /* 0x0000000616053981 */ /* 0x0002a8000c1e1500 */
[----:B------:R0:W-:Y:S04]  /*31720*/  STL.64 [R1+0x628], R18 ;  /* 0x0006281201007387 */ /* 0x0001e80000100a00 */
[----:B------:R1:W-:Y:S04]  /*31730*/  STL.64 [R1+0x630], R22 ;  /* 0x0006301601007387 */ /* 0x0003e80000100a00 */
[----:B------:R-:W3:Y:S01]  /*31740*/  LDL.LU R10, [R1+0x1870] ;  /* 0x00187000010a7983 */ /* 0x000ee20000300800 */
[----:B0-----:R-:W-:-:S02]  /*31750*/  IMAD.MOV.U32 R18, RZ, RZ, R9 ;  /* 0x000000ffff127224 */ /* 0x001fc400078e0009 */
[----:B------:R-:W-:Y:S01]  /*31760*/  IMAD.MOV.U32 R19, RZ, RZ, R11 ;  /* 0x000000ffff137224 */ /* 0x000fe200078e000b */
[----:B-1----:R-:W-:Y:S01]  /*31770*/  MOV R22, R6 ;  /* 0x0000000600167202 */ /* 0x002fe20000000f00 */
[----:B------:R-:W-:-:S03]  /*31780*/  IMAD.MOV.U32 R23, RZ, RZ, R8 ;  /* 0x000000ffff177224 */ /* 0x000fc600078e0008 */
[----:B------:R-:W3:Y:S04]  /*31790*/  @P4 LDG.E.U16 R53, desc[UR6][R18.64] ;  /* 0x0000000612354981 */ /* 0x000ee8000c1e1500 */
[----:B------:R0:W3:Y:S04]  /*317a0*/  @P4 LDG.E.U16 R20, desc[UR6][R22.64] ;  /* 0x0000000616144981 */ /* 0x0000e8000c1e1500 */
[----:B--2---:R1:W-:Y:S04]  /*317b0*/  @P3 STL [R1+0x11d4], R5 ;  /* 0x0011d40501003387 */ /* 0x0043e80000100800 */
[----:B-1----:R-:W2:Y:S04]  /*317c0*/  LDL.LU R5, [R1+0x1880] ;  /* 0x0018800001057983 */ /* 0x002ea80000300800 */
[----:B----4-:R1:W-:Y:S04]  /*317d0*/  @P3 STL [R1+0x11d0], R12 ;  /* 0x0011d00c01003387 */ /* 0x0103e80000100800 */
        /* <DEDUP_REMOVED lines=8> */
[----:B------:R-:W4:Y:S04]  /*31860*/  LDL R6, [R1+0x11b0] ;  /* 0x0011b00001067983 */ /* 0x000f280000100800 */
[----:B-1----:R-:W4:Y:S04]  /*31870*/  LDL R12, [R1+0x11b4] ;  /* 0x0011b400010c7983 */ /* 0x002f280000100800 */
[----:B---3--:R1:W-:Y:S01]  /*31880*/  @P4 STL [R1+0x11c8], R53 ;  /* 0x0011c83501004387 */ /* 0x0083e20000100800 */
[----:B0-----:R-:W-:-:S02]  /*31890*/  IMAD.MOV.U32 R23, RZ, RZ, R10 ;  /* 0x000000ffff177224 */ /* 0x001fc400078e000a */
[----:B------:R-:W-:Y:S02]  /*318a0*/  IMAD.MOV.U32 R18, RZ, RZ, R14 ;  /* 0x000000ffff127224 */ /* 0x000fe400078e000e */
[----:B------:R-:W-:Y:S01]  /*318b0*/  IMAD.MOV.U32 R19, RZ, RZ, R17 ;  /* 0x000000ffff137224 */ /* 0x000fe200078e0011 */
[----:B------:R0:W-:Y:S04]  /*318c0*/  @P4 STL [R1+0x11cc], R20 ;  /* 0x0011cc1401004387 */ /* 0x0001e80000100800 */
[----:B-1----:R-:W3:Y:S04]  /*318d0*/  LDL R53, [R1+0x1644] ;  /* 0x0016440001357983 */ /* 0x002ee80000100800 */
[----:B------:R4:W3:Y:S04]  /*318e0*/  @P6 LDG.E.U16 R21, desc[UR6][R18.64] ;  /* 0x0000000612156981 */ /* 0x0008e8000c1e1500 */
[----:B0-----:R-:W3:Y:S04]  /*318f0*/  LDL R20, [R1+0x1648] ;  /* 0x0016480001147983 */ /* 0x001ee80000100800 */
[----:B------:R4:W-:Y:S01]  /*31900*/  STL.64 [R1+0x608], R18 ;  /* 0x0006081201007387 */ /* 0x0009e20000100a00 */
[----:B--2---:R-:W-:-:S05]  /*31910*/  IMAD.MOV.U32 R22, RZ, RZ, R5 ;  /* 0x000000ffff167224 */ /* 0x004fca00078e0005 */
[----:B------:R-:W2:Y:S01]  /*31920*/  @P6 LDG.E.U16 R7, desc[UR6][R22.64] ;  /* 0x0000000616076981 */ /* 0x000ea2000c1e1500 */
[----:B----4-:R-:W-:Y:S02]  /*31930*/  IMAD.MOV.U32 R19, RZ, RZ, R9 ;  /* 0x000000ffff137224 */ /* 0x010fe400078e0009 */
[----:B------:R-:W-:-:S05]  /*31940*/  IMAD.MOV.U32 R18, RZ, RZ, R8 ;  /* 0x000000ffff127224 */ /* 0x000fca00078e0008 */
[----:B------:R-:W4:Y:S04]  /*31950*/  @P3 LDG.E.U16 R4, desc[UR6][R18.64] ;  /* 0x0000000612043981 */ /* 0x000f28000c1e1500 */
[----:B------:R-:W-:Y:S04]  /*31960*/  STL.64 [R1+0x610], R22 ;  /* 0x0006101601007387 */ /* 0x000fe80000100a00 */
[----:B------:R-:W4:Y:S04]  /*31970*/  LDL.LU R14, [R1+0x188c] ;  /* 0x00188c00010e7983 */ /* 0x000f280000300800 */
[----:B------:R-:W4:Y:S01]  /*31980*/  LDL.LU R10, [R1+0x18bc] ;  /* 0x0018bc00010a7983 */ /* 0x000f220000300800 */
[----:B------:R-:W-:-:S02]  /*31990*/  IMAD.MOV.U32 R17, RZ, RZ, R16 ;  /* 0x000000ffff117224 */ /* 0x000fc400078e0010 */
[----:B------:R-:W-:-:S05]  /*319a0*/  IMAD.MOV.U32 R16, RZ, RZ, R11 ;  /* 0x000000ffff107224 */ /* 0x000fca00078e000b */
[----:B------:R-:W4:Y:S04]  /*319b0*/  @P3 LDG.E.U16 R52, desc[UR6][R16.64] ;  /* 0x0000000610343981 */ /* 0x000f28000c1e1500 */
[----:B--2---:R0:W-:Y:S04]  /*319c0*/  @P6 STL [R1+0x11c4], R7 ;  /* 0x0011c40701006387 */ /* 0x0041e80000100800 */
[----:B0-----:R-:W2:Y:S04]  /*319d0*/  LDL.LU R7, [R1+0x1890] ;  /* 0x0018900001077983 */ /* 0x001ea80000300800 */
[----:B------:R-:W2:Y:S04]  /*319e0*/  LDL.LU R5, [R1+0x18a0] ;  /* 0x0018a00001057983 */ /* 0x000ea80000300800 */
[----:B---3--:R-:W-:Y:S04]  /*319f0*/  @P6 STL [R1+0x11c0], R21 ;  /* 0x0011c01501006387 */ /* 0x008fe80000100800 */
[----:B------:R-:W3:Y:S04]  /*31a00*/  LDL R11, [R1+0x1640] ;  /* 0x00164000010b7983 */ /* 0x000ee80000100800 */
[----:B------:R-:W3:Y:S04]  /*31a10*/  LDL R9, [R1+0x163c] ;  /* 0x00163c0001097983 */ /* 0x000ee80000100800 */
[----:B------:R-:W-:Y:S04]  /*31a20*/  STL.64 [R1+0x5f8], R16 ;  /* 0x0005f81001007387 */ /* 0x000fe80000100a00 */
[----:B------:R-:W-:Y:S04]  /*31a30*/  STL.64 [R1+0x600], R18 ;  /* 0x0006001201007387 */ /* 0x000fe80000100a00 */
[----:B------:R-:W3:Y:S04]  /*31a40*/  LDL.LU R8, [R1+0x18a4] ;  /* 0x0018a40001087983 */ /* 0x000ee80000300800 */
[----:B----4-:R0:W-:Y:S04]  /*31a50*/  @P3 STL [R1+0x11bc], R4 ;  /* 0x0011bc0401003387 */ /* 0x0101e80000100800 */
[----:B0-----:R-:W4:Y:S04]  /*31a60*/  LDL.LU R4, [R1+0x18b4] ;  /* 0x0018b40001047983 */ /* 0x001f280000300800 */
[----:B------:R-:W3:Y:S04]  /*31a70*/  LDL.LU R22, [R1+0x18a8] ;  /* 0x0018a80001167983 */ /* 0x000ee80000300800 */
[----:B------:R-:W4:Y:S01]  /*31a80*/  LDL.LU R17, [R1+0x18b8] ;  /* 0x0018b80001117983 */ /* 0x000f220000300800 */
[----:B------:R-:W-:-:S02]  /*31a90*/  ISETP.GT.AND P4, PT, R2, 0xa5, PT ;  /* 0x000000a50200780c */ /* 0x000fc40003f84270 */
[----:B------:R-:W-:Y:S01]  /*31aa0*/  ISETP.GT.AND P6, PT, R2, 0xa6, PT ;  /* 0x000000a60200780c */ /* 0x000fe20003fc4270 */
[----:B------:R-:W-:Y:S02]  /*31ab0*/  IMAD.MOV.U32 R18, RZ, RZ, R10 ;  /* 0x000000ffff127224 */ /* 0x000fe400078e000a */
[----:B------:R-:W-:Y:S01]  /*31ac0*/  IMAD.MOV.U32 R19, RZ, RZ, R14 ;  /* 0x000000ffff137224 */ /* 0x000fe200078e000e */
[----:B------:R-:W4:Y:S04]  /*31ad0*/  LDL R21, [R1+0x11ac] ;  /* 0x0011ac0001157983 */ /* 0x000f280000100800 */
[----:B------:R0:W-:Y:S04]  /*31ae0*/  @P3 STL [R1+0x11b8], R52 ;  /* 0x0011b83401003387 */ /* 0x0001e80000100800 */
[----:B------:R1:W4:Y:S04]  /*31af0*/  @P4 LDG.E.U16 R6, desc[UR6][R18.64] ;  /* 0x0000000612064981 */ /* 0x000328000c1e1500 */
[----:B0-----:R-:W4:Y:S04]  /*31b00*/  LDL R52, [R1+0x11a8] ;  /* 0x0011a80001347983 */ /* 0x001f280000100800 */
[----:B------:R-:W4:Y:S04]  /*31b10*/  LDL.LU R16, [R1+0x18ac] ;  /* 0x0018ac0001107983 */ /* 0x000f280000300800 */
[----:B------:R-:W4:Y:S04]  /*31b20*/  LDL.LU R10, [R1+0x18dc] ;  /* 0x0018dc00010a7983 */ /* 0x000f280000300800 */
[----:B------:R1:W-:Y:S01]  /*31b30*/  STL.64 [R1+0x5e8], R18 ;  /* 0x0005e81201007387 */ /* 0x0003e20000100a00 */
[----:B--2---:R-:W-:-:S02]  /*31b40*/  IMAD.MOV.U32 R25, RZ, RZ, R7 ;  /* 0x000000ffff197224 */ /* 0x004fc400078e0007 */
[----:B------:R-:W-:-:S05]  /*31b50*/  IMAD.MOV.U32 R24, RZ, RZ, R5 ;  /* 0x000000ffff187224 */ /* 0x000fca00078e0005 */
[----:B------:R-:W2:Y:S04]  /*31b60*/  @P4 LDG.E.U16 R12, desc[UR6][R24.64] ;  /* 0x00000006180c4981 */ /* 0x000ea8000c1e1500 */
[----:B------:R-:W-:Y:S04]  /*31b70*/  STL.64 [R1+0x5f0], R24 ;  /* 0x0005f01801007387 */ /* 0x000fe80000100a00 */
[----:B------:R-:W2:Y:S04]  /*31b80*/  LDL.LU R7, [R1+0x18b0] ;  /* 0x0018b00001077983 */ /* 0x000ea80000300800 */
[----:B------:R-:W2:Y:S01]  /*31b90*/  LDL.LU R5, [R1+0x18c0] ;  /* 0x0018c00001057983 */ /* 0x000ea20000300800 */
[----:B---3--:R-:W-:-:S02]  /*31ba0*/  IMAD.MOV.U32 R23, RZ, RZ, R22 ;  /* 0x000000ffff177224 */ /* 0x008fc400078e0016 */
[----:B----4-:R-:W-:Y:S02]  /*31bb0*/  IMAD.MOV.U32 R22, RZ, RZ, R17 ;  /* 0x000000ffff167224 */ /* 0x010fe400078e0011 */
[----:B-1----:R-:W-:Y:S02]  /*31bc0*/  IMAD.MOV.U32 R18, RZ, RZ, R4 ;  /* 0x000000ffff127224 */ /* 0x002fe400078e0004 */
[----:B------:R-:W-:Y:S01]  /*31bd0*/  IMAD.MOV.U32 R19, RZ, RZ, R8 ;  /* 0x000000ffff137224 */ /* 0x000fe200078e0008 */
[----:B------:R-:W3:Y:S04]  /*31be0*/  LDL R14, [R1+0x11a4] ;  /* 0x0011a400010e7983 */ /* 0x000ee80000100800 */
[----:B------:R-:W4:Y:S04]  /*31bf0*/  @P6 LDG.E.U16 R20, desc[UR6][R22.64] ;  /* 0x0000000616146981 */ /* 0x000f28000c1e1500 */
[----:B------:R0:W3:Y:S01]  /*31c00*/  @P6 LDG.E.U16 R53, desc[UR6][R18.64] ;  /* 0x0000000612356981 */ /* 0x0000e2000c1e1500 */
[----:B------:R-:W-:-:S03]  /*31c10*/  ISETP.GT.AND P3, PT, R2, 0xa7, PT ;  /* 0x000000a70200780c */ /* 0x000fc60003f64270 */
[----:B--2---:R1:W-:Y:S04]  /*31c20*/  @P4 STL [R1+0x11b4], R12 ;  /* 0x0011b40c01004387 */ /* 0x0043e80000100800 */
[----:B-1----:R-:W2:Y:S04]  /*31c30*/  LDL R12, [R1+0x11a0] ;  /* 0x0011a000010c7983 */ /* 0x002ea80000100800 */
[----:B------:R1:W-:Y:S04]  /*31c40*/  @P4 STL [R1+0x11b0], R6 ;  /* 0x0011b00601004387 */ /* 0x0003e80000100800 */
[----:B-1----:R-:W2:Y:S04]  /*31c50*/  LDL R6, [R1+0x119c] ;  /* 0x00119c0001067983 */ /* 0x002ea80000100800 */
[----:B------:R-:W2:Y:S04]  /*31c60*/  LDL.LU R8, [R1+0x18c4] ;  /* 0x0018c40001087983 */ /* 0x000ea80000300800 */
[----:B------:R-:W2:Y:S04]  /*31c70*/  LDL.LU R4, [R1+0x18d4] ;  /* 0x0018d40001047983 */ /* 0x000ea80000300800 */
[----:B------:R-:W-:Y:S04]  /*31c80*/  STL.64 [R1+0x5d8], R18 ;  /* 0x0005d81201007387 */ /* 0x000fe80000100a00 */
[----:B------:R-:W-:Y:S04]  /*31c90*/  STL.64 [R1+0x5e0], R22 ;  /* 0x0005e01601007387 */ /* 0x000fe80000100a00 */
[----:B----4-:R1:W-:Y:S04]  /*31ca0*/  @P6 STL [R1+0x1648], R20 ;  /* 0x0016481401006387 */ /* 0x0103e80000100800 */
[----:B-1----:R-:W4:Y:S04]  /*31cb0*/  LDL.LU R20, [R1+0x18c8] ;  /* 0x0018c80001147983 */ /* 0x002f280000300800 */
[----:B------:R-:W4:Y:S01]  /*31cc0*/  LDL.LU R17, [R1+0x18d8] ;  /* 0x0018d80001117983 */ /* 0x000f220000300800 */
[----:B0-----:R-:W-:-:S02]  /*31cd0*/  IMAD.MOV.U32 R18, RZ, RZ, R10 ;  /* 0x000000ffff127224 */ /* 0x001fc400078e000a */
[----:B------:R-:W-:Y:S02]  /*31ce0*/  IMAD.MOV.U32 R19, RZ, RZ, R16 ;  /* 0x000000ffff137224 */ /* 0x000fe400078e0010 */
[----:B------:R-:W-:Y:S02]  /*31cf0*/  IMAD.MOV.U32 R22, RZ, RZ, R5 ;  /* 0x000000ffff167224 */ /* 0x000fe400078e0005 */
[----:B------:R-:W-:Y:S01]  /*31d00*/  IMAD.MOV.U32 R23, RZ, RZ, R7 ;  /* 0x000000ffff177224 */ /* 0x000fe200078e0007 */
[----:B------:R2:W4:Y:S04]  /*31d10*/  @P3 LDG.E.U16 R9, desc[UR6][R18.64] ;  /* 0x0000000612093981 */ /* 0x000528000c1e1500 */
[----:B------:R4:W4:Y:S04]  /*31d20*/  @P3 LDG.E.U16 R11, desc[UR6][R22.64] ;  /* 0x00000006160b3981 */ /* 0x000928000c1e1500 */
[----:B---3--:R0:W-:Y:S04]  /*31d30*/  @P6 STL [R1+0x1644], R53 ;  /* 0x0016443501006387 */ /* 0x0081e80000100800 */
[----:B------:R-:W3:Y:S04]  /*31d40*/  LDL.LU R16, [R1+0x18cc] ;  /* 0x0018cc0001107983 */ /* 0x000ee80000300800 */
[----:B------:R-:W3:Y:S04]  /*31d50*/  LDL.LU R10, [R1+0x18fc] ;  /* 0x0018fc00010a7983 */ /* 0x000ee80000300800 */
[----:B------:R2:W-:Y:S04]  /*31d60*/  STL.64 [R1+0x5c8], R18 ;  /* 0x0005c81201007387 */ /* 0x0005e80000100a00 */
[----:B------:R4:W-:Y:S04]  /*31d70*/  STL.64 [R1+0x5d0], R22 ;  /* 0x0005d01601007387 */ /* 0x0009e80000100a00 */
[----:B------:R-:W3:Y:S04]  /*31d80*/  LDL.LU R7, [R1+0x18d0] ;  /* 0x0018d00001077983 */ /* 0x000ee80000300800 */
[----:B------:R-:W3:Y:S01]  /*31d90*/  LDL.LU R5, [R1+0x18e0] ;  /* 0x0018e00001057983 */ /* 0x000ee20000300800 */
[----:B------:R-:W-:-:S02]  /*31da0*/  ISETP.GT.AND P4, PT, R2, 0xa8, PT ;  /* 0x000000a80200780c */ /* 0x000fc40003f84270 */
[----:B------:R-:W-:Y:S01]  /*31db0*/  ISETP.GT.AND P6, PT, R2, 0xa9, PT ;  /* 0x000000a90200780c */ /* 0x000fe20003fc4270 */
[----:B0-----:R-:W3:Y:S01]  /*31dc0*/  LDL R53, [R1+0x1198] ;  /* 0x0011980001357983 */ /* 0x001ee20000100800 */
[----:B--2---:R-:W-:Y:S02]  /*31dd0*/  IMAD.MOV.U32 R19, RZ, RZ, R8 ;  /* 0x000000ffff137224 */ /* 0x004fe400078e0008 */
[----:B------:R-:W-:-:S07]  /*31de0*/  IMAD.MOV.U32 R18, RZ, RZ, R4 ;  /* 0x000000ffff127224 */ /* 0x000fce00078e0004 */
[----:B------:R0:W2:Y:S01]  /*31df0*/  @P4 LDG.E.U16 R52, desc[UR6][R18.64] ;  /* 0x0000000612344981 */ /* 0x0000a2000c1e1500 */
[----:B----4-:R-:W-:Y:S01]  /*31e00*/  MOV R23, R20 ;  /* 0x0000001400177202 */ /* 0x010fe20000000f00 */
[----:B------:R-:W-:-:S05]  /*31e10*/  IMAD.MOV.U32 R22, RZ, RZ, R17 ;  /* 0x000000ffff167224 */ /* 0x000fca00078e0011 */
[----:B------:R-:W4:Y:S04]  /*31e20*/  @P4 LDG.E.U16 R21, desc[UR6][R22.64] ;  /* 0x0000000616154981 */ /* 0x000f28000c1e1500 */
[----:B------:R-:W-:Y:S04]  /*31e30*/  @P3 STL [R1+0x163c], R9 ;  /* 0x00163c0901003387 */ /* 0x000fe80000100800 */
[----:B------:R1:W-:Y:S01]  /*31e40*/  @P3 STL [R1+0x1640], R11 ;  /* 0x0016400b01003387 */ /* 0x0003e20000100800 */
[----:B---3--:R-:W-:-:S03]  /*31e50*/  IMAD.MOV.U32 R17, RZ, RZ, R16 ;  /* 0x000000ffff117224 */ /* 0x008fc600078e0010 */
[----:B-1----:R-:W3:Y:S04]  /*31e60*/  LDL.LU R11, [R1+0x18e4] ;  /* 0x0018e400010b7983 */ /* 0x002ee80000300800 */
[----:B------:R-:W3:Y:S04]  /*31e70*/  LDL.LU R9, [R1+0x18f4] ;  /* 0x0018f40001097983 */ /* 0x000ee80000300800 */
[----:B------:R-:W3:Y:S04]  /*31e80*/  LDL.LU R8, [R1+0x18e8] ;  /* 0x0018e80001087983 */ /* 0x000ee80000300800 */
[----:B------:R0:W-:Y:S04]  /*31e90*/  STL.64 [R1+0x5b8], R18 ;  /* 0x0005b81201007387 */ /* 0x0001e80000100a00 */
[----:B------:R-:W3:Y:S01]  /*31ea0*/  LDL.LU R4, [R1+0x18f8] ;  /* 0x0018f80001047983 */ /* 0x000ee20000300800 */
[----:B------:R-:W-:-:S05]  /*31eb0*/  IMAD.MOV.U32 R16, RZ, RZ, R10 ;  /* 0x000000ffff107224 */ /* 0x000fca00078e000a */
[----:B------:R-:W3:Y:S01]  /*31ec0*/  @P6 LDG.E.U16 R12, desc[UR6][R16.64] ;  /* 0x00000006100c6981 */ /* 0x000ee2000c1e1500 */
[----:B0-----:R-:W-:Y:S02]  /*31ed0*/  IMAD.MOV.U32 R18, RZ, RZ, R5 ;  /* 0x000000ffff127224 */ /* 0x001fe400078e0005 */
[----:B------:R-:W-:-:S05]  /*31ee0*/  IMAD.MOV.U32 R19, RZ, RZ, R7 ;  /* 0x000000ffff137224 */ /* 0x000fca00078e0007 */
[----:B------:R3:W3:Y:S04]  /*31ef0*/  @P6 LDG.E.U16 R14, desc[UR6][R18.64] ;  /* 0x00000006120e6981 */ /* 0x0006e8000c1e1500 */
[----:B------:R0:W-:Y:S04]  /*31f00*/  STL.64 [R1+0x5c0], R22 ;  /* 0x0005c01601007387 */ /* 0x0001e80000100a00 */
[----:B------:R-:W3:Y:S01]  /*31f10*/  LDL R20, [R1+0x1190] ;  /* 0x0011900001147983 */ /* 0x000ee20000100800 */
[----:B------:R-:W-:-:S03]  /*31f20*/  ISETP.GT.AND P3, PT, R2, 0xaa, PT ;  /* 0x000000aa0200780c */ /* 0x000fc60003f64270 */
[----:B0-----:R-:W3:Y:S04]  /*31f30*/  LDL R22, [R1+0x1194] ;  /* 0x0011940001167983 */ /* 0x001ee80000100800 */
[----:B--2---:R0:W-:Y:S04]  /*31f40*/  @P4 STL [R1+0x11a8], R52 ;  /* 0x0011a83401004387 */ /* 0x0041e80000100800 */
[----:B----4-:R-:W-:Y:S04]  /*31f50*/  @P4 STL [R1+0x11ac], R21 ;  /* 0x0011ac1501004387 */ /* 0x010fe80000100800 */
[----:B------:R-:W2:Y:S04]  /*31f60*/  LDL.LU R10, [R1+0x18ec] ;  /* 0x0018ec00010a7983 */ /* 0x000ea80000300800 */
[----:B------:R-:W4:Y:S04]  /*31f70*/  LDL.LU R5, [R1+0x191c] ;  /* 0x00191c0001057983 */ /* 0x000f280000300800 */
[----:B------:R-:W-:Y:S04]  /*31f80*/  STL.64 [R1+0x5a8], R16 ;  /* 0x0005a81001007387 */ /* 0x000fe80000100a00 */
[----:B------:R3:W-:Y:S04]  /*31f90*/  STL.64 [R1+0x5b0], R18 ;  /* 0x0005b01201007387 */ /* 0x0007e80000100a00 */
[----:B------:R-:W4:Y:S04]  /*31fa0*/  LDL R7, [R1+0x118c] ;  /* 0x00118c0001077983 */ /* 0x000f280000100800 */
[----:B0-----:R-:W4:Y:S01]  /*31fb0*/  LDL R52, [R1+0x1188] ;  /* 0x0011880001347983 */ /* 0x001f220000100800 */
[----:B---3--:R-:W-:-:S02]  /*31fc0*/  IMAD.MOV.U32 R18, RZ, RZ, R9 ;  /* 0x000000ffff127224 */ /* 0x008fc400078e0009 */
[----:B------:R-:W-:Y:S02]  /*31fd0*/  IMAD.MOV.U32 R9, RZ, RZ, R8 ;  /* 0x000000ffff097224 */ /* 0x000fe400078e0008 */
[----:B------:R-:W-:Y:S02]  /*31fe0*/  IMAD.MOV.U32 R8, RZ, RZ, R4 ;  /* 0x000000ffff087224 */ /* 0x000fe400078e0004 */
[----:B------:R-:W-:-:S03]  /*31ff0*/  IMAD.MOV.U32 R19, RZ, RZ, R11 ;  /* 0x000000ffff137224 */ /* 0x000fc600078e000b */
[----:B------:R-:W3:Y:S04]  /*32000*/  @P3 LDG.E.U16 R6, desc[UR6][R8.64] ;  /* 0x0000000608063981 */ /* 0x000ee8000c1e1500 */
[----:B------:R-:W-:Y:S04]  /*32010*/  @P6 STL [R1+0x11a0], R12 ;  /* 0x0011a00c01006387 */ /* 0x000fe80000100800 */
[----:B------:R2:W3:Y:S04]  /*32020*/  @P3 LDG.E.U16 R53, desc[UR6][R18.64] ;  /* 0x0000000612353981 */ /* 0x0004e8000c1e1500 */
[----:B------:R-:W-:Y:S04]  /*32030*/  @P6 STL [R1+0x11a4], R14 ;  /* 0x0011a40e01006387 */ /* 0x000fe80000100800 */
[----:B------:R0:W-:Y:S04]  /*32040*/  STL.64 [R1+0x5a0], R8 ;  /* 0x0005a00801007387 */ /* 0x0001e80000100a00 */
[----:B------:R-:W3:Y:S04]  /*32050*/  LDL.LU R25, [R1+0x18f0] ;  /* 0x0018f00001197983 */ /* 0x000ee80000300800 */
[----:B------:R2:W-:Y:S04]  /*32060*/  STL.64 [R1+0x598], R18 ;  /* 0x0005981201007387 */ /* 0x0005e80000100a00 */
[----:B------:R-:W3:Y:S01]  /*32070*/  LDL.LU R24, [R1+0x1900] ;  /* 0x0019000001187983 */ /* 0x000ee20000300800 */
[----:B------:R-:W-:-:S03]  /*32080*/  ISETP.GT.AND P4, PT, R2, 0xab, PT ;  /* 0x000000ab0200780c */ /* 0x000fc60003f84270 */
[----:B0-----:R-:W3:Y:S04]  /*32090*/  LDL.LU R9, [R1+0x1904] ;  /* 0x0019040001097983 */ /* 0x001ee80000300800 */
[----:B------:R-:W3:Y:S01]  /*320a0*/  LDL.LU R8, [R1+0x1914] ;  /* 0x0019140001087983 */ /* 0x000ee20000300800 */
[----:B--2---:R-:W-:Y:S02]  /*320b0*/  IMAD.MOV.U32 R19, RZ, RZ, R10 ;  /* 0x000000ffff137224 */ /* 0x004fe400078e000a */
[----:B----4-:R-:W-:-:S05]  /*320c0*/  IMAD.MOV.U32 R18, RZ, RZ, R5 ;  /* 0x000000ffff127224 */ /* 0x010fca00078e0005 */
[----:B------:R0:W2:Y:S04]  /*320d0*/  @P4 LDG.E.U16 R20, desc[UR6][R18.64] ;  /* 0x0000000612144981 */ /* 0x0000a8000c1e1500 */
[----:B---3--:R1:W-:Y:S04]  /*320e0*/  @P3 STL [R1+0x119c], R6 ;  /* 0x00119c0601003387 */ /* 0x0083e80000100800 */
[----:B-1----:R-:W3:Y:S04]  /*320f0*/  LDL.LU R6, [R1+0x1908] ;  /* 0x0019080001067983 */ /* 0x002ee80000300800 */
[----:B------:R-:W4:Y:S04]  /*32100*/  LDL.LU R4, [R1+0x1918] ;  /* 0x0019180001047983 */ /* 0x000f280000300800 */
[----:B------:R-:W4:Y:S04]  /*32110*/  LDL R23, [R1+0x1184] ;  /* 0x0011840001177983 */ /* 0x000f280000100800 */
[----:B------:R-:W4:Y:S04]  /*32120*/  LDL R17, [R1+0x1180] ;  /* 0x0011800001117983 */ /* 0x000f280000100800 */
[----:B------:R1:W-:Y:S04]  /*32130*/  @P3 STL [R1+0x1198], R53 ;  /* 0x0011983501003387 */ /* 0x0003e80000100800 */
[----:B------:R3:W4:Y:S04]  /*32140*/  @P4 LDG.E.U16 R22, desc[UR6][R24.64] ;  /* 0x0000000618164981 */ /* 0x000728000c1e1500 */
[----:B------:R-:W4:Y:S04]  /*32150*/  LDL.LU R16, [R1+0x190c] ;  /* 0x00190c0001107983 */ /* 0x000f280000300800 */
[----:B------:R-:W4:Y:S04]  /*32160*/  LDL.LU R14, [R1+0x193c] ;  /* 0x00193c00010e7983 */ /* 0x000f280000300800 */
[----:B------:R-:W4:Y:S04]  /*32170*/  LDL.LU R11, [R1+0x1910] ;  /* 0x00191000010b7983 */ /* 0x000f280000300800 */
[----:B------:R0:W-:Y:S04]  /*32180*/  STL.64 [R1+0x588], R18 ;  /* 0x0005881201007387 */ /* 0x0001e80000100a00 */
[----:B------:R-:W4:Y:S01]  /*32190*/  LDL.LU R10, [R1+0x1920] ;  /* 0x00192000010a7983 */ /* 0x000f220000300800 */
[----:B------:R-:W-:-:S03]  /*321a0*/  ISETP.GT.AND P6, PT, R2, 0xac, PT ;  /* 0x000000ac0200780c */ /* 0x000fc60003fc4270 */
[----:B------:R-:W4:Y:S04]  /*321b0*/  LDL R21, [R1+0x1638] ;  /* 0x0016380001157983 */ /* 0x000f280000100800 */
[----:B------:R-:W4:Y:S04]  /*321c0*/  LDL R12, [R1+0x1630] ;  /* 0x00163000010c7983 */ /* 0x000f280000100800 */
[----:B-1----:R-:W4:Y:S04]  /*321d0*/  LDL R53, [R1+0x1634] ;  /* 0x0016340001357983 */ /* 0x002f280000100800 */
[----:B------:R-:W4:Y:S04]  /*321e0*/  LDL R5, [R1+0x162c] ;  /* 0x00162c0001057983 */ /* 0x000f280000100800 */
[----:B------:R3:W-:Y:S01]  /*321f0*/  STL.64 [R1+0x590], R24 ;  /* 0x0005901801007387 */ /* 0x0007e20000100a00 */
[----:B------:R-:W-:Y:S01]  /*32200*/  ISETP.GT.AND P3, PT, R2, 0xad, PT ;  /* 0x000000ad0200780c */ /* 0x000fe20003f64270 */
[----:B0-----:R-:W-:-:S02]  /*32210*/  IMAD.MOV.U32 R18, RZ, RZ, R8 ;  /* 0x000000ffff127224 */ /* 0x001fc400078e0008 */
[----:B------:R-:W-:-:S05]  /*32220*/  IMAD.MOV.U32 R19, RZ, RZ, R9 ;  /* 0x000000ffff137224 */ /* 0x000fca00078e0009 */
[----:B------:R0:W4:Y:S04]  /*32230*/  @P6 LDG.E.U16 R52, desc[UR6][R18.64] ;  /* 0x0000000612346981 */ /* 0x000128000c1e1500 */
[----:B--2---:R-:W-:Y:S01]  /*32240*/  @P4 STL [R1+0x1190], R20 ;  /* 0x0011901401004387 */ /* 0x004fe20000100800 */
[----:B---3--:R-:W-:Y:S02]  /*32250*/  IMAD.MOV.U32 R25, RZ, RZ, R6 ;  /* 0x000000ffff197224 */ /* 0x008fe400078e0006 */
[----:B----4-:R-:W-:Y:S01]  /*32260*/  IMAD.MOV.U32 R24, RZ, RZ, R4 ;  /* 0x000000ffff187224 */ /* 0x010fe200078e0004 */
[----:B------:R-:W-:Y:S04]  /*32270*/  @P4 STL [R1+0x1194], R22 ;  /* 0x0011941601004387 */ /* 0x000fe80000100800 */
[----:B------:R1:W2:Y:S04]  /*32280*/  @P6 LDG.E.U16 R7, desc[UR6][R24.64] ;  /* 0x0000000618076981 */ /* 0x0002a8000c1e1500 */
[----:B------:R-:W3:Y:S04]  /*32290*/  LDL.LU R9, [R1+0x1924] ;  /* 0x0019240001097983 */ /* 0x000ee80000300800 */
[----:B------:R-:W4:Y:S04]  /*322a0*/  LDL.LU R8, [R1+0x1934] ;  /* 0x0019340001087983 */ /* 0x000f280000300800 */
[----:B------:R0:W-:Y:S04]  /*322b0*/  STL.64 [R1+0x578], R18 ;  /* 0x0005781201007387 */ /* 0x0001e80000100a00 */
[----:B------:R1:W-:Y:S04]  /*322c0*/  STL.64 [R1+0x580], R24 ;  /* 0x0005801801007387 */ /* 0x0003e80000100a00 */
[----:B------:R-:W3:Y:S04]  /*322d0*/  LDL.LU R6, [R1+0x1928] ;  /* 0x0019280001067983 */ /* 0x000ee80000300800 */
[----:B------:R-:W3:Y:S01]  /*322e0*/  LDL.LU R4, [R1+0x1938] ;  /* 0x0019380001047983 */ /* 0x000ee20000300800 */
[----:B0-----:R-:W-:-:S02]  /*322f0*/  IMAD.MOV.U32 R18, RZ, RZ, R14 ;  /* 0x000000ffff127224 */ /* 0x001fc400078e000e */
[----:B------:R-:W-:Y:S02]  /*32300*/  IMAD.MOV.U32 R19, RZ, RZ, R16 ;  /* 0x000000ffff137224 */ /* 0x000fe400078e0010 */
[----:B-1----:R-:W-:Y:S02]  /*32310*/  IMAD.MOV.U32 R24, RZ, RZ, R10 ;  /* 0x000000ffff187224 */ /* 0x002fe400078e000a */
[----:B------:R-:W-:Y:S01]  /*32320*/  IMAD.MOV.U32 R25, RZ, RZ, R11 ;  /* 0x000000ffff197224 */ /* 0x000fe200078e000b */
[----:B------:R-:W3:Y:S04]  /*32330*/  @P3 LDG.E.U16 R17, desc[UR6][R18.64] ;  /* 0x0000000612113981 */ /* 0x000ee8000c1e1500 */
[----:B------:R-:W3:Y:S04]  /*32340*/  @P3 LDG.E.U16 R23, desc[UR6][R24.64] ;  /* 0x0000000618173981 */ /* 0x000ee8000c1e1500 */
[----:B--2---:R0:W-:Y:S04]  /*32350*/  @P6 STL [R1+0x118c], R7 ;  /* 0x00118c0701006387 */ /* 0x0041e80000100800 */
[----:B0-----:R-:W2:Y:S04]  /*32360*/  LDL R7, [R1+0x117c] ;  /* 0x00117c0001077983 */ /* 0x001ea80000100800 */
[----:B------:R0:W-:Y:S04]  /*32370*/  @P6 STL [R1+0x1188], R52 ;  /* 0x0011883401006387 */ /* 0x0001e80000100800 */
[----:B------:R-:W2:Y:S04]  /*32380*/  LDL.LU R11, [R1+0x192c] ;  /* 0x00192c00010b7983 */ /* 0x000ea80000300800 */
[----:B------:R-:W2:Y:S04]  /*32390*/  LDL.LU R10, [R1+0x195c] ;  /* 0x00195c00010a7983 */ /* 0x000ea80000300800 */
[----:B------:R4:W-:Y:S04]  /*323a0*/  STL.64 [R1+0x568], R18 ;  /* 0x0005681201007387 */ /* 0x0009e80000100a00 */
[----:B------:R-:W-:Y:S04]  /*323b0*/  STL.64 [R1+0x570], R24 ;  /* 0x0005701801007387 */ /* 0x000fe80000100a00 */
[----:B------:R-:W2:Y:S04]  /*323c0*/  LDL.LU R16, [R1+0x1930] ;  /* 0x0019300001107983 */ /* 0x000ea80000300800 */
[----:B------:R-:W2:Y:S04]  /*323d0*/  LDL.LU R14, [R1+0x1940] ;  /* 0x00194000010e7983 */ /* 0x000ea80000300800 */
[----:B------:R-:W2:Y:S04]  /*323e0*/  LDL R20, [R1+0x1178] ;  /* 0x0011780001147983 */ /* 0x000ea80000100800 */
[----:B0-----:R-:W2:Y:S04]  /*323f0*/  LDL R52, [R1+0x1174] ;  /* 0x0011740001347983 */ /* 0x001ea80000100800 */
[----:B---3--:R-:W-:Y:S04]  /*32400*/  @P3 STL [R1+0x1180], R17 ;  /* 0x0011801101003387 */ /* 0x008fe80000100800 */
[----:B------:R0:W-:Y:S01]  /*32410*/  @P3 STL [R1+0x1184], R23 ;  /* 0x0011841701003387 */ /* 0x0001e20000100800 */
[----:B------:R-:W-:-:S02]  /*32420*/  IMAD.MOV.U32 R22, RZ, RZ, R4 ;  /* 0x000000ffff167224 */ /* 0x000fc400078e0004 */
[----:B----4-:R-:W-:Y:S02]  /*32430*/  IMAD.MOV.U32 R18, RZ, RZ, R8 ;  /* 0x000000ffff127224 */ /* 0x010fe400078e0008 */
[----:B------:R-:W-:Y:S02]  /*32440*/  IMAD.MOV.U32 R19, RZ, RZ, R9 ;  /* 0x000000ffff137224 */ /* 0x000fe400078e0009 */
[----:B------:R-:W3:Y:S04]  /*32450*/  LDL.LU R9, [R1+0x1944] ;  /* 0x0019440001097983 */ /* 0x000ee80000300800 */
[----:B------:R-:W4:Y:S01]  /*32460*/  LDL.LU R8, [R1+0x1954] ;  /* 0x0019540001087983 */ /* 0x000f220000300800 */
[----:B0-----:R-:W-:-:S03]  /*32470*/  IMAD.MOV.U32 R23, RZ, RZ, R6 ;  /* 0x000000ffff177224 */ /* 0x001fc600078e0006 */
[----:B------:R-:W-:Y:S04]  /*32480*/  STL.64 [R1+0x558], R18 ;  /* 0x0005581201007387 */ /* 0x000fe80000100a00 */
[----:B------:R0:W-:Y:S04]  /*32490*/  STL.64 [R1+0x560], R22 ;  /* 0x0005601601007387 */ /* 0x0001e80000100a00 */
[----:B------:R-:W0:Y:S04]  /*324a0*/  LDL.LU R6, [R1+0x1948] ;  /* 0x0019480001067983 */ /* 0x000e280000300800 */
[----:B------:R-:W3:Y:S01]  /*324b0*/  LDL.LU R4, [R1+0x1958] ;  /* 0x0019580001047983 */ /* 0x000ee20000300800 */
[----:B------:R-:W-:-:S02]  /*324c0*/  ISETP.GT.AND P4, PT, R2, 0xae, PT ;  /* 0x000000ae0200780c */ /* 0x000fc40003f84270 */
[C---:B------:R-:W-:Y:S02]  /*324d0*/  ISETP.GT.AND P6, PT, R2.reuse, 0xaf, PT ;  /* 0x000000af0200780c */ /* 0x040fe40003fc4270 */
[----:B------:R-:W-:-:S09]  /*324e0*/  ISETP.GT.AND P3, PT, R2, 0xb0, PT ;  /* 0x000000b00200780c */ /* 0x000fd20003f64270 */
[----:B------:R-:W4:Y:S04]  /*324f0*/  @P4 LDG.E.U16 R53, desc[UR6][R18.64] ;  /* 0x0000000612354981 */ /* 0x000f28000c1e1500 */
[----:B------:R0:W4:Y:S04]  /*32500*/  @P4 LDG.E.U16 R21, desc[UR6][R22.64] ;  /* 0x0000000616154981 */ /* 0x000128000c1e1500 */
[----:B--2---:R-:W2:Y:S01]  /*32510*/  @P6 LDG.E.U16 R5, desc[UR6][R10.64] ;  /* 0x000000060a056981 */ /* 0x004ea2000c1e1500 */
[----:B------:R-:W-:Y:S02]  /*32520*/  IMAD.MOV.U32 R17, RZ, RZ, R16 ;  /* 0x000000ffff117224 */ /* 0x000fe400078e0010 */
[----:B------:R-:W-:-:S05]  /*32530*/  IMAD.MOV.U32 R16, RZ, RZ, R14 ;  /* 0x000000ffff107224 */ /* 0x000fca00078e000e */
[----:B------:R1:W2:Y:S01]  /*32540*/  @P6 LDG.E.U16 R12, desc[UR6][R16.64] ;  /* 0x00000006100c6981 */ /* 0x0002a2000c1e1500 */
[----:B0-----:R-:W-:Y:S02]  /*32550*/  IMAD.MOV.U32 R23, RZ, RZ, R6 ;  /* 0x000000ffff177224 */ /* 0x001fe400078e0006 */
[----:B---3--:R-:W-:-:S05]  /*32560*/  IMAD.MOV.U32 R22, RZ, RZ, R4 ;  /* 0x000000ffff167224 */ /* 0x008fca00078e0004 */
[----:B------:R-:W3:Y:S04]  /*32570*/  @P3 LDG.E.U16 R7, desc[UR6][R22.64] ;  /* 0x0000000616073981 */ /* 0x000ee8000c1e1500 */
[----:B----4-:R0:W-:Y:S04]  /*32580*/  @P4 STL [R1+0x1634], R53 ;  /* 0x0016343501004387 */ /* 0x0101e80000100800 */
[----:B0-----:R-:W4:Y:S04]  /*32590*/  LDL R53, [R1+0x1170] ;  /* 0x0011700001357983 */ /* 0x001f280000100800 */
[----:B------:R-:W-:Y:S04]  /*325a0*/  @P4 STL [R1+0x1638], R21 ;  /* 0x0016381501004387 */ /* 0x000fe80000100800 */
[----:B------:R1:W-:Y:S04]  /*325b0*/  STL.64 [R1+0x550], R16 ;  /* 0x0005501001007387 */ /* 0x0003e80000100a00 */
[----:B------:R-:W-:Y:S04]  /*325c0*/  STL.64 [R1+0x548], R10 ;  /* 0x0005480a01007387 */ /* 0x000fe80000100a00 */
[----:B------:R-:W4:Y:S01]  /*325d0*/  LDL.LU R14, [R1+0x194c] ;  /* 0x00194c00010e7983 */ /* 0x000f220000300800 */
[----:B-1----:R-:W-:Y:S01]  /*325e0*/  MOV R16, R8 ;  /* 0x0000000800107202 */ /* 0x002fe20000000f00 */
[----:B------:R-:W-:-:S05]  /*325f0*/  IMAD.MOV.U32 R17, RZ, RZ, R9 ;  /* 0x000000ffff117224 */ /* 0x000fca00078e0009 */
[----:B------:R-:W4:Y:S04]  /*32600*/  @P3 LDG.E.U16 R20, desc[UR6][R16.64] ;  /* 0x0000000610143981 */ /* 0x000f28000c1e1500 */
[----:B--2---:R0:W-:Y:S04]  /*32610*/  @P6 STL [R1+0x162c], R5 ;  /* 0x00162c0501006387 */ /* 0x0041e80000100800 */
[----:B0-----:R-:W2:Y:S04]  /*32620*/  LDL.LU R5, [R1+0x1980] ;  /* 0x0019800001057983 */ /* 0x001ea80000300800 */
[----:B------:R0:W-:Y:S04]  /*32630*/  @P6 STL [R1+0x1630], R12 ;  /* 0x0016300c01006387 */ /* 0x0001e80000100800 */
[----:B0-----:R-:W2:Y:S04]  /*32640*/  LDL.LU R12, [R1+0x1950] ;  /* 0x00195000010c7983 */ /* 0x001ea80000300800 */
[----:B------:R-:W2:Y:S04]  /*32650*/  LDL.LU R11, [R1+0x1960] ;  /* 0x00196000010b7983 */ /* 0x000ea80000300800 */
[----:B------:R-:W2:Y:S04]  /*32660*/  LDL R19, [R1+0x116c] ;  /* 0x00116c0001137983 */ /* 0x000ea80000100800 */
[----:B------:R-:W2:Y:S04]  /*32670*/  LDL R21, [R1+0x1168] ;  /* 0x0011680001157983 */ /* 0x000ea80000100800 */
[----:B------:R-:W2:Y:S04]  /*32680*/  LDL R8, [R1+0x1164] ;  /* 0x0011640001087983 */ /* 0x000ea80000100800 */
[----:B------:R-:W2:Y:S04]  /*32690*/  LDL R9, [R1+0x1160] ;  /* 0x0011600001097983 */ /* 0x000ea80000100800 */
[----:B------:R-:W-:Y:S04]  /*326a0*/  STL.64 [R1+0x538], R16 ;  /* 0x0005381001007387 */ /* 0x000fe80000100a00 */
[----:B------:R-:W-:Y:S04]  /*326b0*/  STL.64 [R1+0x540], R22 ;  /* 0x0005401601007387 */ /* 0x000fe80000100a00 */
[----:B------:R-:W2:Y:S04]  /*326c0*/  LDL.LU R10, [R1+0x1964] ;  /* 0x00196400010a7983 */ /* 0x000ea80000300800 */
[----:B---3--:R0:W-:Y:S04]  /*326d0*/  @P3 STL [R1+0x117c], R7 ;  /* 0x00117c0701003387 */ /* 0x0081e80000100800 */
[----:B0-----:R-:W3:Y:S04]  /*326e0*/  LDL.LU R7, [R1+0x1978] ;  /* 0x0019780001077983 */ /* 0x001ee80000300800 */
[----:B------:R-:W3:Y:S04]  /*326f0*/  LDL.LU R6, [R1+0x196c] ;  /* 0x00196c0001067983 */ /* 0x000ee80000300800 */
[----:B------:R-:W3:Y:S01]  /*32700*/  LDL.LU R4, [R1+0x197c] ;  /* 0x00197c0001047983 */ /* 0x000ee20000300800 */
[----:B------:R-:W-:-:S02]  /*32710*/  ISETP.GT.AND P4, PT, R2, 0xb1, PT ;  /* 0x000000b10200780c */ /* 0x000fc40003f84270 */
[----:B------:R-:W-:Y:S01]  /*32720*/  ISETP.GT.AND P6, PT, R2, 0xb2, PT ;  /* 0x000000b20200780c */ /* 0x000fe20003fc4270 */
[----:B----4-:R-:W-:Y:S01]  /*32730*/  IMAD.MOV.U32 R23, RZ, RZ, R14 ;  /* 0x000000ffff177224 */ /* 0x010fe200078e000e */
[----:B------:R-:W-:Y:S01]  /*32740*/  @P3 STL [R1+0x1178], R20 ;  /* 0x0011781401003387 */ /* 0x000fe20000100800 */
[----:B--2---:R-:W-:-:S03]  /*32750*/  IMAD.MOV.U32 R22, RZ, RZ, R5 ;  /* 0x000000ffff167224 */ /* 0x004fc600078e0005 */
[----:B------:R-:W2:Y:S05]  /*32760*/  LDL R5, [R1+0x115c] ;  /* 0x00115c0001057983 */ /* 0x000eaa0000100800 */
[----:B------:R3:W4:Y:S01]  /*32770*/  @P4 LDG.E.U16 R53, desc[UR6][R22.64] ;  /* 0x0000000616354981 */ /* 0x000722000c1e1500 */
[----:B------:R-:W-:Y:S02]  /*32780*/  IMAD.MOV.U32 R17, RZ, RZ, R12 ;  /* 0x000000ffff117224 */ /* 0x000fe400078e000c */
[----:B------:R-:W-:-:S05]  /*32790*/  IMAD.MOV.U32 R16, RZ, RZ, R11 ;  /* 0x000000ffff107224 */ /* 0x000fca00078e000b */
[----:B------:R-:W2:Y:S04]  /*327a0*/  @P4 LDG.E.U16 R52, desc[UR6][R16.64] ;  /* 0x0000000610344981 */ /* 0x000ea8000c1e1500 */
[----:B------:R0:W-:Y:S04]  /*327b0*/  STL.64 [R1+0x530], R16 ;  /* 0x0005301001007387 */ /* 0x0001e80000100a00 */
[----:B------:R3:W-:Y:S04]  /*327c0*/  STL.64 [R1+0x528], R22 ;  /* 0x0005281601007387 */ /* 0x0007e80000100a00 */
[----:B0-----:R-:W4:Y:S01]  /*327d0*/  LDL.LU R17, [R1+0x1970] ;  /* 0x0019700001117983 */ /* 0x001f220000300800 */
[----:B---3--:R-:W-:-:S02]  /*327e0*/  IMAD.MOV.U32 R22, RZ, RZ, R7 ;  /* 0x000000ffff167224 */ /* 0x008fc400078e0007 */
[----:B------:R-:W-:Y:S01]  /*327f0*/  IMAD.MOV.U32 R23, RZ, RZ, R10 ;  /* 0x000000ffff177224 */ /* 0x000fe200078e000a */
[----:B------:R-:W3:Y:S01]  /*32800*/  LDL.LU R16, [R1+0x19a0] ;  /* 0x0019a00001107983 */ /* 0x000ee20000300800 */
[----:B------:R-:W-:Y:S02]  /*32810*/  IMAD.MOV.U32 R24, RZ, RZ, R4 ;  /* 0x000000ffff187224 */ /* 0x000fe400078e0004 */
[----:B------:R-:W-:Y:S01]  /*32820*/  IMAD.MOV.U32 R25, RZ, RZ, R6 ;  /* 0x000000ffff197224 */ /* 0x000fe200078e0006 */
[----:B------:R-:W3:Y:S04]  /*32830*/  LDL.LU R14, [R1+0x1974] ;  /* 0x00197400010e7983 */ /* 0x000ee80000300800 */
[----:B------:R-:W3:Y:S04]  /*32840*/  LDL.LU R11, [R1+0x1984] ;  /* 0x00198400010b7983 */ /* 0x000ee80000300800 */
[----:B------:R-:W3:Y:S04]  /*32850*/  @P6 LDG.E.U16 R21, desc[UR6][R22.64] ;  /* 0x0000000616156981 */ /* 0x000ee8000c1e1500 */
[----:B------:R-:W3:Y:S01]  /*32860*/  @P6 LDG.E.U16 R19, desc[UR6][R24.64] ;  /* 0x0000000618136981 */ /* 0x000ee2000c1e1500 */
[----:B------:R-:W-:-:S03]  /*32870*/  ISETP.GT.AND P3, PT, R2, 0xb3, PT ;  /* 0x000000b30200780c */ /* 0x000fc60003f64270 */
[----:B------:R-:W3:Y:S04]  /*32880*/  LDL R20, [R1+0x1158] ;  /* 0x0011580001147983 */ /* 0x000ee80000100800 */
[----:B------:R-:W3:Y:S04]  /*32890*/  LDL R12, [R1+0x1154] ;  /* 0x00115400010c7983 */ /* 0x000ee80000100800 */
[----:B--2---:R0:W-:Y:S04]  /*328a0*/  @P4 STL [R1+0x1174], R52 ;  /* 0x0011743401004387 */ /* 0x0041e80000100800 */
[----:B0-----:R-:W2:Y:S04]  /*328b0*/  LDL R52, [R1+0x1150] ;  /* 0x0011500001347983 */ /* 0x001ea80000100800 */
[----:B----4-:R0:W-:Y:S04]  /*328c0*/  @P4 STL [R1+0x1170], R53 ;  /* 0x0011703501004387 */ /* 0x0101e80000100800 */
[----:B------:R-:W4:Y:S04]  /*328d0*/  LDL.LU R18, [R1+0x1988] ;  /* 0x0019880001127983 */ /* 0x000f280000300800 */
[----:B------:R-:W2:Y:S04]  /*328e0*/  LDL.LU R10, [R1+0x1998] ;  /* 0x00199800010a7983 */ /* 0x000ea80000300800 */
[----:B------:R1:W-:Y:S04]  /*328f0*/  STL.64 [R1+0x518], R22 ;  /* 0x0005181601007387 */ /* 0x0003e80000100a00 */
[----:B------:R0:W-:Y:S04]  /*32900*/  STL.64 [R1+0x520], R24 ;  /* 0x0005201801007387 */ /* 0x0001e80000100a00 */
[----:B------:R-:W2:Y:S04]  /*32910*/  LDL.LU R7, [R1+0x198c] ;  /* 0x00198c0001077983 */ /* 0x000ea80000300800 */
[----:B------:R-:W2:Y:S04]  /*32920*/  LDL.LU R4, [R1+0x199c] ;  /* 0x00199c0001047983 */ /* 0x000ea80000300800 */
[----:B------:R-:W2:Y:S04]  /*32930*/  LDL R6, [R1+0x1628] ;  /* 0x0016280001067983 */ /* 0x000ea80000100800 */
[----:B0-----:R-:W2:Y:S04]  /*32940*/  LDL R53, [R1+0x1624] ;  /* 0x0016240001357983 */ /* 0x001ea80000100800 */
[----:B---3--:R-:W-:Y:S04]  /*32950*/  @P6 STL [R1+0x1168], R21 ;  /* 0x0011681501006387 */ /* 0x008fe80000100800 */
[----:B------:R4:W-:Y:S01]  /*32960*/  @P6 STL [R1+0x116c], R19 ;  /* 0x00116c1301006387 */ /* 0x0009e20000100800 */
[----:B-1----:R-:W-:-:S02]  /*32970*/  IMAD.MOV.U32 R22, RZ, RZ, R16 ;  /* 0x000000ffff167224 */ /* 0x002fc400078e0010 */
[----:B------:R-:W-:Y:S02]  /*32980*/  IMAD.MOV.U32 R23, RZ, RZ, R17 ;  /* 0x000000ffff177224 */ /* 0x000fe400078e0011 */
[----:B------:R-:W-:Y:S02]  /*32990*/  IMAD.MOV.U32 R24, RZ, RZ, R11 ;  /* 0x000000ffff187224 */ /* 0x000fe400078e000b */
[----:B------:R-:W-:Y:S01]  /*329a0*/  IMAD.MOV.U32 R25, RZ, RZ, R14 ;  /* 0x000000ffff197224 */ /* 0x000fe200078e000e */
[----:B------:R-:W3:Y:S04]  /*329b0*/  LDL.LU R17, [R1+0x1990] ;  /* 0x0019900001117983 */ /* 0x000ee80000300800 */
[----:B------:R0:W3:Y:S04]  /*329c0*/  @P3 LDG.E.U16 R9, desc[UR6][R22.64] ;  /* 0x0000000616093981 */ /* 0x0000e8000c1e1500 */
[----:B------:R-:W3:Y:S04]  /*329d0*/  LDL.LU R16, [R1+0x19c0] ;  /* 0x0019c00001107983 */ /* 0x000ee80000300800 */
[----:B------:R-:W3:Y:S04]  /*329e0*/  @P3 LDG.E.U16 R8, desc[UR6][R24.64] ;  /* 0x0000000618083981 */ /* 0x000ee8000c1e1500 */
[----:B------:R0:W-:Y:S04]  /*329f0*/  STL.64 [R1+0x508], R22 ;  /* 0x0005081601007387 */ /* 0x0001e80000100a00 */
[----:B------:R-:W-:Y:S04]  /*32a00*/  STL.64 [R1+0x510], R24 ;  /* 0x0005101801007387 */ /* 0x000fe80000100a00 */
[----:B------:R-:W3:Y:S04]  /*32a10*/  LDL.LU R14, [R1+0x1994] ;  /* 0x00199400010e7983 */ /* 0x000ee80000300800 */
[----:B------:R-:W3:Y:S01]  /*32a20*/  LDL.LU R11, [R1+0x19a4] ;  /* 0x0019a400010b7983 */ /* 0x000ee20000300800 */
[----:B------:R-:W-:-:S02]  /*32a30*/  ISETP.GT.AND P4, PT, R2, 0xb4, PT ;  /* 0x000000b40200780c */ /* 0x000fc40003f84270 */
[----:B------:R-:W-:Y:S01]  /*32a40*/  ISETP.GT.AND P6, PT, R2, 0xb5, PT ;  /* 0x000000b50200780c */ /* 0x000fe20003fc4270 */
[----:B----4-:R-:W-:Y:S02]  /*32a50*/  IMAD.MOV.U32 R19, RZ, RZ, R18 ;  /* 0x000000ffff137224 */ /* 0x010fe400078e0012 */
[----:B--2---:R-:W-:Y:S02]  /*32a60*/  IMAD.MOV.U32 R18, RZ, RZ, R10 ;  /* 0x000000ffff127224 */ /* 0x004fe400078e000a */
[----:B0-----:R-:W-:Y:S02]  /*32a70*/  IMAD.MOV.U32 R23, RZ, RZ, R7 ;  /* 0x000000ffff177224 */ /* 0x001fe400078e0007 */
[----:B------:R-:W-:-:S04]  /*32a80*/  IMAD.MOV.U32 R22, RZ, RZ, R4 ;  /* 0x000000ffff167224 */ /* 0x000fc800078e0004 */
[----:B------:R0:W2:Y:S04]  /*32a90*/  @P4 LDG.E.U16 R20, desc[UR6][R18.64] ;  /* 0x0000000612144981 */ /* 0x0000a8000c1e1500 */
[----:B------:R-:W4:Y:S04]  /*32aa0*/  @P4 LDG.E.U16 R5, desc[UR6][R22.64] ;  /* 0x0000000616054981 */ /* 0x000f28000c1e1500 */
[----:B---3--:R1:W-:Y:S04]  /*32ab0*/  @P3 STL [R1+0x1160], R9 ;  /* 0x0011600901003387 */ /* 0x0083e80000100800 */
[----:B------:R-:W3:Y:S04]  /*32ac0*/  @P6 LDG.E.U16 R52, desc[UR6][R16.64] ;  /* 0x0000000610346981 */ /* 0x000ee8000c1e1500 */
[----:B-1----:R-:W3:Y:S04]  /*32ad0*/  LDL.LU R9, [R1+0x19a8] ;  /* 0x0019a80001097983 */ /* 0x002ee80000300800 */
[----:B------:R1:W-:Y:S04]  /*32ae0*/  @P3 STL [R1+0x1164], R8 ;  /* 0x0011640801003387 */ /* 0x0003e80000100800 */
[----:B-1----:R-:W3:Y:S04]  /*32af0*/  LDL.LU R8, [R1+0x19b8] ;  /* 0x0019b80001087983 */ /* 0x002ee80000300800 */
[----:B------:R-:W3:Y:S04]  /*32b00*/  LDL R21, [R1+0x1620] ;  /* 0x0016200001157983 */ /* 0x000ee80000100800 */
[----:B------:R-:W3:Y:S04]  /*32b10*/  LDL R7, [R1+0x161c] ;  /* 0x00161c0001077983 */ /* 0x000ee80000100800 */
[----:B------:R0:W-:Y:S04]  /*32b20*/  STL.64 [R1+0x4f8], R18 ;  /* 0x0004f81201007387 */ /* 0x0001e80000100a00 */
[----:B------:R-:W-:Y:S04]  /*32b30*/  STL.64 [R1+0x500], R22 ;  /* 0x0005001601007387 */ /* 0x000fe80000100a00 */
[----:B------:R-:W3:Y:S04]  /*32b40*/  LDL.LU R10, [R1+0x19ac] ;  /* 0x0019ac00010a7983 */ /* 0x000ee80000300800 */
[----:B------:R-:W3:Y:S01]  /*32b50*/  LDL.LU R4, [R1+0x19bc] ;  /* 0x0019bc0001047983 */ /* 0x000ee20000300800 */
[----:B0-----:R-:W-:-:S02]  /*32b60*/  IMAD.MOV.U32 R18, RZ, RZ, R11 ;  /* 0x000000ffff127224 */ /* 0x001fc400078e000b */
[----:B------:R-:W-:-:S05]  /*32b70*/  IMAD.MOV.U32 R19, RZ, RZ, R14 ;  /* 0x000000ffff137224 */ /* 0x000fca00078e000e */
[----:B------:R-:W3:Y:S01]  /*32b80*/  @P6 LDG.E.U16 R12, desc[UR6][R18.64] ;  /* 0x00000006120c6981 */ /* 0x000ee2000c1e1500 */
[----:B------:R-:W-:-:S03]  /*32b90*/  ISETP.GT.AND P3, PT, R2, 0xb6, PT ;  /* 0x000000b60200780c */ /* 0x000fc60003f64270 */
[----:B----4-:R0:W-:Y:S04]  /*32ba0*/  @P4 STL [R1+0x115c], R5 ;  /* 0x00115c0501004387 */ /* 0x0101e80000100800 */
[----:B0-----:R-:W4:Y:S04]  /*32bb0*/  LDL R5, [R1+0x114c] ;  /* 0x00114c0001057983 */ /* 0x001f280000100800 */
[----:B--2---:R-:W-:Y:S04]  /*32bc0*/  @P4 STL [R1+0x1158], R20 ;  /* 0x0011581401004387 */ /* 0x004fe80000100800 */
[----:B------:R-:W2:Y:S04]  /*32bd0*/  LDL R11, [R1+0x1148] ;  /* 0x00114800010b7983 */ /* 0x000ea80000100800 */
[----:B------:R-:W-:Y:S04]  /*32be0*/  STL.64 [R1+0x4f0], R18 ;  /* 0x0004f01201007387 */ /* 0x000fe80000100a00 */
[----:B------:R0:W-:Y:S04]  /*32bf0*/  STL.64 [R1+0x4e8], R16 ;  /* 0x0004e81001007387 */ /* 0x0001e80000100a00 */
[----:B---3--:R1:W-:Y:S04]  /*32c00*/  @P6 STL [R1+0x1150], R52 ;  /* 0x0011503401006387 */ /* 0x0083e80000100800 */
[----:B------:R-:W3:Y:S01]  /*32c10*/  @P3 LDG.E.U16 R53, desc[UR6][R8.64] ;  /* 0x0000000608353981 */ /* 0x000ee2000c1e1500 */
[----:B0-----:R-:W-:-:S02]  /*32c20*/  IMAD.MOV.U32 R17, RZ, RZ, R10 ;  /* 0x000000ffff117224 */ /* 0x001fc400078e000a */
[----:B------:R-:W-:-:S05]  /*32c30*/  IMAD.MOV.U32 R16, RZ, RZ, R4 ;  /* 0x000000ffff107224 */ /* 0x000fca00078e0004 */
[----:B------:R-:W2:Y:S04]  /*32c40*/  @P3 LDG.E.U16 R6, desc[UR6][R16.64] ;  /* 0x0000000610063981 */ /* 0x000ea8000c1e1500 */
[----:B------:R-:W-:Y:S04]  /*32c50*/  @P6 STL [R1+0x1154], R12 ;  /* 0x0011540c01006387 */ /* 0x000fe80000100800 */
[----:B------:R-:W3:Y:S04]  /*32c60*/  LDL.LU R19, [R1+0x19b0] ;  /* 0x0019b00001137983 */ /* 0x000ee80000300800 */
[----:B------:R-:W3:Y:S04]  /*32c70*/  LDL.LU R18, [R1+0x19e0] ;  /* 0x0019e00001127983 */ /* 0x000ee80000300800 */
[----:B------:R-:W3:Y:S04]  /*32c80*/  LDL.LU R22, [R1+0x19b4] ;  /* 0x0019b40001167983 */ /* 0x000ee80000300800 */
[----:B------:R-:W-:Y:S04]  /*32c90*/  STL.64 [R1+0x4d8], R8 ;  /* 0x0004d80801007387 */ /* 0x000fe80000100a00 */
[----:B------:R-:W4:Y:S04]  /*32ca0*/  LDL.LU R20, [R1+0x19c4] ;  /* 0x0019c40001147983 */ /* 0x000f280000300800 */
[----:B-1----:R-:W4:Y:S04]  /*32cb0*/  LDL R52, [R1+0x1144] ;  /* 0x0011440001347983 */ /* 0x002f280000100800 */
[----:B------:R0:W-:Y:S04]  /*32cc0*/  STL.64 [R1+0x4e0], R16 ;  /* 0x0004e01001007387 */ /* 0x0001e80000100a00 */
[----:B0-----:R-:W4:Y:S04]  /*32cd0*/  LDL.LU R17, [R1+0x19c8] ;  /* 0x0019c80001117983 */ /* 0x001f280000300800 */
[----:B------:R-:W4:Y:S04]  /*32ce0*/  LDL.LU R16, [R1+0x19d8] ;  /* 0x0019d80001107983 */ /* 0x000f280000300800 */
[----:B------:R-:W4:Y:S04]  /*32cf0*/  LDL.LU R10, [R1+0x19cc] ;  /* 0x0019cc00010a7983 */ /* 0x000f280000300800 */
[----:B------:R-:W4:Y:S01]  /*32d00*/  LDL.LU R4, [R1+0x19dc] ;  /* 0x0019dc0001047983 */ /* 0x000f220000300800 */
[----:B------:R-:W-:-:S03]  /*32d10*/  ISETP.GT.AND P4, PT, R2, 0xb7, PT ;  /* 0x000000b70200780c */ /* 0x000fc60003f84270 */
[----:B------:R-:W4:Y:S04]  /*32d20*/  LDL.LU R9, [R1+0x19d0] ;  /* 0x0019d00001097983 */ /* 0x000f280000300800 */
[----:B------:R-:W4:Y:S01]  /*32d30*/  LDL.LU R8, [R1+0x1a00] ;  /* 0x001a000001087983 */ /* 0x000f220000300800 */
[----:B------:R-:W-:-:S03]  /*32d40*/  ISETP.GT.AND P6, PT, R2, 0xb8, PT ;  /* 0x000000b80200780c */ /* 0x000fc60003fc4270 */
[----:B------:R-:W4:Y:S04]  /*32d50*/  LDL R23, [R1+0x1140] ;  /* 0x0011400001177983 */ /* 0x000f280000100800 */
[----:B------:R-:W4:Y:S04]  /*32d60*/  LDL R14, [R1+0x113c] ;  /* 0x00113c00010e7983 */ /* 0x000f280000100800 */
[----:B------:R-:W4:Y:S04]  /*32d70*/  LDL R12, [R1+0x1138] ;  /* 0x00113800010c7983 */ /* 0x000f280000100800 */
[----:B--2---:R0:W-:Y:S04]  /*32d80*/  @P3 STL [R1+0x1628], R6 ;  /* 0x0016280601003387 */ /* 0x0041e80000100800 */
[----:B0-----:R-:W2:Y:S01]  /*32d90*/  LDL R6, [R1+0x1134] ;  /* 0x0011340001067983 */ /* 0x001ea20000100800 */
[----:B---3--:R-:W-:Y:S01]  /*32da0*/  MOV R25, R22 ;  /* 0x0000001600197202 */ /* 0x008fe20000000f00 */
[----:B----4-:R-:W-:-:S02]  /*32db0*/  IMAD.MOV.U32 R24, RZ, RZ, R20 ;  /* 0x000000ffff187224 */ /* 0x010fc400078e0014 */
[----:B------:R0:W-:Y:S04]  /*32dc0*/  @P3 STL [R1+0x1624], R53 ;  /* 0x0016243501003387 */ /* 0x0001e80000100800 */
[----:B------:R1:W3:Y:S04]  /*32dd0*/  @P4 LDG.E.U16 R7, desc[UR6][R18.64] ;  /* 0x0000000612074981 */ /* 0x0002e8000c1e1500 */
[----:B------:R-:W4:Y:S04]  /*32de0*/  @P4 LDG.E.U16 R21, desc[UR6][R24.64] ;  /* 0x0000000618154981 */ /* 0x000f28000c1e1500 */
[----:B0-----:R-:W2:Y:S04]  /*32df0*/  LDL R53, [R1+0x1130] ;  /* 0x0011300001357983 */ /* 0x001ea80000100800 */
[----:B------:R-:W-:Y:S04]  /*32e00*/  STL.64 [R1+0x4d0], R24 ;  /* 0x0004d01801007387 */ /* 0x000fe80000100a00 */
[----:B------:R1:W-:Y:S04]  /*32e10*/  STL.64 [R1+0x4c8], R18 ;  /* 0x0004c81201007387 */ /* 0x0003e80000100a00 */
[----:B------:R-:W2:Y:S01]  /*32e20*/  LDL.LU R20, [R1+0x19d4] ;  /* 0x0019d40001147983 */ /* 0x000ea20000300800 */
[----:B-1----:R-:W-:-:S02]  /*32e30*/  IMAD.MOV.U32 R18, RZ, RZ, R16 ;  /* 0x000000ffff127224 */ /* 0x002fc400078e0010 */
[----:B------:R-:W-:Y:S02]  /*32e40*/  IMAD.MOV.U32 R19, RZ, RZ, R17 ;  /* 0x000000ffff137224 */ /* 0x000fe400078e0011 */
[----:B------:R-:W-:Y:S02]  /*32e50*/  IMAD.MOV.U32 R16, RZ, RZ, R4 ;  /* 0x000000ffff107224 */ /* 0x000fe400078e0004 */
[----:B------:R-:W-:Y:S01]  /*32e60*/  IMAD.MOV.U32 R17, RZ, RZ, R10 ;  /* 0x000000ffff117224 */ /* 0x000fe200078e000a */
[----:B------:R0:W2:Y:S04]  /*32e70*/  @P6 LDG.E.U16 R11, desc[UR6][R18.64] ;  /* 0x00000006120b6981 */ /* 0x0000a8000c1e1500 */
[----:B------:R-:W2:Y:S04]  /*32e80*/  @P6 LDG.E.U16 R5, desc[UR6][R16.64] ;  /* 0x0000000610056981 */ /* 0x000ea8000c1e1500 */
[----:B---3--:R1:W-:Y:S04]  /*32e90*/  @P4 STL [R1+0x161c], R7 ;  /* 0x00161c0701004387 */ /* 0x0083e80000100800 */
[----:B-1----:R-:W3:Y:S04]  /*32ea0*/  LDL.LU R7, [R1+0x19e4] ;  /* 0x0019e40001077983 */ /* 0x002ee80000300800 */
[----:B----4-:R-:W-:Y:S04]  /*32eb0*/  @P4 STL [R1+0x1620], R21 ;  /* 0x0016201501004387 */ /* 0x010fe80000100800 */
[----:B------:R1:W-:Y:S04]  /*32ec0*/  STL.64 [R1+0x4c0], R16 ;  /* 0x0004c01001007387 */ /* 0x0003e80000100a00 */
[----:B-1----:R-:W4:Y:S04]  /*32ed0*/  LDL.LU R17, [R1+0x19e8] ;  /* 0x0019e80001117983 */ /* 0x002f280000300800 */
[----:B------:R-:W-:Y:S04]  /*32ee0*/  STL.64 [R1+0x4b8], R18 ;  /* 0x0004b81201007387 */ /* 0x000fe80000100a00 */
[----:B------:R-:W4:Y:S04]  /*32ef0*/  LDL.LU R16, [R1+0x19f8] ;  /* 0x0019f80001107983 */ /* 0x000f280000300800 */
[----:B--2---:R1:W-:Y:S04]  /*32f00*/  @P6 STL [R1+0x114c], R5 ;  /* 0x00114c0501006387 */ /* 0x0043e80000100800 */
[----:B-1----:R-:W2:Y:S04]  /*32f10*/  LDL.LU R5, [R1+0x19ec] ;  /* 0x0019ec0001057983 */ /* 0x002ea80000300800 */
[----:B------:R-:W2:Y:S01]  /*32f20*/  LDL.LU R4, [R1+0x19fc] ;  /* 0x0019fc0001047983 */ /* 0x000ea20000300800 */
[----:B------:R-:W-:-:S02]  /*32f30*/  ISETP.GT.AND P3, PT, R2, 0xb9, PT ;  /* 0x000000b90200780c */ /* 0x000fc40003f64270 */
[----:B------:R-:W-:Y:S01]  /*32f40*/  ISETP.GT.AND P4, PT, R2, 0xba, PT ;  /* 0x000000ba0200780c */ /* 0x000fe20003f84270 */
[----:B------:R-:W-:Y:S02]  /*32f50*/  IMAD.MOV.U32 R21, RZ, RZ, R20 ;  /* 0x000000ffff157224 */ /* 0x000fe400078e0014 */
[----:B0-----:R-:W-:Y:S02]  /*32f60*/  IMAD.MOV.U32 R18, RZ, RZ, R8 ;  /* 0x000000ffff127224 */ /* 0x001fe400078e0008 */
[----:B------:R-:W-:Y:S01]  /*32f70*/  IMAD.MOV.U32 R19, RZ, RZ, R9 ;  /* 0x000000ffff137224 */ /* 0x000fe200078e0009 */
[----:B------:R0:W-:Y:S04]  /*32f80*/  @P6 STL [R1+0x1148], R11 ;  /* 0x0011480b01006387 */ /* 0x0001e80000100800 */
[----:B------:R-:W2:Y:S04]  /*32f90*/  LDL.LU R9, [R1+0x19f0] ;  /* 0x0019f00001097983 */ /* 0x000ea80000300800 */
[----:B------:R-:W2:Y:S04]  /*32fa0*/  LDL.LU R8, [R1+0x1a20] ;  /* 0x001a200001087983 */ /* 0x000ea80000300800 */
[----:B------:R2:W2:Y:S04]  /*32fb0*/  @P3 LDG.E.U16 R23, desc[UR6][R18.64] ;  /* 0x0000000612173981 */ /* 0x0004a8000c1e1500 */
[----:B0-----:R-:W2:Y:S04]  /*32fc0*/  LDL.LU R11, [R1+0x19f4] ;  /* 0x0019f400010b7983 */ /* 0x001ea80000300800 */
[----:B------:R2:W-:Y:S04]  /*32fd0*/  STL.64 [R1+0x4a8], R18 ;  /* 0x0004a81201007387 */ /* 0x0005e80000100a00 */
[----:B------:R-:W2:Y:S01]  /*32fe0*/  LDL.LU R10, [R1+0x1a04] ;  /* 0x001a0400010a7983 */ /* 0x000ea20000300800 */
[----:B---3--:R-:W-:-:S05]  /*32ff0*/  IMAD.MOV.U32 R20, RZ, RZ, R7 ;  /* 0x000000ffff147224 */ /* 0x008fca00078e0007 */
[----:B------:R-:W3:Y:S04]  /*33000*/  @P3 LDG.E.U16 R52, desc[UR6][R20.64] ;  /* 0x0000000614343981 */ /* 0x000ee8000c1e1500 */
[----:B----4-:R-:W4:Y:S01]  /*33010*/  @P4 LDG.E.U16 R12, desc[UR6][R16.64] ;  /* 0x00000006100c4981 */ /* 0x010f22000c1e1500 */
[----:B--2---:R-:W-:Y:S02]  /*33020*/  IMAD.MOV.U32 R19, RZ, RZ, R5 ;  /* 0x000000ffff137224 */ /* 0x004fe400078e0005 */
[----:B------:R-:W-:-:S05]  /*33030*/  IMAD.MOV.U32 R18, RZ, RZ, R4 ;  /* 0x000000ffff127224 */ /* 0x000fca00078e0004 */
[----:B------:R-:W2:Y:S04]  /*33040*/  @P4 LDG.E.U16 R14, desc[UR6][R18.64] ;  /* 0x00000006120e4981 */ /* 0x000ea8000c1e1500 */
[----:B------:R0:W-:Y:S04]  /*33050*/  STL.64 [R1+0x4b0], R20 ;  /* 0x0004b01401007387 */ /* 0x0001e80000100a00 */
[----:B------:R-:W2:Y:S04]  /*33060*/  LDL R7, [R1+0x1124] ;  /* 0x0011240001077983 */ /* 0x000ea80000100800 */
[----:B0-----:R-:W2:Y:S04]  /*33070*/  LDL R20, [R1+0x112c] ;  /* 0x00112c0001147983 */ /* 0x001ea80000100800 */
[----:B------:R-:W2:Y:S04]  /*33080*/  LDL R21, [R1+0x1128] ;  /* 0x0011280001157983 */ /* 0x000ea80000100800 */
[----:B---3--:R0:W-:Y:S04]  /*33090*/  @P3 STL [R1+0x1144], R52 ;  /* 0x0011443401003387 */ /* 0x0081e80000100800 */
[----:B0-----:R-:W3:Y:S04]  /*330a0*/  LDL R52, [R1+0x1120] ;  /* 0x0011200001347983 */ /* 0x001ee80000100800 */
[----:B------:R-:W-:Y:S04]  /*330b0*/  @P3 STL [R1+0x1140], R23 ;  /* 0x0011401701003387 */ /* 0x000fe80000100800 */
[----:B------:R-:W3:Y:S04]  /*330c0*/  LDL.LU R5, [R1+0x1a08] ;  /* 0x001a080001057983 */ /* 0x000ee80000300800 */
[----:B------:R-:W3:Y:S04]  /*330d0*/  LDL.LU R4, [R1+0x1a18] ;  /* 0x001a180001047983 */ /* 0x000ee80000300800 */
[----:B------:R-:W-:Y:S04]  /*330e0*/  STL.64 [R1+0x498], R16 ;  /* 0x0004981001007387 */ /* 0x000fe80000100a00 */
[----:B------:R0:W-:Y:S04]  /*330f0*/  STL.64 [R1+0x4a0], R18 ;  /* 0x0004a01201007387 */ /* 0x0001e80000100a00 */
[----:B----4-:R-:W-:Y:S04]  /*33100*/  @P4 STL [R1+0x1138], R12 ;  /* 0x0011380c01004387 */ /* 0x010fe80000100800 */
[----:B--2---:R1:W-:Y:S04]  /*33110*/  @P4 STL [R1+0x113c], R14 ;  /* 0x00113c0e01004387 */ /* 0x0043e80000100800 */
[----:B------:R2:W-:Y:S04]  /*33120*/  STL.64 [R1+0x490], R10 ;  /* 0x0004900a01007387 */ /* 0x0005e80000100a00 */
[----:B------:R4:W-:Y:S04]  /*33130*/  STL.64 [R1+0x488], R8 ;  /* 0x0004880801007387 */ /* 0x0009e80000100a00 */
[----:B------:R-:W3:Y:S04]  /*33140*/  LDL.LU R24, [R1+0x1a0c] ;  /* 0x001a0c0001187983 */ /* 0x000ee80000300800 */
[----:B0-----:R-:W3:Y:S01]  /*33150*/  LDL.LU R19, [R1+0x1a1c] ;  /* 0x001a1c0001137983 */ /* 0x001ee20000300800 */
[----:B------:R-:W-:-:S02]  /*33160*/  ISETP.GT.AND P6, PT, R2, 0xbb, PT ;  /* 0x000000bb0200780c */ /* 0x000fc40003fc4270 */
[----:B------:R-:W-:Y:S01]  /*33170*/  ISETP.GT.AND P3, PT, R2, 0xbc, PT ;  /* 0x000000bc0200780c */ /* 0x000fe20003f64270 */
[----:B------:R-:W3:Y:S04]  /*33180*/  LDL.LU R18, [R1+0x1a10] ;  /* 0x001a100001127983 */ /* 0x000ee80000300800 */
[----:B-1----:R-:W3:Y:S06]  /*33190*/  LDL.LU R14, [R1+0x1a40] ;  /* 0x001a4000010e7983 */ /* 0x002eec0000300800 */
[----:B------:R-:W3:Y:S04]  /*331a0*/  @P6 LDG.E.U16 R53, desc[UR6][R8.64] ;  /* 0x0000000608356981 */ /* 0x000ee8000c1e1500 */
[----:B------:R-:W3:Y:S04]  /*331b0*/  @P6 LDG.E.U16 R6, desc[UR6][R10.64] ;  /* 0x000000060a066981 */ /* 0x000ee8000c1e1500 */
[----:B--2---:R-:W2:Y:S04]  /*331c0*/  LDL.LU R11, [R1+0x1a14] ;  /* 0x001a1400010b7983 */ /* 0x004ea80000300800 */
[----:B----4-:R-:W4:Y:S04]  /*331d0*/  LDL.LU R8, [R1+0x1a24] ;  /* 0x001a240001087983 */ /* 0x010f280000300800 */
[----:B------:R-:W2:Y:S04]  /*331e0*/  LDL R9, [R1+0x1618] ;  /* 0x0016180001097983 */ /* 0x000ea80000100800 */
[----:B------:R-:W2:Y:S01]  /*331f0*/  LDL R12, [R1+0x1614] ;  /* 0x00161400010c7983 */ /* 0x000ea20000100800 */
[----:B---3--:R-:W-:-:S02]  /*33200*/  IMAD.MOV.U32 R23, RZ, RZ, R5 ;  /* 0x000000ffff177224 */ /* 0x008fc400078e0005 */
[----:B------:R-:W-:-:S05]  /*33210*/  IMAD.MOV.U32 R22, RZ, RZ, R4 ;  /* 0x000000ffff167224 */ /* 0x000fca00078e0004 */
[----:B------:R-:W3:Y:S01]  /*33220*/  @P3 LDG.E.U16 R21, desc[UR6][R22.64] ;  /* 0x0000000616153981 */ /* 0x000ee2000c1e1500 */
[----:B------:R-:W-:Y:S02]  /*33230*/  IMAD.MOV.U32 R25, RZ, RZ, R24 ;  /* 0x000000ffff197224 */ /* 0x000fe400078e0018 */
[----:B------:R-:W-:-:S05]  /*33240*/  IMAD.MOV.U32 R24, RZ, RZ, R19 ;  /* 0x000000ffff187224 */ /* 0x000fca00078e0013 */
[----:B------:R-:W4:Y:S01]  /*33250*/  @P3 LDG.E.U16 R20, desc[UR6][R24.64] ;  /* 0x0000000618143981 */ /* 0x000f22000c1e1500 */
[----:B------:R-:W-:-:S03]  /*33260*/  ISETP.GT.AND P4, PT, R2, 0xbd, PT ;  /* 0x000000bd0200780c */ /* 0x000fc60003f84270 */
[----:B------:R-:W-:Y:S04]  /*33270*/  @P6 STL [R1+0x1130], R53 ;  /* 0x0011303501006387 */ /* 0x000fe80000100800 */
[----:B------:R0:W-:Y:S04]  /*33280*/  @P6 STL [R1+0x1134], R6 ;  /* 0x0011340601006387 */ /* 0x0001e80000100800 */
[----:B------:R-:W4:Y:S04]  /*33290*/  LDL.LU R10, [R1+0x1a28] ;  /* 0x001a2800010a7983 */ /* 0x000f280000300800 */
[----:B0-----:R-:W4:Y:S04]  /*332a0*/  LDL.LU R6, [R1+0x1a38] ;  /* 0x001a380001067983 */ /* 0x001f280000300800 */
[----:B------:R-:W4:Y:S04]  /*332b0*/  LDL.LU R5, [R1+0x1a2c] ;  /* 0x001a2c0001057983 */ /* 0x000f280000300800 */
[----:B------:R-:W-:Y:S04]  /*332c0*/  STL.64 [R1+0x478], R22 ;  /* 0x0004781601007387 */ /* 0x000fe80000100a00 */
[----:B------:R-:W4:Y:S04]  /*332d0*/  LDL.LU R4, [R1+0x1a3c] ;  /* 0x001a3c0001047983 */ /* 0x000f280000300800 */
[----:B------:R-:W4:Y:S04]  /*332e0*/  LDL R16, [R1+0x1610] ;  /* 0x0016100001107983 */ /* 0x000f280000100800 */
[----:B------:R-:W4:Y:S04]  /*332f0*/  LDL R17, [R1+0x160c] ;  /* 0x00160c0001117983 */ /* 0x000f280000100800 */
[----:B------:R-:W4:Y:S04]  /*33300*/  LDL R53, [R1+0x10b8] ;  /* 0x0010b80001357983 */ /* 0x000f280000100800 */
[----:B------:R-:W-:Y:S01]  /*33310*/  STL.64 [R1+0x480], R24 ;  /* 0x0004801801007387 */ /* 0x000fe20000100a00 */
[----:B------:R-:W-:-:S02]  /*33320*/  IMAD.MOV.U32 R19, RZ, RZ, R18 ;  /* 0x000000ffff137224 */ /* 0x000fc400078e0012 */
[----:B------:R-:W-:-:S05]  /*33330*/  IMAD.MOV.U32 R18, RZ, RZ, R14 ;  /* 0x000000ffff127224 */ /* 0x000fca00078e000e */
[----:B------:R-:W4:Y:S04]  /*33340*/  @P4 LDG.E.U16 R52, desc[UR6][R18.64] ;  /* 0x0000000612344981 */ /* 0x000f28000c1e1500 */
[----:B---3--:R2:W-:Y:S02]  /*33350*/  @P3 STL [R1+0x1128], R21 ;  /* 0x0011281501003387 */ /* 0x0085e40000100800 */
[----:B--2---:R-:W-:Y:S02]  /*33360*/  IMAD.MOV.U32 R21, RZ, RZ, R11 ;  /* 0x000000ffff157224 */ /* 0x004fe400078e000b */
[----:B----4-:R0:W-:Y:S04]  /*33370*/  @P3 STL [R1+0x112c], R20 ;  /* 0x00112c1401003387 */ /* 0x0101e80000100800 */
[----:B------:R-:W2:Y:S01]  /*33380*/  LDL R14, [R1+0x10b4] ;  /* 0x0010b400010e7983 */ /* 0x000ea20000100800 */
[----:B0-----:R-:W-:-:S05]  /*33390*/  IMAD.MOV.U32 R20, RZ, RZ, R8 ;  /* 0x000000ffff147224 */ /* 0x001fca00078e0008 */
[----:B------:R-:W3:Y:S04]  /*333a0*/  @P4 LDG.E.U16 R7, desc[UR6][R20.64] ;  /* 0x0000000614074981 */ /* 0x000ee8000c1e1500 */
[----:B------:R-:W-:Y:S04]  /*333b0*/  STL.64 [R1+0x470], R20 ;  /* 0x0004701401007387 */ /* 0x000fe80000100a00 */
[----:B------:R-:W-:Y:S04]  /*333c0*/  STL.64 [R1+0x468], R18 ;  /* 0x0004681201007387 */ /* 0x000fe80000100a00 */
[----:B------:R-:W4:Y:S01]  /*333d0*/  LDL.LU R8, [R1+0x1a30] ;  /* 0x001a300001087983 */ /* 0x000f220000300800 */
[----:B------:R-:W-:-:S02]  /*333e0*/  ISETP.GT.AND P6, PT, R2, 0xbe, PT ;  /* 0x000000be0200780c */ /* 0x000fc40003fc4270 */
[----:B------:R-:W-:Y:S01]  /*333f0*/  ISETP.GT.AND P3, PT, R2, 0xbf, PT ;  /* 0x000000bf0200780c */ /* 0x000fe20003f64270 */
[----:B------:R-:W-:Y:S01]  /*33400*/  IMAD.MOV.U32 R25, RZ, RZ, R5 ;  /* 0x000000ffff197224 */ /* 0x000fe200078e0005 */
[----:B---3--:R0:W-:Y:S04]  /*33410*/  @P4 STL [R1+0x1124], R7 ;  /* 0x0011240701004387 */ /* 0x0081e80000100800 */
[----:B0-----:R-:W3:Y:S04]  /*33420*/  LDL.LU R7, [R1+0x1a60] ;  /* 0x001a600001077983 */ /* 0x001ee80000300800 */
[----:B------:R0:W-:Y:S04]  /*33430*/  @P4 STL [R1+0x1120], R52 ;  /* 0x0011203401004387 */ /* 0x0001e80000100800 */
[----:B------:R-:W2:Y:S04]  /*33440*/  LDL.LU R23, [R1+0x1a34] ;  /* 0x001a340001177983 */ /* 0x000ea80000300800 */
[----:B------:R-:W2:Y:S01]  /*33450*/  LDL.LU R22, [R1+0x1a44] ;  /* 0x001a440001167983 */ /* 0x000ea20000300800 */
[----:B------:R-:W-:-:S02]  /*33460*/  IMAD.MOV.U32 R18, RZ, RZ, R6 ;  /* 0x000000ffff127224 */ /* 0x000fc400078e0006 */
[----:B------:R-:W-:Y:S02]  /*33470*/  IMAD.MOV.U32 R19, RZ, RZ, R10 ;  /* 0x000000ffff137224 */ /* 0x000fe400078e000a */
[----:B------:R-:W-:-:S03]  /*33480*/  IMAD.MOV.U32 R24, RZ, RZ, R4 ;  /* 0x000000ffff187224 */ /* 0x000fc600078e0004 */
[----:B------:R4:W2:Y:S04]  /*33490*/  @P6 LDG.E.U16 R12, desc[UR6][R18.64] ;  /* 0x00000006120c6981 */ /* 0x0008a8000c1e1500 */
[----:B------:R-:W2:Y:S04]  /*334a0*/  @P6 LDG.E.U16 R9, desc[UR6][R24.64] ;  /* 0x0000000618096981 */ /* 0x000ea8000c1e1500 */
[----:B------:R4:W-:Y:S04]  /*334b0*/  STL.64 [R1+0x458], R18 ;  /* 0x0004581201007387 */ /* 0x0009e80000100a00 */
[----:B------:R-:W-:Y:S04]  /*334c0*/  STL.64 [R1+0x460], R24 ;  /* 0x0004601801007387 */ /* 0x000fe80000100a00 */
[----:B------:R-:W2:Y:S04]  /*334d0*/  LDL.LU R11, [R1+0x1a48] ;  /* 0x001a4800010b7983 */ /* 0x000ea80000300800 */
[----:B------:R-:W2:Y:S04]  /*334e0*/  LDL.LU R10, [R1+0x1a58] ;  /* 0x001a5800010a7983 */ /* 0x000ea80000300800 */
[----:B------:R-:W2:Y:S04]  /*334f0*/  LDL.LU R5, [R1+0x1a4c] ;  /* 0x001a4c0001057983 */ /* 0x000ea80000300800 */
[----:B------:R-:W2:Y:S01]  /*33500*/  LDL.LU R4, [R1+0x1a5c] ;  /* 0x001a5c0001047983 */ /* 0x000ea20000300800 */
[----:B------:R-:W-:-:S03]  /*33510*/  ISETP.GT.AND P4, PT, R2, 0xc0, PT ;  /* 0x000000c00200780c */ /* 0x000fc60003f84270 */
[----:B------:R-:W2:Y:S04]  /*33520*/  LDL R20, [R1+0x10b0] ;  /* 0x0010b00001147983 */ /* 0x000ea80000100800 */
[----:B------:R-:W2:Y:S04]  /*33530*/  LDL R21, [R1+0x10ac] ;  /* 0x0010ac0001157983 */ /* 0x000ea80000100800 */
[----:B------:R-:W2:Y:S04]  /*33540*/  LDL R6, [R1+0x10a8] ;  /* 0x0010a80001067983 */ /* 0x000ea80000100800 */
[----:B0-----:R-:W2:Y:S01]  /*33550*/  LDL R52, [R1+0x10a4] ;  /* 0x0010a40001347983 */ /* 0x001ea20000100800 */
[----:B----4-:R-:W-:-:S02]  /*33560*/  IMAD.MOV.U32 R19, RZ, RZ, R8 ;  /* 0x000000ffff137224 */ /* 0x010fc400078e0008 */
[----:B---3--:R-:W-:Y:S01]  /*33570*/  IMAD.MOV.U32 R18, RZ, RZ, R7 ;  /* 0x000000ffff127224 */ /* 0x008fe200078e0007 */
[----:B--2---:R-:W2:Y:S04]  /*33580*/  @P3 LDG.E.U16 R16, desc[UR6][R22.64] ;  /* 0x0000000616103981 */ /* 0x004ea8000c1e1500 */
[----:B------:R0:W3:Y:S04]  /*33590*/  @P3 LDG.E.U16 R17, desc[UR6][R18.64] ;  /* 0x0000000612113981 */ /* 0x0000e8000c1e1500 */
[----:B------:R1:W-:Y:S04]  /*335a0*/  @P6 STL [R1+0x1614], R12 ;  /* 0x0016140c01006387 */ /* 0x0003e80000100800 */
[----:B------:R4:W-:Y:S04]  /*335b0*/  @P6 STL [R1+0x1618], R9 ;  /* 0x0016180901006387 */ /* 0x0009e80000100800 */
[----:B------:R-:W2:Y:S04]  /*335c0*/  @P4 LDG.E.U16 R53, desc[UR6][R4.64] ;  /* 0x0000000604354981 */ /* 0x000ea8000c1e1500 */
[----:B-1----:R-:W2:Y:S04]  /*335d0*/  LDL.LU R12, [R1+0x1a50] ;  /* 0x001a5000010c7983 */ /* 0x002ea80000300800 */
[----:B----4-:R-:W4:Y:S04]  /*335e0*/  LDL.LU R9, [R1+0x1a80] ;  /* 0x001a800001097983 */ /* 0x010f280000300800 */
[----:B------:R-:W4:Y:S04]  /*335f0*/  LDL.LU R8, [R1+0x1a54] ;  /* 0x001a540001087983 */ /* 0x000f280000300800 */
[----:B------:R0:W-:Y:S04]  /*33600*/  STL.64 [R1+0x448], R18 ;  /* 0x0004481201007387 */ /* 0x0001e80000100a00 */
[----:B------:R-:W4:Y:S04]  /*33610*/  LDL.LU R7, [R1+0x1a64] ;  /* 0x001a640001077983 */ /* 0x000f280000300800 */
[----:B------:R-:W-:Y:S01]  /*33620*/  STL.64 [R1+0x450], R22 ;  /* 0x0004501601007387 */ /* 0x000fe20000100a00 */
[----:B0-----:R-:W-:Y:S01]  /*33630*/  MOV R18, R10 ;  /* 0x0000000a00127202 */ /* 0x001fe20000000f00 */
[----:B------:R-:W-:-:S05]  /*33640*/  IMAD.MOV.U32 R19, RZ, RZ, R11 ;  /* 0x000000ffff137224 */ /* 0x000fca00078e000b */
[----:B------:R0:W4:Y:S04]  /*33650*/  @P4 LDG.E.U16 R14, desc[UR6][R18.64] ;  /* 0x00000006120e4981 */ /* 0x000128000c1e1500 */
[----:B---3--:R-:W-:Y:S04]  /*33660*/  @P3 STL [R1+0x160c], R17 ;  /* 0x00160c1101003387 */ /* 0x008fe80000100800 */
[----:B--2---:R-:W-:Y:S04]  /*33670*/  @P3 STL [R1+0x1610], R16 ;  /* 0x0016101001003387 */ /* 0x004fe80000100800 */
[----:B------:R1:W-:Y:S04]  /*33680*/  STL.64 [R1+0x440], R4 ;  /* 0x0004400401007387 */ /* 0x0003e80000100a00 */
[----:B-1----:R-:W2:Y:S04]  /*33690*/  LDL.LU R5, [R1+0x1a68] ;  /* 0x001a680001057983 */ /* 0x002ea80000300800 */
[----:B------:R0:W-:Y:S04]  /*336a0*/  STL.64 [R1+0x438], R18 ;  /* 0x0004381201007387 */ /* 0x0001e80000100a00 */
[----:B------:R-:W2:Y:S04]  /*336b0*/  LDL.LU R4, [R1+0x1a78] ;  /* 0x001a780001047983 */ /* 0x000ea80000300800 */
[----:B------:R-:W3:Y:S04]  /*336c0*/  LDL.LU R16, [R1+0x1a6c] ;  /* 0x001a6c0001107983 */ /* 0x000ee80000300800 */
[----:B------:R-:W3:Y:S01]  /*336d0*/  LDL.LU R10, [R1+0x1a7c] ;  /* 0x001a7c00010a7983 */ /* 0x000ee20000300800 */
[----:B------:R-:W-:-:S02]  /*336e0*/  ISETP.GT.AND P6, PT, R2, 0xc1, PT ;  /* 0x000000c10200780c */ /* 0x000fc40003fc4270 */
[----:B------:R-:W-:Y:S01]  /*336f0*/  ISETP.GT.AND P3, PT, R2, 0xc2, PT ;  /* 0x000000c20200780c */ /* 0x000fe20003f64270 */
[----:B------:R-:W3:Y:S04]  /*33700*/  LDL R11, [R1+0x10a0] ;  /* 0x0010a000010b7983 */ /* 0x000ee80000100800 */
[----:B------:R1:W-:Y:S01]  /*33710*/  @P4 STL [R1+0x10b8], R53 ;  /* 0x0010b83501004387 */ /* 0x0003e20000100800 */
[----:B----4-:R-:W-:Y:S02]  /*33720*/  IMAD.MOV.U32 R24, RZ, RZ, R7 ;  /* 0x000000ffff187224 */ /* 0x010fe400078e0007 */
[----:B------:R-:W-:Y:S02]  /*33730*/  IMAD.MOV.U32 R25, RZ, RZ, R8 ;  /* 0x000000ffff197224 */ /* 0x000fe400078e0008 */
[----:B0-----:R-:W-:-:S02]  /*33740*/  IMAD.MOV.U32 R18, RZ, RZ, R9 ;  /* 0x000000ffff127224 */ /* 0x001fc400078e0009 */
[----:B------:R-:W-:Y:S01]  /*33750*/  IMAD.MOV.U32 R19, RZ, RZ, R12 ;  /* 0x000000ffff137224 */ /* 0x000fe200078e000c */
[----:B-1----:R-:W4:Y:S04]  /*33760*/  LDL R53, [R1+0x109c] ;  /* 0x00109c0001357983 */ /* 0x002f280000100800 */
[----:B------:R0:W-:Y:S04]  /*33770*/  @P4 STL [R1+0x10b4], R14 ;  /* 0x0010b40e01004387 */ /* 0x0001e80000100800 */
[----:B------:R3:W4:Y:S04]  /*33780*/  @P6 LDG.E.U16 R21, desc[UR6][R18.64] ;  /* 0x0000000612156981 */ /* 0x000728000c1e1500 */
[----:B------:R-:W4:Y:S04]  /*33790*/  @P6 LDG.E.U16 R20, desc[UR6][R24.64] ;  /* 0x0000000618146981 */ /* 0x000f28000c1e1500 */
[----:B0-----:R-:W4:Y:S04]  /*337a0*/  LDL.LU R14, [R1+0x1a70] ;  /* 0x001a7000010e7983 */ /* 0x001f280000300800 */
[----:B------:R-:W4:Y:S04]  /*337b0*/  LDL.LU R9, [R1+0x1aa0] ;  /* 0x001aa00001097983 */ /* 0x000f280000300800 */
[----:B------:R3:W-:Y:S04]  /*337c0*/  STL.64 [R1+0x428], R18 ;  /* 0x0004281201007387 */ /* 0x0007e80000100a00 */
[----:B--2---:R-:W2:Y:S01]  /*337d0*/  @P3 LDG.E.U16 R52, desc[UR6][R4.64] ;  /* 0x0000000604343981 */ /* 0x004ea2000c1e1500 */
[----:B---3--:R-:W-:-:S02]  /*337e0*/  IMAD.MOV.U32 R19, RZ, RZ, R16 ;  /* 0x000000ffff137224 */ /* 0x008fc400078e0010 */
[----:B------:R-:W-:-:S05]  /*337f0*/  IMAD.MOV.U32 R18, RZ, RZ, R10 ;  /* 0x000000ffff127224 */ /* 0x000fca00078e000a */
[----:B------:R-:W3:Y:S04]  /*33800*/  @P3 LDG.E.U16 R6, desc[UR6][R18.64] ;  /* 0x0000000612063981 */ /* 0x000ee8000c1e1500 */
[----:B------:R-:W-:Y:S04]  /*33810*/  STL.64 [R1+0x430], R24 ;  /* 0x0004301801007387 */ /* 0x000fe80000100a00 */
[----:B------:R-:W2:Y:S04]  /*33820*/  LDL.LU R8, [R1+0x1a74] ;  /* 0x001a740001087983 */ /* 0x000ea80000300800 */
[----:B------:R-:W2:Y:S04]  /*33830*/  LDL.LU R7, [R1+0x1a84] ;  /* 0x001a840001077983 */ /* 0x000ea80000300800 */
[----:B------:R-:W2:Y:S04]  /*33840*/  LDL R23, [R1+0x1098] ;  /* 0x0010980001177983 */ /* 0x000ea80000100800 */
[----:B------:R-:W2:Y:S04]  /*33850*/  LDL R17, [R1+0x1094] ;  /* 0x0010940001117983 */ /* 0x000ea80000100800 */
[----:B------:R-:W2:Y:S04]  /*33860*/  LDL R12, [R1+0x1090] ;  /* 0x00109000010c7983 */ /* 0x000ea80000100800 */
[----:B----4-:R-:W-:Y:S04]  /*33870*/  @P6 STL [R1+0x10ac], R21 ;  /* 0x0010ac1501006387 */ /* 0x010fe80000100800 */
[----:B------:R-:W-:Y:S04]  /*33880*/  @P6 STL [R1+0x10b0], R20 ;  /* 0x0010b01401006387 */ /* 0x000fe80000100800 */
[----:B------:R-:W-:Y:S04]  /*33890*/  STL.64 [R1+0x420], R18 ;  /* 0x0004201201007387 */ /* 0x000fe80000100a00 */
[----:B------:R-:W-:Y:S04]  /*338a0*/  STL.64 [R1+0x418], R4 ;  /* 0x0004180401007387 */ /* 0x000fe80000100a00 */
[----:B------:R-:W4:Y:S01]  /*338b0*/  LDL.LU R10, [R1+0x1a88] ;  /* 0x001a8800010a7983 */ /* 0x000f220000300800 */
[----:B------:R-:W-:-:S03]  /*338c0*/  ISETP.GT.AND P4, PT, R2, 0xc3, PT ;  /* 0x000000c30200780c */ /* 0x000fc60003f84270 */
[----:B---3--:R0:W-:Y:S04]  /*338d0*/  @P3 STL [R1+0x10a8], R6 ;  /* 0x0010a80601003387 */ /* 0x0081e80000100800 */
[----:B0-----:R-:W3:Y:S04]  /*338e0*/  LDL.LU R6, [R1+0x1a98] ;  /* 0x001a980001067983 */ /* 0x001ee80000300800 */
[----:B------:R-:W3:Y:S04]  /*338f0*/  LDL.LU R5, [R1+0x1a8c] ;  /* 0x001a8c0001057983 */ /* 0x000ee80000300800 */
[----:B------:R-:W3:Y:S01]  /*33900*/  LDL.LU R4, [R1+0x1a9c] ;  /* 0x001a9c0001047983 */ /* 0x000ee20000300800 */
[----:B------:R-:W-:-:S02]  /*33910*/  IMAD.MOV.U32 R18, RZ, RZ, R9 ;  /* 0x000000ffff127224 */ /* 0x000fc400078e0009 */
[----:B------:R-:W-:Y:S02]  /*33920*/  IMAD.MOV.U32 R19, RZ, RZ, R14 ;  /* 0x000000ffff137224 */ /* 0x000fe400078e000e */
[----:B--2---:R-:W-:Y:S02]  /*33930*/  IMAD.MOV.U32 R24, RZ, RZ, R7 ;  /* 0x000000ffff187224 */ /* 0x004fe400078e0007 */
[----:B------:R-:W-:Y:S01]  /*33940*/  IMAD.MOV.U32 R25, RZ, RZ, R8 ;  /* 0x000000ffff197224 */ /* 0x000fe200078e0008 */
[----:B------:R-:W-:Y:S01]  /*33950*/  ISETP.GT.AND P6, PT, R2, 0xc4, PT ;  /* 0x000000c40200780c */ /* 0x000fe20003fc4270 */
[----:B------:R-:W2:Y:S04]  /*33960*/  LDL R20, [R1+0x108c] ;  /* 0x00108c0001147983 */ /* 0x000ea80000100800 */
[----:B------:R4:W2:Y:S04]  /*33970*/  @P4 LDG.E.U16 R53, desc[UR6][R18.64] ;  /* 0x0000000612354981 */ /* 0x0008a8000c1e1500 */
[----:B------:R0:W-:Y:S04]  /*33980*/  @P3 STL [R1+0x10a4], R52 ;  /* 0x0010a43401003387 */ /* 0x0001e80000100800 */
[----:B------:R1:W2:Y:S04]  /*33990*/  @P4 LDG.E.U16 R11, desc[UR6][R24.64] ;  /* 0x00000006180b4981 */ /* 0x0002a8000c1e1500 */
[----:B------:R-:W2:Y:S04]  /*339a0*/  LDL.LU R16, [R1+0x1a90] ;  /* 0x001a900001107983 */ /* 0x000ea80000300800 */
[----:B------:R-:W2:Y:S04]  /*339b0*/  LDL.LU R14, [R1+0x1ac0] ;  /* 0x001ac000010e7983 */ /* 0x000ea80000300800 */
[----:B------:R4:W-:Y:S04]  /*339c0*/  STL.64 [R1+0x408], R18 ;  /* 0x0004081201007387 */ /* 0x0009e80000100a00 */
[----:B------:R1:W-:Y:S04]  /*339d0*/  STL.64 [R1+0x410], R24 ;  /* 0x0004101801007387 */ /* 0x0003e80000100a00 */
[----:B------:R-:W2:Y:S04]  /*339e0*/  LDL.LU R9, [R1+0x1a94] ;  /* 0x001a940001097983 */ /* 0x000ea80000300800 */
[----:B------:R-:W2:Y:S04]  /*339f0*/  LDL.LU R8, [R1+0x1aa4] ;  /* 0x001aa40001087983 */ /* 0x000ea80000300800 */
[----:B------:R-:W2:Y:S04]  /*33a00*/  LDL R21, [R1+0x1604] ;  /* 0x0016040001157983 */ /* 0x000ea80000100800 */
[----:B------:R-:W2:Y:S04]  /*33a10*/  LDL R7, [R1+0x1600] ;  /* 0x0016000001077983 */ /* 0x000ea80000100800 */
[----:B0-----:R-:W2:Y:S01]  /*33a20*/  LDL R52, [R1+0x1608] ;  /* 0x0016080001347983 */ /* 0x001ea20000100800 */
[----:B----4-:R-:W-:-:S02]  /*33a30*/  IMAD.MOV.U32 R19, RZ, RZ, R10 ;  /* 0x000000ffff137224 */ /* 0x010fc400078e000a */
[----:B---3--:R-:W-:Y:S02]  /*33a40*/  IMAD.MOV.U32 R18, RZ, RZ, R6 ;  /* 0x000000ffff127224 */ /* 0x008fe400078e0006 */
[----:B-1----:R-:W-:Y:S02]  /*33a50*/  IMAD.MOV.U32 R25, RZ, RZ, R5 ;  /* 0x000000ffff197224 */ /* 0x002fe400078e0005 */
[----:B------:R-:W-:Y:S01]  /*33a60*/  IMAD.MOV.U32 R24, RZ, RZ, R4 ;  /* 0x000000ffff187224 */ /* 0x000fe200078e0004 */
[----:B------:R-:W3:Y:S04]  /*33a70*/  @P6 LDG.E.U16 R17, desc[UR6][R18.64] ;  /* 0x0000000612116981 */ /* 0x000ee8000c1e1500 */
[----:B------:R-:W4:Y:S04]  /*33a80*/  @P6 LDG.E.U16 R23, desc[UR6][R24.64] ;  /* 0x0000000618176981 */ /* 0x000f28000c1e1500 */
[----:B--2---:R0:W-:Y:S01]  /*33a90*/  @P4 STL [R1+0x109c], R53 ;  /* 0x00109c3501004387 */ /* 0x0041e20000100800 */
[----:B------:R-:W-:-:S03]  /*33aa0*/  ISETP.GT.AND P3, PT, R2, 0xc5, PT ;  /* 0x000000c50200780c */ /* 0x000fc60003f64270 */
[----:B------:R1:W-:Y:S04]  /*33ab0*/  @P4 STL [R1+0x10a0], R11 ;  /* 0x0010a00b01004387 */ /* 0x0003e80000100800 */
[----:B0-----:R-:W2:Y:S04]  /*33ac0*/  LDL R53, [R1+0x15fc] ;  /* 0x0015fc0001357983 */ /* 0x001ea80000100800 */
[----:B-1----:R-:W2:Y:S04]  /*33ad0*/  LDL.LU R11, [R1+0x1aa8] ;  /* 0x001aa800010b7983 */ /* 0x002ea80000300800 */
[----:B------:R0:W-:Y:S04]  /*33ae0*/  STL.64 [R1+0x3f8], R18 ;  /* 0x0003f81201007387 */ /* 0x0001e80000100a00 */
[----:B------:R-:W2:Y:S04]  /*33af0*/  LDL.LU R10, [R1+0x1ab8] ;  /* 0x001ab800010a7983 */ /* 0x000ea80000300800 */
[----:B------:R-:W-:Y:S04]  /*33b00*/  STL.64 [R1+0x400], R24 ;  /* 0x0004001801007387 */ /* 0x000fe80000100a00 */
[----:B------:R-:W2:Y:S04]  /*33b10*/  LDL.LU R5, [R1+0x1aac] ;  /* 0x001aac0001057983 */ /* 0x000ea80000300800 */
[----:B------:R-:W2:Y:S04]  /*33b20*/  LDL.LU R4, [R1+0x1abc] ;  /* 0x001abc0001047983 */ /* 0x000ea80000300800 */
[----:B------:R-:W2:Y:S01]  /*33b30*/  LDL R6, [R1+0x1088] ;  /* 0x0010880001067983 */ /* 0x000ea20000100800 */
[----:B------:R-:W-:-:S03]  /*33b40*/  IMAD.MOV.U32 R22, RZ, RZ, R14 ;  /* 0x000000ffff167224 */ /* 0x000fc600078e000e */
[----:B------:R-:W2:Y:S04]  /*33b50*/  @P3 LDG.E.U16 R12, desc[UR6][R8.64] ;  /* 0x00000006080c3981 */ /* 0x000ea8000c1e1500 */
[----:B---3--:R-:W-:Y:S04]  /*33b60*/  @P6 STL [R1+0x1094], R17 ;  /* 0x0010941101006387 */ /* 0x008fe80000100800 */
[----:B----4-:R1:W-:Y:S04]  /*33b70*/  @P6 STL [R1+0x1098], R23 ;  /* 0x0010981701006387 */ /* 0x0103e80000100800 */
[----:B------:R3:W-:Y:S04]  /*33b80*/  STL.64 [R1+0x3f0], R8 ;  /* 0x0003f00801007387 */ /* 0x0007e80000100a00 */
[----:B0-----:R-:W4:Y:S01]  /*33b90*/  LDL.LU R18, [R1+0x1ab0] ;  /* 0x001ab00001127983 */ /* 0x001f220000300800 */
[----:B-1----:R-:W-:-:S05]  /*33ba0*/  IMAD.MOV.U32 R23, RZ, RZ, R16 ;  /* 0x000000ffff177224 */ /* 0x002fca00078e0010 */
[----:B------:R0:W4:Y:S04]  /*33bb0*/  @P3 LDG.E.U16 R20, desc[UR6][R22.64] ;  /* 0x0000000616143981 */ /* 0x000128000c1e1500 */
[----:B------:R0:W-:Y:S04]  /*33bc0*/  STL.64 [R1+0x3e8], R22 ;  /* 0x0003e81601007387 */ /* 0x0001e80000100a00 */
[----:B------:R-:W4:Y:S04]  /*33bd0*/  LDL.LU R16, [R1+0x1ae0] ;  /* 0x001ae00001107983 */ /* 0x000f280000300800 */
[----:B---3--:R-:W3:Y:S04]  /*33be0*/  LDL.LU R9, [R1+0x1ab4] ;  /* 0x001ab40001097983 */ /* 0x008ee80000300800 */
[----:B------:R-:W3:Y:S01]  /*33bf0*/  LDL.LU R8, [R1+0x1ac4] ;  /* 0x001ac40001087983 */ /* 0x000ee20000300800 */
[----:B------:R-:W-:Y:S01]  /*33c00*/  ISETP.GT.AND P4, PT, R2, 0xc6, PT ;  /* 0x000000c60200780c */ /* 0x000fe20003f84270 */
[----:B--2---:R-:W-:-:S02]  /*33c10*/  IMAD.MOV.U32 R24, RZ, RZ, R4 ;  /* 0x000000ffff187224 */ /* 0x004fc400078e0004 */
[----:B------:R-:W-:Y:S01]  /*33c20*/  IMAD.MOV.U32 R25, RZ, RZ, R5 ;  /* 0x000000ffff197224 */ /* 0x000fe200078e0005 */
[----:B------:R-:W-:Y:S01]  /*33c30*/  ISETP.GT.AND P6, PT, R2, 0xc7, PT ;  /* 0x000000c70200780c */ /* 0x000fe20003fc4270 */
[----:B------:R-:W2:Y:S04]  /*33c40*/  LDL R17, [R1+0x1084] ;  /* 0x0010840001117983 */ /* 0x000ea80000100800 */
[----:B------:R-:W2:Y:S01]  /*33c50*/  LDL R14, [R1+0x1080] ;  /* 0x00108000010e7983 */ /* 0x000ea20000100800 */
[----:B0-----:R-:W-:Y:S02]  /*33c60*/  IMAD.MOV.U32 R22, RZ, RZ, R10 ;  /* 0x000000ffff167224 */ /* 0x001fe400078e000a */
[----:B------:R-:W-:Y:S01]  /*33c70*/  IMAD.MOV.U32 R23, RZ, RZ, R11 ;  /* 0x000000ffff177224 */ /* 0x000fe200078e000b */
[----:B------:R0:W-:Y:S04]  /*33c80*/  @P3 STL [R1+0x1090], R12 ;  /* 0x0010900c01003387 */ /* 0x0001e80000100800 */
[----:B------:R-:W2:Y:S04]  /*33c90*/  @P4 LDG.E.U16 R52, desc[UR6][R24.64] ;  /* 0x0000000618344981 */ /* 0x000ea8000c1e1500 */
[----:B------:R-:W2:Y:S04]  /*33ca0*/  @P4 LDG.E.U16 R21, desc[UR6][R22.64] ;  /* 0x0000000616154981 */ /* 0x000ea8000c1e1500 */
[----:B0-----:R-:W2:Y:S01]  /*33cb0*/  LDL R12, [R1+0x107c] ;  /* 0x00107c00010c7983 */ /* 0x001ea20000100800 */
[----:B----4-:R-:W-:-:S03]  /*33cc0*/  IMAD.MOV.U32 R19, RZ, RZ, R18 ;  /* 0x000000ffff137224 */ /* 0x010fc600078e0012 */
[----:B------:R-:W-:Y:S04]  /*33cd0*/  @P3 STL [R1+0x108c], R20 ;  /* 0x00108c1401003387 */ /* 0x000fe80000100800 */
[----:B------:R-:W4:Y:S04]  /*33ce0*/  LDL.LU R11, [R1+0x1ac8] ;  /* 0x001ac800010b7983 */ /* 0x000f280000300800 */
[----:B------:R-:W4:Y:S04]  /*33cf0*/  LDL.LU R10, [R1+0x1ad8] ;  /* 0x001ad800010a7983 */ /* 0x000f280000300800 */
[----:B------:R-:W-:Y:S04]  /*33d00*/  STL.64 [R1+0x3d8], R22 ;  /* 0x0003d81601007387 */ /* 0x000fe80000100a00 */
[----:B------:R0:W-:Y:S04]  /*33d10*/  STL.64 [R1+0x3e0], R24 ;  /* 0x0003e01801007387 */ /* 0x0001e80000100a00 */
[----:B------:R-:W4:Y:S04]  /*33d20*/  LDL.LU R5, [R1+0x1acc] ;  /* 0x001acc0001057983 */ /* 0x000f280000300800 */
[----:B------:R-:W4:Y:S01]  /*33d30*/  LDL.LU R4, [R1+0x1adc] ;  /* 0x001adc0001047983 */ /* 0x000f220000300800 */
[----:B------:R-:W-:-:S03]  /*33d40*/  IMAD.MOV.U32 R18, RZ, RZ, R16 ;  /* 0x000000ffff127224 */ /* 0x000fc600078e0010 */
[----:B---3--:R-:W3:Y:S04]  /*33d50*/  @P6 LDG.E.U16 R7, desc[UR6][R8.64] ;  /* 0x0000000608076981 */ /* 0x008ee8000c1e1500 */
[----:B------:R4:W3:Y:S01]  /*33d60*/  @P6 LDG.E.U16 R53, desc[UR6][R18.64] ;  /* 0x0000000612356981 */ /* 0x0008e2000c1e1500 */
[----:B------:R-:W-:-:S03]  /*33d70*/  ISETP.GT.AND P3, PT, R2, 0xc8, PT ;  /* 0x000000c80200780c */ /* 0x000fc60003f64270 */
[----:B0-----:R-:W3:Y:S04]  /*33d80*/  LDL.LU.64 R24, [R1+0x2218] ;  /* 0x0022180001187983 */ /* 0x001ee80000300a00 */
[----:B--2---:R0:W-:Y:S04]  /*33d90*/  @P4 STL [R1+0x1608], R52 ;  /* 0x0016083401004387 */ /* 0x0041e80000100800 */
[----:B0-----:R-:W2:Y:S04]  /*33da0*/  LDL R52, [R1+0x1078] ;  /* 0x0010780001347983 */ /* 0x001ea80000100800 */
[----:B------:R-:W-:Y:S04]  /*33db0*/  @P4 STL [R1+0x1604], R21 ;  /* 0x0016041501004387 */ /* 0x000fe80000100800 */
[----:B------:R0:W-:Y:S04]  /*33dc0*/  STL.64 [R1+0x3d0], R8 ;  /* 0x0003d00801007387 */ /* 0x0001e80000100a00 */
[----:B0-----:R-:W2:Y:S04]  /*33dd0*/  LDL.LU R9, [R1+0x1ad0] ;  /* 0x001ad00001097983 */ /* 0x001ea80000300800 */
[----:B------:R4:W-:Y:S04]  /*33de0*/  STL.64 [R1+0x3c8], R18 ;  /* 0x0003c81201007387 */ /* 0x0009e80000100a00 */
[----:B------:R-:W2:Y:S04]  /*33df0*/  LDL.LU R8, [R1+0x1b00] ;  /* 0x001b000001087983 */ /* 0x000ea80000300800 */
[----:B------:R-:W2:Y:S01]  /*33e00*/  LDL.LU R16, [R1+0x1ad4] ;  /* 0x001ad40001107983 */ /* 0x000ea20000300800 */
[----:B----4-:R-:W-:Y:S01]  /*33e10*/  MOV R19, R11 ;  /* 0x0000000b00137202 */ /* 0x010fe20000000f00 */
[----:B------:R-:W-:-:S02]  /*33e20*/  IMAD.MOV.U32 R18, RZ, RZ, R10 ;  /* 0x000000ffff127224 */ /* 0x000fc400078e000a */
[----:B------:R-:W4:Y:S04]  /*33e30*/  @P3 LDG.E.U16 R6, desc[UR6][R4.64] ;  /* 0x0000000604063981 */ /* 0x000f28000c1e1500 */
[----:B------:R-:W4:Y:S04]  /*33e40*/  @P3 LDG.E.U16 R17, desc[UR6][R18.64] ;  /* 0x0000000612113981 */ /* 0x000f28000c1e1500 */
[----:B---3--:R0:W-:Y:S04]  /*33e50*/  @P6 STL [R1+0x1600], R7 ;  /* 0x0016000701006387 */ /* 0x0081e80000100800 */
[----:B0-----:R-:W3:Y:S04]  /*33e60*/  LDL.LU R7, [R1+0x1ae4] ;  /* 0x001ae40001077983 */ /* 0x001ee80000300800 */
[----:B------:R0:W-:Y:S04]  /*33e70*/  @P6 STL [R1+0x15fc], R53 ;  /* 0x0015fc3501006387 */ /* 0x0001e80000100800 */
[----:B------:R-:W3:Y:S04]  /*33e80*/  LDL R20, [R1+0x1070] ;  /* 0x0010700001147983 */ /* 0x000ee80000100800 */
[----:B0-----:R-:W3:Y:S04]  /*33e90*/  LDL R53, [R1+0x1074] ;  /* 0x0010740001357983 */ /* 0x001ee80000100800 */
[----:B------:R0:W-:Y:S04]  /*33ea0*/  STL.64 [R1+0x3c0], R4 ;  /* 0x0003c00401007387 */ /* 0x0001e80000100a00 */
[----:B------:R-:W-:Y:S04]  /*33eb0*/  STL.64 [R1+0x3b8], R18 ;  /* 0x0003b81201007387 */ /* 0x000fe80000100a00 */
[----:B------:R-:W3:Y:S04]  /*33ec0*/  LDL.LU R11, [R1+0x1ae8] ;  /* 0x001ae800010b7983 */ /* 0x000ee80000300800 */
[----:B------:R-:W3:Y:S04]  /*33ed0*/  LDL.LU R10, [R1+0x1af8] ;  /* 0x001af800010a7983 */ /* 0x000ee80000300800 */
[----:B0-----:R-:W3:Y:S04]  /*33ee0*/  LDL.LU R5, [R1+0x1aec] ;  /* 0x001aec0001057983 */ /* 0x001ee80000300800 */
[----:B------:R-:W3:Y:S01]  /*33ef0*/  LDL.LU R4, [R1+0x1afc] ;  /* 0x001afc0001047983 */ /* 0x000ee20000300800 */
[----:B------:R-:W-:-:S03]  /*33f00*/  ISETP.GT.AND P4, PT, R2, 0xc9, PT ;  /* 0x000000c90200780c */ /* 0x000fc60003f84270 */
[----:B------:R-:W3:Y:S01]  /*33f10*/  LDL R21, [R1+0x106c] ;  /* 0x00106c0001157983 */ /* 0x000ee20000100800 */
[----:B------:R-:W-:-:S09]  /*33f20*/  ISETP.GT.AND P6, PT, R2, 0xca, PT ;  /* 0x000000ca0200780c */ /* 0x000fd20003fc4270 */
[----:B--2---:R-:W2:Y:S04]  /*33f30*/  @P4 LDG.E.U16 R12, desc[UR6][R8.64] ;  /* 0x00000006080c4981 */ /* 0x004ea8000c1e1500 */
[----:B----4-:R0:W-:Y:S04]  /*33f40*/  @P3 STL [R1+0x1088], R6 ;  /* 0x0010880601003387 */ /* 0x0101e80000100800 */
[----:B0-----:R-:W4:Y:S04]  /*33f50*/  LDL R6, [R1+0x1068] ;  /* 0x0010680001067983 */ /* 0x001f280000100800 */
[----:B------:R0:W-:Y:S02]  /*33f60*/  @P3 STL [R1+0x1084], R17 ;  /* 0x0010841101003387 */ /* 0x0001e40000100800 */
[----:B0-----:R-:W-:-:S02]  /*33f70*/  IMAD.MOV.U32 R17, RZ, RZ, R16 ;  /* 0x000000ffff117224 */ /* 0x001fc400078e0010 */
[----:B---3--:R-:W-:Y:S02]  /*33f80*/  IMAD.MOV.U32 R16, RZ, RZ, R7 ;  /* 0x000000ffff107224 */ /* 0x008fe400078e0007 */
[----:B------:R-:W3:Y:S04]  /*33f90*/  LDL R7, [R1+0x1064] ;  /* 0x0010640001077983 */ /* 0x000ee80000100800 */
[----:B------:R-:W3:Y:S04]  /*33fa0*/  @P4 LDG.E.U16 R14, desc[UR6][R16.64] ;  /* 0x00000006100e4981 */ /* 0x000ee8000c1e1500 */
[----:B------:R0:W-:Y:S04]  /*33fb0*/  STL.64 [R1+0x3b0], R16 ;  /* 0x0003b01001007387 */ /* 0x0001e80000100a00 */
[----:B------:R1:W-:Y:S04]  /*33fc0*/  STL.64 [R1+0x3a8], R8 ;  /* 0x0003a80801007387 */ /* 0x0003e80000100a00 */
[----:B------:R-:W4:Y:S04]  /*33fd0*/  LDL.LU R19, [R1+0x1af0] ;  /* 0x001af00001137983 */ /* 0x000f280000300800 */
[----:B------:R-:W4:Y:S01]  /*33fe0*/  LDL.LU R18, [R1+0x1b20] ;  /* 0x001b200001127983 */ /* 0x000f220000300800 */
[----:B------:R-:W-:-:S02]  /*33ff0*/  IMAD.MOV.U32 R22, RZ, RZ, R10 ;  /* 0x000000ffff167224 */ /* 0x000fc400078e000a */
[----:B------:R-:W-:-:S05]  /*34000*/  IMAD.MOV.U32 R23, RZ, RZ, R11 ;  /* 0x000000ffff177224 */ /* 0x000fca00078e000b */
[----:B------:R-:W4:Y:S04]  /*34010*/  @P6 LDG.E.U16 R53, desc[UR6][R22.64] ;  /* 0x0000000616356981 */ /* 0x000f28000c1e1500 */
[----:B0-----:R-:W4:Y:S04]  /*34020*/  LDL.LU R17, [R1+0x1af4] ;  /* 0x001af40001117983 */ /* 0x001f280000300800 */
[----:B------:R-:W4:Y:S04]  /*34030*/  LDL.LU R16, [R1+0x1b04] ;  /* 0x001b040001107983 */ /* 0x000f280000300800 */
[----:B------:R-:W4:Y:S01]  /*34040*/  @P6 LDG.E.U16 R52, desc[UR6][R4.64] ;  /* 0x0000000604346981 */ /* 0x000f22000c1e1500 */
[----:B------:R-:W-:-:S03]  /*34050*/  ISETP.GT.AND P3, PT, R2, 0xcb, PT ;  /* 0x000000cb0200780c */ /* 0x000fc60003f64270 */
[----:B-1----:R-:W4:Y:S04]  /*34060*/  LDL R8, [R1+0x1060] ;  /* 0x0010600001087983 */ /* 0x002f280000100800 */
[----:B------:R-:W4:Y:S04]  /*34070*/  LDL R9, [R1+0x105c] ;  /* 0x00105c0001097983 */ /* 0x000f280000100800 */
[----:B--2---:R-:W-:Y:S04]  /*34080*/  @P4 STL [R1+0x107c], R12 ;  /* 0x00107c0c01004387 */ /* 0x004fe80000100800 */
[----:B---3--:R-:W-:Y:S04]  /*34090*/  @P4 STL [R1+0x1080], R14 ;  /* 0x0010800e01004387 */ /* 0x008fe80000100800 */
[----:B------:R0:W-:Y:S04]  /*340a0*/  STL.64 [R1+0x3a0], R4 ;  /* 0x0003a00401007387 */ /* 0x0001e80000100a00 */
[----:B0-----:R-:W2:Y:S04]  /*340b0*/  LDL.LU R5, [R1+0x1b08] ;  /* 0x001b080001057983 */ /* 0x001ea80000300800 */
[----:B------:R0:W-:Y:S04]  /*340c0*/  STL.64 [R1+0x398], R22 ;  /* 0x0003981601007387 */ /* 0x0001e80000100a00 */
[----:B------:R-:W2:Y:S04]  /*340d0*/  LDL.LU R4, [R1+0x1b18] ;  /* 0x001b180001047983 */ /* 0x000ea80000300800 */
[----:B------:R-:W3:Y:S04]  /*340e0*/  LDL.LU R11, [R1+0x1b0c] ;  /* 0x001b0c00010b7983 */ /* 0x000ee80000300800 */
[----:B------:R-:W3:Y:S04]  /*340f0*/  LDL.LU R10, [R1+0x1b1c] ;  /* 0x001b1c00010a7983 */ /* 0x000ee80000300800 */
[----:B------:R-:W3:Y:S04]  /*34100*/  LDL R14, [R1+0x15f8] ;  /* 0x0015f800010e7983 */ /* 0x000ee80000100800 */
[----:B------:R-:W3:Y:S04]  /*34110*/  LDL R12, [R1+0x15f4] ;  /* 0x0015f400010c7983 */ /* 0x000ee80000100800 */
[----:B----4-:R1:W-:Y:S04]  /*34120*/  @P6 STL [R1+0x1074], R53 ;  /* 0x0010743501006387 */ /* 0x0103e80000100800 */
[----:B------:R-:W4:Y:S01]  /*34130*/  @P3 LDG.E.U16 R20, desc[UR6][R16.64] ;  /* 0x0000000610143981 */ /* 0x000f22000c1e1500 */
[----:B0-----:R-:W-:-:S02]  /*34140*/  IMAD.MOV.U32 R22, RZ, RZ, R18 ;  /* 0x000000ffff167224 */ /* 0x001fc400078e0012 */
[----:B------:R-:W-:Y:S01]  /*34150*/  IMAD.MOV.U32 R23, RZ, RZ, R19 ;  /* 0x000000ffff177224 */ /* 0x000fe200078e0013 */
[----:B------:R0:W-:Y:S04]  /*34160*/  @P6 STL [R1+0x1078], R52 ;  /* 0x0010783401006387 */ /* 0x0001e80000100800 */
[----:B-1----:R-:W4:Y:S04]  /*34170*/  LDL R53, [R1+0x15ec] ;  /* 0x0015ec0001357983 */ /* 0x002f280000100800 */
[----:B------:R-:W4:Y:S04]  /*34180*/  @P3 LDG.E.U16 R21, desc[UR6][R22.64] ;  /* 0x0000000616153981 */ /* 0x000f28000c1e1500 */
[----:B0-----:R-:W4:Y:S04]  /*34190*/  LDL R52, [R1+0x15f0] ;  /* 0x0015f00001347983 */ /* 0x001f280000100800 */
[----:B------:R-:W-:Y:S04]  /*341a0*/  STL.64 [R1+0x388], R22 ;  /* 0x0003881601007387 */ /* 0x000fe80000100a00 */
[----:B------:R0:W-:Y:S04]  /*341b0*/  STL.64 [R1+0x390], R16 ;  /* 0x0003901001007387 */ /* 0x0001e80000100a00 */
[----:B0-----:R-:W4:Y:S04]  /*341c0*/  LDL.LU R17, [R1+0x1b10] ;  /* 0x001b100001117983 */ /* 0x001f280000300800 */
[----:B------:R-:W4:Y:S04]  /*341d0*/  LDL.LU R16, [R1+0x1b40] ;  /* 0x001b400001107983 */ /* 0x000f280000300800 */
[----:B------:R-:W4:Y:S04]  /*341e0*/  LDL.LU R19, [R1+0x1b14] ;  /* 0x001b140001137983 */ /* 0x000f280000300800 */
[----:B------:R-:W4:Y:S01]  /*341f0*/  LDL.LU R18, [R1+0x1b24] ;  /* 0x001b240001127983 */ /* 0x000f220000300800 */
[----:B------:R-:W-:-:S02]  /*34200*/  ISETP.GT.AND P4, PT, R2, 0xcc, PT ;  /* 0x000000cc0200780c */ /* 0x000fc40003f84270 */
[C---:B------:R-:W-:Y:S01]  /*34210*/  ISETP.GT.AND P6, PT, R2.reuse, 0xcd, PT ;  /* 0x000000cd0200780c */ /* 0x040fe20003fc4270 */
[----:B------:R-:W4:Y:S10]  /*34220*/  LDL.LU.64 R22, [R1+0x2210] ;  /* 0x0022100001167983 */ /* 0x000f340000300a00 */
[----:B--2---:R-:W2:Y:S04]  /*34230*/  @P4 LDG.E.U16 R7, desc[UR6][R4.64] ;  /* 0x0000000604074981 */ /* 0x004ea8000c1e1500 */
[----:B---3--:R-:W3:Y:S04]  /*34240*/  @P4 LDG.E.U16 R6, desc[UR6][R10.64] ;  /* 0x000000060a064981 */ /* 0x008ee8000c1e1500 */
[----:B----4-:R-:W-:Y:S04]  /*34250*/  @P3 STL [R1+0x106c], R21 ;  /* 0x00106c1501003387 */ /* 0x010fe80000100800 */
[----:B------:R-:W-:Y:S04]  /*34260*/  @P3 STL [R1+0x1070], R20 ;  /* 0x0010701401003387 */ /* 0x000fe80000100800 */
[----:B------:R0:W-:Y:S04]  /*34270*/  STL.64 [R1+0x380], R10 ;  /* 0x0003800a01007387 */ /* 0x0001e80000100a00 */
[----:B0-----:R-:W4:Y:S04]  /*34280*/  LDL.LU R11, [R1+0x1b28] ;  /* 0x001b2800010b7983 */ /* 0x001f280000300800 */
[----:B------:R0:W-:Y:S04]  /*34290*/  STL.64 [R1+0x378], R4 ;  /* 0x0003780401007387 */ /* 0x0001e80000100a00 */
[----:B------:R-:W4:Y:S04]  /*342a0*/  LDL.LU R10, [R1+0x1b38] ;  /* 0x001b3800010a7983 */ /* 0x000f280000300800 */
[----:B------:R-:W4:Y:S04]  /*342b0*/  LDL.LU R21, [R1+0x1b2c] ;  /* 0x001b2c0001157983 */ /* 0x000f280000300800 */
[----:B------:R-:W4:Y:S04]  /*342c0*/  LDL.LU R20, [R1+0x1b3c] ;  /* 0x001b3c0001147983 */ /* 0x000f280000300800 */
[----:B------:R-:W4:Y:S04]  /*342d0*/  @P6 LDG.E.U16 R9, desc[UR6][R16.64] ;  /* 0x0000000610096981 */ /* 0x000f28000c1e1500 */
[----:B------:R-:W4:Y:S01]  /*342e0*/  @P6 LDG.E.U16 R8, desc[UR6][R18.64] ;  /* 0x0000000612086981 */ /* 0x000f22000c1e1500 */
[----:B------:R-:W-:-:S03]  /*342f0*/  ISETP.GT.AND P3, PT, R2, 0xce, PT ;  /* 0x000000ce0200780c */ /* 0x000fc60003f64270 */
[----:B0-----:R-:W4:Y:S04]  /*34300*/  LDL.LU R5, [R1+0x1b30] ;  /* 0x001b300001057983 */ /* 0x001f280000300800 */
[----:B------:R-:W4:Y:S04]  /*34310*/  LDL.LU R4, [R1+0x1b50] ;  /* 0x001b500001047983 */ /* 0x000f280000300800 */
[----:B--2---:R0:W-:Y:S04]  /*34320*/  @P4 STL [R1+0x1064], R7 ;  /* 0x0010640701004387 */ /* 0x0041e80000100800 */
[----:B0-----:R-:W2:Y:S04]  /*34330*/  LDL.LU R7, [R1+0x1b34] ;  /* 0x001b340001077983 */ /* 0x001ea80000300800 */
[----:B---3--:R0:W-:Y:S04]  /*34340*/  @P4 STL [R1+0x1068], R6 ;  /* 0x0010680601004387 */ /* 0x0081e80000100800 */
[----:B0-----:R-:W3:Y:S04]  /*34350*/  LDL.LU R6, [R1+0x1b44] ;  /* 0x001b440001067983 */ /* 0x001ee80000300800 */
[----:B------:R0:W-:Y:S04]  /*34360*/  STL.64 [R1+0x370], R18 ;  /* 0x0003701201007387 */ /* 0x0001e80000100a00 */
[----:B----4-:R2:W4:Y:S04]  /*34370*/  @P3 LDG.E.U16 R12, desc[UR6][R10.64] ;  /* 0x000000060a0c3981 */ /* 0x010528000c1e1500 */
[----:B0-----:R-:W4:Y:S04]  /*34380*/  LDL.LU.64 R18, [R1+0x2208] ;  /* 0x0022080001127983 */ /* 0x001f280000300a00 */
[----:B------:R0:W-:Y:S04]  /*34390*/  STL.64 [R1+0x368], R16 ;  /* 0x0003681001007387 */ /* 0x0001e80000100a00 */
[----:B------:R-:W4:Y:S04]  /*343a0*/  @P3 LDG.E.U16 R14, desc[UR6][R20.64] ;  /* 0x00000006140e3981 */ /* 0x000f28000c1e1500 */
[----:B0-----:R-:W4:Y:S04]  /*343b0*/  LDL.LU R17, [R1+0x1b48] ;  /* 0x001b480001117983 */ /* 0x001f280000300800 */
[----:B------:R-:W4:Y:S04]  /*343c0*/  LDL.LU R16, [R1+0x1b54] ;  /* 0x001b540001107983 */ /* 0x000f280000300800 */
[----:B------:R0:W-:Y:S04]  /*343d0*/  @P6 STL [R1+0x105c], R9 ;  /* 0x00105c0901006387 */ /* 0x0001e80000100800 */
[----:B0-----:R-:W4:Y:S04]  /*343e0*/  LDL.LU R9, [R1+0x1b4c] ;  /* 0x001b4c0001097983 */ /* 0x001f280000300800 */
[----:B------:R0:W-:Y:S04]  /*343f0*/  @P6 STL [R1+0x1060], R8 ;  /* 0x0010600801006387 */ /* 0x0001e80000100800 */
[----:B0-----:R-:W4:Y:S01]  /*34400*/  LDL.LU R8, [R1+0x1b58] ;  /* 0x001b580001087983 */ /* 0x001f220000300800 */
[----:B------:R-:W-:-:S02]  /*34410*/  ISETP.GT.AND P4, PT, R2, 0xcf, PT ;  /* 0x000000cf0200780c */ /* 0x000fc40003f84270 */
[----:B------:R-:W-:Y:S01]  /*34420*/  ISETP.GT.AND P6, PT, R2, 0xd0, PT ;  /* 0x000000d00200780c */ /* 0x000fe20003fc4270 */
[----:B------:R0:W-:Y:S01]  /*34430*/  STL.64 [R1+0x360], R20 ;  /* 0x0003601401007387 */ /* 0x0001e20000100a00 */
[----:B------:R-:W-:-:S09]  /*34440*/  PRMT R0, RZ, 0x7610, R0 ;  /* 0x00007610ff007816 */ /* 0x000fd20000000000 */
[----:B------:R-:W4:Y:S04]  /*34450*/  @P4 LDG.E.U16 R53, desc[UR6][R4.64] ;  /* 0x0000000604354981 */ /* 0x000f28000c1e1500 */
[----:B0-----:R-:W4:Y:S04]  /*34460*/  LDL.LU.64 R20, [R1+0x2200] ;  /* 0x0022000001147983 */ /* 0x001f280000300a00 */
[----:B------:R2:W-:Y:S02]  /*34470*/  STL.64 [R1+0x358], R10 ;  /* 0x0003580a01007387 */ /* 0x0005e40000100a00 */
[----:B--2---:R-:W-:-:S02]  /*34480*/  IMAD.MOV.U32 R11, RZ, RZ, R7 ;  /* 0x000000ffff0b7224 */ /* 0x004fc400078e0007 */
[----:B---3--:R-:W-:-:S05]  /*34490*/  IMAD.MOV.U32 R10, RZ, RZ, R6 ;  /* 0x000000ffff0a7224 */ /* 0x008fca00078e0006 */
[----:B------:R-:W2:Y:S04]  /*344a0*/  @P4 LDG.E.U16 R52, desc[UR6][R10.64] ;  /* 0x000000060a344981 */ /* 0x000ea8000c1e1500 */
[----:B----4-:R-:W-:Y:S04]  /*344b0*/  @P3 STL [R1+0x15f4], R12 ;  /* 0x0015f40c01003387 */ /* 0x010fe80000100800 */
[----:B------:R0:W-:Y:S04]  /*344c0*/  @P3 STL [R1+0x15f8], R14 ;  /* 0x0015f80e01003387 */ /* 0x0001e80000100800 */
[----:B0-----:R-:W3:Y:S04]  /*344d0*/  LDL.LU R14, [R1+0x1b5c] ;  /* 0x001b5c00010e7983 */ /* 0x001ee80000300800 */
[----:B------:R-:W4:Y:S04]  /*344e0*/  LDL.LU R12, [R1+0x1b70] ;  /* 0x001b7000010c7983 */ /* 0x000f280000300800 */
[----:B------:R-:W-:Y:S04]  /*344f0*/  STL.64 [R1+0x348], R4 ;  /* 0x0003480401007387 */ /* 0x000fe80000100a00 */
[----:B------:R0:W-:Y:S04]  /*34500*/  STL.64 [R1+0x350], R10 ;  /* 0x0003500a01007387 */ /* 0x0001e80000100a00 */
[----:B------:R-:W3:Y:S04]  /*34510*/  LDL.LU R7, [R1+0x1b60] ;  /* 0x001b600001077983 */ /* 0x000ee80000300800 */
[----:B------:R-:W3:Y:S04]  /*34520*/  LDL.LU R6, [R1+0x1b64] ;  /* 0x001b640001067983 */ /* 0x000ee80000300800 */
[----:B0-----:R-:W3:Y:S04]  /*34530*/  LDL.LU.64 R10, [R1+0x21f8] ;  /* 0x0021f800010a7983 */ /* 0x001ee80000300a00 */
[----:B------:R-:W3:Y:S04]  /*34540*/  LDL.LU.64 R4, [R1+0x21f0] ;  /* 0x0021f00001047983 */ /* 0x000ee80000300a00 */
[----:B------:R-:W4:Y:S01]  /*34550*/  @P6 LDG.E.U16 R0, desc[UR6][R8.64] ;  /* 0x0000000608006981 */ /* 0x000f22000c1e1500 */
[----:B------:R-:W-:-:S02]  /*34560*/  PRMT R15, RZ, 0x7610, R15 ;  /* 0x00007610ff0f7816 */ /* 0x000fc4000000000f */
[----:B------:R-:W-:Y:S01]  /*34570*/  ISETP.GT.AND P3, PT, R2, 0xd1, PT ;  /* 0x000000d10200780c */ /* 0x000fe20003f64270 */
[----:B------:R0:W-:Y:S02]  /*34580*/  @P4 STL [R1+0x15ec], R53 ;  /* 0x0015ec3501004387 */ /* 0x0001e40000100800 */
[----:B0-----:R-:W-:Y:S02]  /*34590*/  IMAD.MOV.U32 R53, RZ, RZ, R17 ;  /* 0x000000ffff357224 */ /* 0x001fe400078e0011 */
[----:B--2---:R0:W-:Y:S04]  /*345a0*/  @P4 STL [R1+0x15f0], R52 ;  /* 0x0015f03401004387 */ /* 0x0041e80000100800 */
[----:B------:R-:W-:Y:S01]  /*345b0*/  STL.64 [R1+0x340], R8 ;  /* 0x0003400801007387 */ /* 0x000fe20000100a00 */
[----:B0-----:R-:W-:-:S05]  /*345c0*/  IMAD.MOV.U32 R52, RZ, RZ, R16 ;  /* 0x000000ffff347224 */ /* 0x001fca00078e0010 */
[----:B------:R-:W2:Y:S01]  /*345d0*/  @P6 LDG.E.U16 R15, desc[UR6][R52.64] ;  /* 0x00000006340f6981 */ /* 0x000ea2000c1e1500 */
[----:B---3--:R-:W-:-:S06]  /*345e0*/  PRMT R5, RZ, 0x7610, R5 ;  /* 0x00007610ff057816 */ /* 0x008fcc0000000005 */
[----:B------:R-:W3:Y:S04]  /*345f0*/  @P3 LDG.E.U16 R5, desc[UR6][R6.64] ;  /* 0x0000000606053981 */ /* 0x000ee8000c1e1500 */
[----:B----4-:R0:W-:Y:S04]  /*34600*/  STL [R1+0x1058], R0 ;  /* 0x0010580001007387 */ /* 0x0101e80000100800 */
[----:B0-----:R-:W4:Y:S04]  /*34610*/  LDL.LU R0, [R1+0x21e8] ;  /* 0x0021e80001007983 */ /* 0x001f280000300800 */
[----:B------:R-:W4:Y:S04]  /*34620*/  LDL.LU R9, [R1+0x1b68] ;  /* 0x001b680001097983 */ /* 0x000f280000300800 */
[----:B------:R0:W-:Y:S04]  /*34630*/  STL.64 [R1+0x338], R52 ;  /* 0x0003383401007387 */ /* 0x0001e80000100a00 */
[----:B------:R-:W4:Y:S04]  /*34640*/  LDL.LU R8, [R1+0x1b74] ;  /* 0x001b740001087983 */ /* 0x000f280000300800 */
[----:B------:R-:W4:Y:S04]  /*34650*/  LDL.LU R17, [R1+0x1b6c] ;  /* 0x001b6c0001117983 */ /* 0x000f280000300800 */
[----:B------:R-:W4:Y:S04]  /*34660*/  LDL.LU R16, [R1+0x1b78] ;  /* 0x001b780001107983 */ /* 0x000f280000300800 */
[----:B0-----:R-:W4:Y:S04]  /*34670*/  LDL.LU.64 R52, [R1+0x21e0] ;  /* 0x0021e00001347983 */ /* 0x001f280000300a00 */
[----:B--2---:R0:W-:Y:S04]  /*34680*/  STL [R1+0x1054], R15 ;  /* 0x0010540f01007387 */ /* 0x0041e80000100800 */
[----:B------:R1:W-:Y:S01]  /*34690*/  STL.64 [R1+0x330], R6 ;  /* 0x0003300601007387 */ /* 0x0003e20000100a00 */
[----:B0-----:R-:W-:-:S02]  /*346a0*/  IMAD.MOV.U32 R15, RZ, RZ, R14 ;  /* 0x000000ffff0f7224 */ /* 0x001fc400078e000e */
[----:B------:R-:W-:Y:S02]  /*346b0*/  IMAD.MOV.U32 R14, RZ, RZ, R12 ;  /* 0x000000ffff0e7224 */ /* 0x000fe400078e000c */
[----:B------:R-:W2:Y:S04]  /*346c0*/  LDL.LU R12, [R1+0x1b7c] ;  /* 0x001b7c00010c7983 */ /* 0x000ea80000300800 */
[----:B------:R-:W-:Y:S04]  /*346d0*/  STL.64 [R1+0x328], R14 ;  /* 0x0003280e01007387 */ /* 0x000fe80000100a00 */
[----:B-1----:R-:W2:Y:S04]  /*346e0*/  LDL.LU R7, [R1+0x1b94] ;  /* 0x001b940001077983 */ /* 0x002ea80000300800 */
[----:B------:R-:W2:Y:S04]  /*346f0*/  LDL.LU R6, [R1+0x1b80] ;  /* 0x001b800001067983 */ /* 0x000ea80000300800 */
[----:B---3--:R0:W-:Y:S04]  /*34700*/  STL [R1+0x1050], R5 ;  /* 0x0010500501007387 */ /* 0x0081e80000100800 */
[----:B0-----:R-:W3:Y:S01]  /*34710*/  LDL.LU R5, [R1+0x1b88] ;  /* 0x001b880001057983 */ /* 0x001ee20000300800 */
[----:B----4-:R-:W-:-:S06]  /*34720*/  PRMT R52, RZ, 0x7610, R52 ;  /* 0x00007610ff347816 */ /* 0x010fcc0000000034 */
[----:B------:R0:W4:Y:S04]  /*34730*/  @P3 LDG.E.U16 R52, desc[UR6][R14.64] ;  /* 0x000000060e343981 */ /* 0x000128000c1e1500 */
[----:B------:R-:W0:Y:S01]  /*34740*/  LDL.LU.64 R14, [R1+0x21d8] ;  /* 0x0021d800010e7983 */ /* 0x000e220000300a00 */
[----:B------:R-:W-:Y:S02]  /*34750*/  ISETP.GT.AND P4, PT, R2, 0xd2, PT ;  /* 0x000000d20200780c */ /* 0x000fe40003f84270 */
[----:B------:R-:W-:-:S11]  /*34760*/  PRMT R13, RZ, 0x7610, R13 ;  /* 0x00007610ff0d7816 */ /* 0x000fd6000000000d */
[----:B------:R-:W2:Y:S01]  /*34770*/  @P4 LDG.E.U16 R13, desc[UR6][R8.64] ;  /* 0x00000006080d4981 */ /* 0x000ea2000c1e1500 */
[----:B0-----:R-:W-:-:S06]  /*34780*/  PRMT R14, RZ, 0x7610, R14 ;  /* 0x00007610ff0e7816 */ /* 0x001fcc000000000e */
[----:B------:R-:W2:Y:S04]  /*34790*/  @P4 LDG.E.U16 R14, desc[UR6][R16.64] ;  /* 0x00000006100e4981 */ /* 0x000ea8000c1e1500 */
[----:B------:R0:W-:Y:S01]  /*347a0*/  STL.64 [R1+0x320], R16 ;  /* 0x0003201001007387 */ /* 0x0001e20000100a00 */
[----:B------:R-:W-:-:S03]  /*347b0*/  ISETP.GT.AND P6, PT, R2, 0xd3, PT ;  /* 0x000000d30200780c */ /* 0x000fc60003fc4270 */
[----:B0-----:R-:W3:Y:S04]  /*347c0*/  LDL.LU R17, [R1+0x1b8c] ;  /* 0x001b8c0001117983 */ /* 0x001ee80000300800 */
[----:B------:R-:W-:Y:S04]  /*347d0*/  STL.64 [R1+0x318], R8 ;  /* 0x0003180801007387 */ /* 0x000fe80000100a00 */
[----:B------:R-:W3:Y:S04]  /*347e0*/  LDL.LU R16, [R1+0x1b98] ;  /* 0x001b980001107983 */ /* 0x000ee80000300800 */
[----:B----4-:R0:W-:Y:S01]  /*347f0*/  STL [R1+0x104c], R52 ;  /* 0x00104c3401007387 */ /* 0x0101e20000100800 */
[----:B------:R-:W-:-:S03]  /*34800*/  PRMT R4, RZ, 0x7610, R4 ;  /* 0x00007610ff047816 */ /* 0x000fc60000000004 */
[----:B0-----:R-:W4:Y:S04]  /*34810*/  LDL.LU R52, [R1+0x1b90] ;  /* 0x001b900001347983 */ /* 0x001f280000300800 */
[----:B--2---:R0:W-:Y:S04]  /*34820*/  STL [R1+0x1048], R14 ;  /* 0x0010480e01007387 */ /* 0x0041e80000100800 */
[----:B0-----:R-:W2:Y:S04]  /*34830*/  LDL.LU R14, [R1+0x1b9c] ;  /* 0x001b9c00010e7983 */ /* 0x001ea80000300800 */
[----:B------:R-:W2:Y:S04]  /*34840*/  LDL.LU.64 R8, [R1+0x21d0] ;  /* 0x0021d00001087983 */ /* 0x000ea80000300a00 */
[----:B------:R0:W-:Y:S02]  /*34850*/  STL [R1+0x1044], R13 ;  /* 0x0010440d01007387 */ /* 0x0001e40000100800 */
[----:B0-----:R-:W-:-:S02]  /*34860*/  IMAD.MOV.U32 R13, RZ, RZ, R12 ;  /* 0x000000ffff0d7224 */ /* 0x001fc400078e000c */
[----:B------:R-:W-:Y:S02]  /*34870*/  IMAD.MOV.U32 R12, RZ, RZ, R7 ;  /* 0x000000ffff0c7224 */ /* 0x000fe400078e0007 */
[----:B------:R-:W-:Y:S02]  /*34880*/  IMAD.MOV.U32 R7, RZ, RZ, R6 ;  /* 0x000000ffff077224 */ /* 0x000fe400078e0006 */
[----:B---3--:R-:W-:-:S05]  /*34890*/  IMAD.MOV.U32 R6, RZ, RZ, R5 ;  /* 0x000000ffff067224 */ /* 0x008fca00078e0005 */
[----:B------:R-:W3:Y:S01]  /*348a0*/  @P6 LDG.E.U16 R4, desc[UR6][R6.64] ;  /* 0x0000000606046981 */ /* 0x000ee2000c1e1500 */
[----:B------:R-:W-:-:S03]  /*348b0*/  PRMT R53, RZ, 0x7610, R53 ;  /* 0x00007610ff357816 */ /* 0x000fc60000000035 */
[----:B------:R0:W-:Y:S04]  /*348c0*/  STL.64 [R1+0x310], R6 ;  /* 0x0003100601007387 */ /* 0x0001e80000100a00 */
[----:B------:R-:W2:Y:S04]  /*348d0*/  @P6 LDG.E.U16 R53, desc[UR6][R12.64] ;  /* 0x000000060c356981 */ /* 0x000ea8000c1e1500 */
[----:B0-----:R-:W2:Y:S04]  /*348e0*/  LDL.LU R7, [R1+0x1ba0] ;  /* 0x001ba00001077983 */ /* 0x001ea80000300800 */
[----:B------:R-:W-:Y:S04]  /*348f0*/  STL.64 [R1+0x308], R12 ;  /* 0x0003080c01007387 */ /* 0x000fe80000100a00 */
[----:B------:R-:W4:Y:S04]  /*34900*/  LDL.LU R6, [R1+0x1bb4] ;  /* 0x001bb40001067983 */ /* 0x000f280000300800 */
[----:B------:R-:W4:Y:S04]  /*34910*/  LDL.LU R5, [R1+0x1ba4] ;  /* 0x001ba40001057983 */ /* 0x000f280000300800 */
[----:B---3--:R0:W-:Y:S04]  /*34920*/  STL [R1+0x1040], R4 ;  /* 0x0010400401007387 */ /* 0x0081e80000100800 */
[----:B0-----:R-:W3:Y:S04]  /*34930*/  LDL.LU R4, [R1+0x1ba8] ;  /* 0x001ba80001047983 */ /* 0x001ee80000300800 */
[----:B------:R-:W3:Y:S01]  /*34940*/  LDL.LU.64 R12, [R1+0x21c8] ;  /* 0x0021c800010c7983 */ /* 0x000ee20000300a00 */
[----:B------:R-:W-:-:S03]  /*34950*/  ISETP.GT.AND P3, PT, R2, 0xd4, PT ;  /* 0x000000d40200780c */ /* 0x000fc60003f64270 */
[----:B--2---:R4:W-:Y:S01]  /*34960*/  STL [R1+0x44], R53 ;  /* 0x0000443501007387 */ /* 0x0049e20000100800 */
[----:B------:R-:W-:Y:S01]  /*34970*/  ISETP.GT.AND P4, PT, R2, 0xd5, PT ;  /* 0x000000d50200780c */ /* 0x000fe20003f84270 */
[----:B----4-:R-:W-:Y:S02]  /*34980*/  IMAD.MOV.U32 R53, RZ, RZ, R52 ;  /* 0x000000ffff357224 */ /* 0x010fe400078e0034 */
[----:B------:R-:W-:Y:S01]  /*34990*/  IMAD.MOV.U32 R52, RZ, RZ, R14 ;  /* 0x000000ffff347224 */ /* 0x000fe200078e000e */
[----:B------:R-:W-:Y:S02]  /*349a0*/  PRMT R48, RZ, 0x7610, R48 ;  /* 0x00007610ff307816 */ /* 0x000fe40000000030 */
[----:B------:R-:W-:-:S06]  /*349b0*/  PRMT R9, RZ, 0x7610, R9 ;  /* 0x00007610ff097816 */ /* 0x000fcc0000000009 */
[----:B------:R-:W2:Y:S04]  /*349c0*/  @P3 LDG.E.U16 R9, desc[UR6][R16.64] ;  /* 0x0000000610093981 */ /* 0x000ea8000c1e1500 */
[----:B---3--:R-:W3:Y:S01]  /*349d0*/  @P4 LDG.E.U16 R48, desc[UR6][R4.64] ;  /* 0x0000000604304981 */ /* 0x008ee2000c1e1500 */
[----:B------:R-:W-:-:S06]  /*349e0*/  PRMT R13, RZ, 0x7610, R13 ;  /* 0x00007610ff0d7816 */ /* 0x000fcc000000000d */
[----:B------:R-:W4:Y:S04]  /*349f0*/  @P3 LDG.E.U16 R13, desc[UR6][R52.64] ;  /* 0x00000006340d3981 */ /* 0x000f28000c1e1500 */
[----:B------:R0:W-:Y:S04]  /*34a00*/  STL.64 [R1+0x300], R52 ;  /* 0x0003003401007387 */ /* 0x0001e80000100a00 */
[----:B------:R1:W-:Y:S04]  /*34a10*/  STL.64 [R1+0x2f8], R16 ;  /* 0x0002f81001007387 */ /* 0x0003e80000100a00 */
[----:B0-----:R-:W2:Y:S04]  /*34a20*/  LDL.LU R52, [R1+0x1bac] ;  /* 0x001bac0001347983 */ /* 0x001ea80000300800 */
[----:B-1----:R-:W2:Y:S04]  /*34a30*/  LDL.LU R17, [R1+0x1bb8] ;  /* 0x001bb80001117983 */ /* 0x002ea80000300800 */
[----:B------:R-:W2:Y:S01]  /*34a40*/  LDL.LU R16, [R1+0x1bb0] ;  /* 0x001bb00001107983 */ /* 0x000ea20000300800 */
[----:B------:R-:W-:-:S06]  /*34a50*/  PRMT R49, RZ, 0x7610, R49 ;  /* 0x00007610ff317816 */ /* 0x000fcc0000000031 */
[----:B------:R-:W2:Y:S04]  /*34a60*/  @P4 LDG.E.U16 R49, desc[UR6][R6.64] ;  /* 0x0000000606314981 */ /* 0x000ea8000c1e1500 */
[----:B----4-:R0:W-:Y:S04]  /*34a70*/  STL [R1+0x40], R13 ;  /* 0x0000400d01007387 */ /* 0x0101e80000100800 */
[----:B0-----:R-:W4:Y:S04]  /*34a80*/  LDL.LU R13, [R1+0x1bbc] ;  /* 0x001bbc00010d7983 */ /* 0x001f280000300800 */
[----:B------:R0:W-:Y:S04]  /*34a90*/  STL.64 [R1+0x2f0], R4 ;  /* 0x0002f00401007387 */ /* 0x0001e80000100a00 */
[----:B0-----:R-:W4:Y:S04]  /*34aa0*/  LDL.LU.64 R4, [R1+0x21c0] ;  /* 0x0021c00001047983 */ /* 0x001f280000300a00 */
[----:B---3--:R-:W-:Y:S04]  /*34ab0*/  STL [R1+0x20c0], R48 ;  /* 0x0020c03001007387 */ /* 0x008fe80000100800 */
[----:B------:R-:W-:Y:S04]  /*34ac0*/  STL.64 [R1+0x2e8], R6 ;  /* 0x0002e80601007387 */ /* 0x000fe80000100a00 */
[----:B------:R-:W3:Y:S04]  /*34ad0*/  LDL.LU R14, [R1+0x1bc0] ;  /* 0x001bc000010e7983 */ /* 0x000ee80000300800 */
[----:B--2---:R0:W-:Y:S04]  /*34ae0*/  STL [R1+0x3c], R9 ;  /* 0x00003c0901007387 */ /* 0x0041e80000100800 */
[----:B0-----:R-:W2:Y:S04]  /*34af0*/  LDL.LU R9, [R1+0x1bd4] ;  /* 0x001bd40001097983 */ /* 0x001ea80000300800 */
[----:B------:R-:W2:Y:S04]  /*34b00*/  LDL.LU R7, [R1+0x1bc4] ;  /* 0x001bc40001077983 */ /* 0x000ea80000300800 */
[----:B------:R-:W2:Y:S01]  /*34b10*/  LDL.LU R6, [R1+0x1bc8] ;  /* 0x001bc80001067983 */ /* 0x000ea20000300800 */
[----:B------:R-:W-:Y:S01]  /*34b20*/  ISETP.GT.AND P6, PT, R2, 0xd6, PT ;  /* 0x000000d60200780c */ /* 0x000fe20003fc4270 */
[----:B------:R-:W-:-:S02]  /*34b30*/  IMAD.MOV.U32 R53, RZ, RZ, R52 ;  /* 0x000000ffff357224 */ /* 0x000fc400078e0034 */
[----:B------:R-:W-:Y:S01]  /*34b40*/  IMAD.MOV.U32 R52, RZ, RZ, R17 ;  /* 0x000000ffff347224 */ /* 0x000fe200078e0011 */
[----:B------:R-:W-:Y:S01]  /*34b50*/  PRMT R12, RZ, 0x7610, R12 ;  /* 0x00007610ff0c7816 */ /* 0x000fe2000000000c */
[----:B------:R-:W-:Y:S01]  /*34b60*/  IMAD.MOV.U32 R17, RZ, RZ, R16 ;  /* 0x000000ffff117224 */ /* 0x000fe200078e0010 */
[----:B------:R-:W-:Y:S02]  /*34b70*/  PRMT R15, RZ, 0x7610, R15 ;  /* 0x00007610ff0f7816 */ /* 0x000fe4000000000f */
[----:B------:R-:W-:-:S05]  /*34b80*/  ISETP.GT.AND P3, PT, R2, 0xd7, PT ;  /* 0x000000d70200780c */ /* 0x000fca0003f64270 */
[----:B------:R-:W3:Y:S01]  /*34b90*/  @P6 LDG.E.U16 R15, desc[UR6][R52.64] ;  /* 0x00000006340f6981 */ /* 0x000ee2000c1e1500 */
[----:B----4-:R-:W-:-:S05]  /*34ba0*/  IMAD.MOV.U32 R16, RZ, RZ, R13 ;  /* 0x000000ffff107224 */ /* 0x010fca00078e000d */
[----:B------:R-:W4:Y:S01]  /*34bb0*/  @P6 LDG.E.U16 R12, desc[UR6][R16.64] ;  /* 0x00000006100c6981 */ /* 0x000f22000c1e1500 */
[----:B------:R-:W-:-:S06]  /*34bc0*/  PRMT R5, RZ, 0x7610, R5 ;  /* 0x00007610ff057816 */ /* 0x000fcc0000000005 */
[----:B--2---:R-:W2:Y:S04]  /*34bd0*/  @P3 LDG.E.U16 R5, desc[UR6][R6.64] ;  /* 0x0000000606053981 */ /* 0x004ea8000c1e1500 */
[----:B------:R-:W-:Y:S04]  /*34be0*/  STL [R1+0x20c4], R49 ;  /* 0x0020c43101007387 */ /* 0x000fe80000100800 */
[----:B------:R-:W-:Y:S04]  /*34bf0*/  STL.64 [R1+0x2e0], R16 ;  /* 0x0002e01001007387 */ /* 0x000fe80000100a00 */
[----:B------:R-:W2:Y:S04]  /*34c00*/  LDL.LU R13, [R1+0x1bcc] ;  /* 0x001bcc00010d7983 */ /* 0x000ea80000300800 */
[----:B------:R-:W-:Y:S04]  /*34c10*/  STL.64 [R1+0x2d8], R52 ;  /* 0x0002d83401007387 */ /* 0x000fe80000100a00 */
[----:B----4-:R0:W-:Y:S04]  /*34c20*/  STL [R1+0x111c], R12 ;  /* 0x00111c0c01007387 */ /* 0x0101e80000100800 */
[----:B0-----:R-:W4:Y:S04]  /*34c30*/  LDL.LU R12, [R1+0x1bd8] ;  /* 0x001bd800010c7983 */ /* 0x001f280000300800 */
[----:B------:R-:W4:Y:S04]  /*34c40*/  LDL.LU R17, [R1+0x1bd0] ;  /* 0x001bd00001117983 */ /* 0x000f280000300800 */
[----:B------:R-:W4:Y:S04]  /*34c50*/  LDL.LU R16, [R1+0x1bdc] ;  /* 0x001bdc0001107983 */ /* 0x000f280000300800 */
[----:B------:R-:W4:Y:S04]  /*34c60*/  LDL.LU.64 R52, [R1+0x21b8] ;  /* 0x0021b80001347983 */ /* 0x000f280000300a00 */
[----:B---3--:R0:W-:Y:S04]  /*34c70*/  STL [R1+0x1118], R15 ;  /* 0x0011180f01007387 */ /* 0x0081e80000100800 */
[----:B------:R1:W-:Y:S01]  /*34c80*/  STL.64 [R1+0x2d0], R6 ;  /* 0x0002d00601007387 */ /* 0x0003e20000100a00 */
[----:B0-----:R-:W-:-:S02]  /*34c90*/  IMAD.MOV.U32 R15, RZ, RZ, R14 ;  /* 0x000000ffff0f7224 */ /* 0x001fc400078e000e */
[----:B------:R-:W-:Y:S01]  /*34ca0*/  IMAD.MOV.U32 R14, RZ, RZ, R9 ;  /* 0x000000ffff0e7224 */ /* 0x000fe200078e0009 */
[----:B-1----:R-:W3:Y:S04]  /*34cb0*/  LDL.LU R7, [R1+0x1bf4] ;  /* 0x001bf40001077983 */ /* 0x002ee80000300800 */
[----:B------:R-:W-:Y:S04]  /*34cc0*/  STL.64 [R1+0x2c8], R14 ;  /* 0x0002c80e01007387 */ /* 0x000fe80000100a00 */
[----:B------:R-:W3:Y:S04]  /*34cd0*/  LDL.LU R6, [R1+0x1c08] ;  /* 0x001c080001067983 */ /* 0x000ee80000300800 */
[----:B------:R-:W3:Y:S04]  /*34ce0*/  LDL.LU R9, [R1+0x1bf8] ;  /* 0x001bf80001097983 */ /* 0x000ee80000300800 */
[----:B--2---:R0:W-:Y:S04]  /*34cf0*/  STL [R1+0x1114], R5 ;  /* 0x0011140501007387 */ /* 0x0041e80000100800 */
[----:B0-----:R-:W2:Y:S01]  /*34d00*/  LDL.LU R5, [R1+0x1bfc] ;  /* 0x001bfc0001057983 */ /* 0x001ea20000300800 */
[----:B------:R-:W-:-:S02]  /*34d10*/  ISETP.GT.AND P4, PT, R2, 0xd8, PT ;  /* 0x000000d80200780c */ /* 0x000fc40003f84270 */
[----:B------:R-:W-:Y:S02]  /*34d20*/  PRMT R11, RZ, 0x7610, R11 ;  /* 0x00007610ff0b7816 */ /* 0x000fe4000000000b */
[----:B------:R-:W-:Y:S02]  /*34d30*/  ISETP.GT.AND P6, PT, R2, 0xd9, PT ;  /* 0x000000d90200780c */ /* 0x000fe40003fc4270 */
[----:B------:R-:W-:Y:S02]  /*34d40*/  PRMT R10, RZ, 0x7610, R10 ;  /* 0x00007610ff0a7816 */ /* 0x000fe4000000000a */
[----:B------:R-:W-:-:S05]  /*34d50*/  PRMT R4, RZ, 0x7610, R4 ;  /* 0x00007610ff047816 */ /* 0x000fca0000000004 */
[----:B----4-:R2:W4:Y:S04]  /*34d60*/  @P4 LDG.E.U16 R10, desc[UR6][R12.64] ;  /* 0x000000060c0a4981 */ /* 0x010528000c1e1500 */
[----:B------:R-:W4:Y:S01]  /*34d70*/  @P4 LDG.E.U16 R11, desc[UR6][R16.64] ;  /* 0x00000006100b4981 */ /* 0x000f22000c1e1500 */
[----:B------:R-:W-:-:S06]  /*34d80*/  PRMT R52, RZ, 0x7610, R52 ;  /* 0x00007610ff347816 */ /* 0x000fcc0000000034 */
[----:B------:R-:W4:Y:S04]  /*34d90*/  @P3 LDG.E.U16 R52, desc[UR6][R14.64] ;  /* 0x000000060e343981 */ /* 0x000f28000c1e1500 */
[----:B------:R-:W4:Y:S04]  /*34da0*/  LDL.LU.64 R14, [R1+0x21b0] ;  /* 0x0021b000010e7983 */ /* 0x000f280000300a00 */
[----:B------:R0:W-:Y:S04]  /*34db0*/  STL.64 [R1+0x2c0], R16 ;  /* 0x0002c01001007387 */ /* 0x0001e80000100a00 */
[----:B0-----:R-:W4:Y:S04]  /*34dc0*/  LDL.LU R17, [R1+0x1c00] ;  /* 0x001c000001117983 */ /* 0x001f280000300800 */
[----:B------:R2:W-:Y:S04]  /*34dd0*/  STL.64 [R1+0x2b8], R12 ;  /* 0x0002b80c01007387 */ /* 0x0005e80000100a00 */
[----:B------:R-:W4:Y:S01]  /*34de0*/  LDL.LU R16, [R1+0x1c0c] ;  /* 0x001c0c0001107983 */ /* 0x000f220000300800 */
[----:B--2---:R-:W-:Y:S01]  /*34df0*/  MOV R12, R5 ;  /* 0x00000005000c7202 */ /* 0x004fe20000000f00 */
[----:B---3--:R-:W-:-:S05]  /*34e00*/  IMAD.MOV.U32 R13, RZ, RZ, R9 ;  /* 0x000000ffff0d7224 */ /* 0x008fca00078e0009 */
[----:B------:R-:W2:Y:S01]  /*34e10*/  @P6 LDG.E.U16 R4, desc[UR6][R12.64] ;  /* 0x000000060c046981 */ /* 0x000ea2000c1e1500 */
[----:B------:R-:W-:-:S06]  /*34e20*/  PRMT R53, RZ, 0x7610, R53 ;  /* 0x00007610ff357816 */ /* 0x000fcc0000000035 */
[----:B------:R-:W3:Y:S04]  /*34e30*/  @P6 LDG.E.U16 R53, desc[UR6][R6.64] ;  /* 0x0000000606356981 */ /* 0x000ee8000c1e1500 */
[----:B----4-:R0:W-:Y:S04]  /*34e40*/  STL [R1+0x1110], R52 ;  /* 0x0011103401007387 */ /* 0x0101e80000100800 */
[----:B0-----:R-:W4:Y:S04]  /*34e50*/  LDL.LU R52, [R1+0x1c04] ;  /* 0x001c040001347983 */ /* 0x001f280000300800 */
[----:B------:R0:W-:Y:S04]  /*34e60*/  STL [R1+0x30], R11 ;  /* 0x0000300b01007387 */ /* 0x0001e80000100800 */
[----:B0-----:R-:W4:Y:S04]  /*34e70*/  LDL.LU R11, [R1+0x1c10] ;  /* 0x001c1000010b7983 */ /* 0x001f280000300800 */
[----:B------:R0:W-:Y:S04]  /*34e80*/  STL.64 [R1+0x2b0], R12 ;  /* 0x0002b00c01007387 */ /* 0x0001e80000100a00 */
[----:B0-----:R-:W4:Y:S04]  /*34e90*/  LDL.LU.64 R12, [R1+0x21a8] ;  /* 0x0021a800010c7983 */ /* 0x001f280000300a00 */
[----:B------:R0:W-:Y:S04]  /*34ea0*/  STL [R1+0x2c], R10 ;  /* 0x00002c0a01007387 */ /* 0x0001e80000100800 */
[----:B0-----:R-:W4:Y:S04]  /*34eb0*/  LDL.LU R10, [R1+0x1c14] ;  /* 0x001c1400010a7983 */ /* 0x001f280000300800 */
[----:B------:R-:W-:Y:S04]  /*34ec0*/  STL.64 [R1+0x2a8], R6 ;  /* 0x0002a80601007387 */ /* 0x000fe80000100a00 */
[----:B------:R-:W4:Y:S04]  /*34ed0*/  LDL.LU R9, [R1+0x1c28] ;  /* 0x001c280001097983 */ /* 0x000f280000300800 */
[----:B------:R-:W4:Y:S04]  /*34ee0*/  LDL.LU R5, [R1+0x1c18] ;  /* 0x001c180001057983 */ /* 0x000f280000300800 */
[----:B--2---:R0:W-:Y:S04]  /*34ef0*/  STL [R1+0x28], R4 ;  /* 0x0000280401007387 */ /* 0x0041e80000100800 */
[----:B0-----:R-:W2:Y:S04]  /*34f00*/  LDL.LU R4, [R1+0x1c1c] ;  /* 0x001c1c0001047983 */ /* 0x001ea80000300800 */
[----:B------:R-:W2:Y:S01]  /*34f10*/  LDL.LU.64 R6, [R1+0x21a0] ;  /* 0x0021a00001067983 */ /* 0x000ea20000300a00 */
[----:B------:R-:W-:-:S03]  /*34f20*/  ISETP.GT.AND P3, PT, R2, 0xda, PT ;  /* 0x000000da0200780c */ /* 0x000fc60003f64270 */
[----:B---3--:R4:W-:Y:S02]  /*34f30*/  STL [R1+0x24], R53 ;  /* 0x0000243501007387 */ /* 0x0089e40000100800 */
[----:B----4-:R-:W-:Y:S02]  /*34f40*/  IMAD.MOV.U32 R53, RZ, RZ, R52 ;  /* 0x000000ffff357224 */ /* 0x010fe400078e0034 */
[----:B------:R-:W-:Y:S01]  /*34f50*/  IMAD.MOV.U32 R52, RZ, RZ, R11 ;  /* 0x000000ffff347224 */ /* 0x000fe200078e000b */
[----:B--2---:R-:W-:Y:S02]  /*34f60*/  PRMT R7, RZ, 0x7610, R7 ;  /* 0x00007610ff077816 */ /* 0x004fe40000000007 */
[----:B------:R-:W-:-:S04]  /*34f70*/  PRMT R6, RZ, 0x7610, R6 ;  /* 0x00007610ff067816 */ /* 0x000fc80000000006 */
[----:B------:R-:W2:Y:S04]  /*34f80*/  @P3 LDG.E.U16 R7, desc[UR6][R52.64] ;  /* 0x0000000634073981 */ /* 0x000ea8000c1e1500 */
[----:B------:R-:W3:Y:S01]  /*34f90*/  @P3 LDG.E.U16 R6, desc[UR6][R16.64] ;  /* 0x0000000610063981 */ /* 0x000ee2000c1e1500 */
[----:B------:R-:W-:Y:S02]  /*34fa0*/  ISETP.GT.AND P4, PT, R2, 0xdb, PT ;  /* 0x000000db0200780c */ /* 0x000fe40003f84270 */
[----:B------:R-:W-:Y:S01]  /*34fb0*/  PRMT R49, RZ, 0x7610, R49 ;  /* 0x00007610ff317816 */ /* 0x000fe20000000031 */
[----:B------:R-:W-:Y:S04]  /*34fc0*/  STL.64 [R1+0x2a0], R52 ;  /* 0x0002a03401007387 */ /* 0x000fe80000100a00 */
[----:B------:R-:W-:Y:S06]  /*34fd0*/  STL.64 [R1+0x298], R16 ;  /* 0x0002981001007387 */ /* 0x000fec0000100a00 */
[----:B------:R-:W4:Y:S04]  /*34fe0*/  @P4 LDG.E.U16 R49, desc[UR6][R4.64] ;  /* 0x0000000604314981 */ /* 0x000f28000c1e1500 */
[----:B--2---:R0:W-:Y:S04]  /*34ff0*/  STL [R1+0x20], R7 ;  /* 0x0000200701007387 */ /* 0x0041e80000100800 */
[----:B0-----:R-:W2:Y:S04]  /*35000*/  LDL.LU R7, [R1+0x1c20] ;  /* 0x001c200001077983 */ /* 0x001ea80000300800 */
[----:B---3--:R0:W-:Y:S04]  /*35010*/  STL [R1+0x1c], R6 ;  /* 0x00001c0601007387 */ /* 0x0081e80000100800 */
[----:B0-----:R-:W2:Y:S04]  /*35020*/  LDL.LU R6, [R1+0x1c2c] ;  /* 0x001c2c0001067983 */ /* 0x001ea80000300800 */
[----:B------:R-:W3:Y:S04]  /*35030*/  LDL.LU R52, [R1+0x1c24] ;  /* 0x001c240001347983 */ /* 0x000ee80000300800 */
[----:B------:R-:W2:Y:S04]  /*35040*/  LDL.LU R17, [R1+0x1c30] ;  /* 0x001c300001117983 */ /* 0x000ea80000300800 */
[----:B------:R0:W-:Y:S04]  /*35050*/  STL.64 [R1+0x290], R4 ;  /* 0x0002900401007387 */ /* 0x0001e80000100a00 */
[----:B0-----:R-:W2:Y:S01]  /*35060*/  LDL.LU.64 R4, [R1+0x2198] ;  /* 0x0021980001047983 */ /* 0x001ea20000300a00 */
[----:B------:R-:W-:Y:S01]  /*35070*/  PRMT R48, RZ, 0x7610, R48 ;  /* 0x00007610ff307816 */ /* 0x000fe20000000030 */
[----:B------:R-:W-:-:S02]  /*35080*/  IMAD.MOV.U32 R11, RZ, RZ, R10 ;  /* 0x000000ffff0b7224 */ /* 0x000fc400078e000a */
[----:B------:R-:W-:Y:S01]  /*35090*/  IMAD.MOV.U32 R10, RZ, RZ, R9 ;  /* 0x000000ffff0a7224 */ /* 0x000fe200078e0009 */
[----:B----4-:R-:W-:Y:S01]  /*350a0*/  STL [R1+0x20f4], R49 ;  /* 0x0020f43101007387 */ /* 0x010fe20000100800 */
[----:B------:R-:W-:-:S03]  /*350b0*/  ISETP.GT.AND P6, PT, R2, 0xdc, PT ;  /* 0x000000dc0200780c */ /* 0x000fc60003fc4270 */
[----:B------:R0:W-:Y:S04]  /*350c0*/  STL.64 [R1+0x288], R10 ;  /* 0x0002880a01007387 */ /* 0x0001e80000100a00 */
[----:B------:R-:W4:Y:S01]  /*350d0*/  @P4 LDG.E.U16 R48, desc[UR6][R10.64] ;  /* 0x000000060a304981 */ /* 0x000f22000c1e1500 */
[----:B------:R-:W-:-:S03]  /*350e0*/  PRMT R8, RZ, 0x7610, R8 ;  /* 0x00007610ff087816 */ /* 0x000fc60000000008 */
[----:B0-----:R-:W4:Y:S04]  /*350f0*/  LDL.LU R11, [R1+0x1c34] ;  /* 0x001c3400010b7983 */ /* 0x001f280000300800 */
[----:B------:R-:W4:Y:S04]  /*35100*/  LDL.LU R10, [R1+0x1c40] ;  /* 0x001c4000010a7983 */ /* 0x000f280000300800 */
[----:B------:R-:W4:Y:S04]  /*35110*/  LDL.LU R16, [R1+0x1c38] ;  /* 0x001c380001107983 */ /* 0x000f280000300800 */
[----:B------:R-:W4:Y:S01]  /*35120*/  LDL.LU R9, [R1+0x1c3c] ;  /* 0x001c3c0001097983 */ /* 0x000f220000300800 */
[----:B---3--:R-:W-:-:S02]  /*35130*/  IMAD.MOV.U32 R53, RZ, RZ, R52 ;  /* 0x000000ffff357224 */ /* 0x008fc400078e0034 */
[----:B--2---:R-:W-:-:S05]  /*35140*/  IMAD.MOV.U32 R52, RZ, RZ, R17 ;  /* 0x000000ffff347224 */ /* 0x004fca00078e0011 */
[----:B------:R-:W2:Y:S01]  /*35150*/  @P6 LDG.E.U16 R8, desc[UR6][R52.64] ;  /* 0x0000000634086981 */ /* 0x000ea2000c1e1500 */
[----:B------:R-:W-:-:S06]  /*35160*/  PRMT R5, RZ, 0x7610, R5 ;  /* 0x00007610ff057816 */ /* 0x000fcc0000000005 */
[----:B------:R-:W3:Y:S01]  /*35170*/  @P6 LDG.E.U16 R5, desc[UR6][R6.64] ;  /* 0x0000000606056981 */ /* 0x000ee2000c1e1500 */
[----:B------:R-:W-:Y:S02]  /*35180*/  ISETP.GT.AND P3, PT, R2, 0xdd, PT ;  /* 0x000000dd0200780c */ /* 0x000fe40003f64270 */
[----:B------:R-:W-:Y:S01]  /*35190*/  PRMT R50, RZ, 0x7610, R50 ;  /* 0x00007610ff327816 */ /* 0x000fe20000000032 */
[----:B----4-:R-:W-:Y:S04]  /*351a0*/  STL [R1+0x20f8], R48 ;  /* 0x0020f83001007387 */ /* 0x010fe80000100800 */
[----:B------:R0:W-:Y:S01]  /*351b0*/  STL.64 [R1+0x280], R52 ;  /* 0x0002803401007387 */ /* 0x0001e20000100a00 */
[----:B------:R-:W-:-:S06]  /*351c0*/  PRMT R51, RZ, 0x7610, R51 ;  /* 0x00007610ff337816 */ /* 0x000fcc0000000033 */
[----:B------:R-:W4:Y:S01]  /*351d0*/  @P3 LDG.E.U16 R51, desc[UR6][R10.64] ;  /* 0x000000060a333981 */ /* 0x000f22000c1e1500 */
[----:B------:R-:W-:Y:S02]  /*351e0*/  IMAD.MOV.U32 R17, RZ, RZ, R16 ;  /* 0x000000ffff117224 */ /* 0x000fe400078e0010 */
[----:B------:R-:W-:Y:S01]  /*351f0*/  IMAD.MOV.U32 R16, RZ, RZ, R9 ;  /* 0x000000ffff107224 */ /* 0x000fe200078e0009 */
[----:B0-----:R-:W4:Y:S04]  /*35200*/  LDL.LU.64 R52, [R1+0x2190] ;  /* 0x0021900001347983 */ /* 0x001f280000300a00 */
[----:B------:R0:W-:Y:S04]  /*35210*/  STL.64 [R1+0x278], R6 ;  /* 0x0002780601007387 */ /* 0x0001e80000100a00 */
[----:B------:R-:W4:Y:S04]  /*35220*/  @P3 LDG.E.U16 R50, desc[UR6][R16.64] ;  /* 0x0000000610323981 */ /* 0x000f28000c1e1500 */
[----:B0-----:R-:W4:Y:S04]  /*35230*/  LDL.LU R7, [R1+0x1c44] ;  /* 0x001c440001077983 */ /* 0x001f280000300800 */
[----:B------:R-:W4:Y:S04]  /*35240*/  LDL.LU R6, [R1+0x1c4c] ;  /* 0x001c4c0001067983 */ /* 0x000f280000300800 */
[----:B--2---:R0:W-:Y:S04]  /*35250*/  STL [R1+0x10], R8 ;  /* 0x0000100801007387 */ /* 0x0041e80000100800 */
[----:B0-----:R-:W2:Y:S04]  /*35260*/  LDL.LU R8, [R1+0x1c48] ;  /* 0x001c480001087983 */ /* 0x001ea80000300800 */
[----:B---3--:R0:W-:Y:S04]  /*35270*/  STL [R1+0xc], R5 ;  /* 0x00000c0501007387 */ /* 0x0081e80000100800 */
[----:B0-----:R-:W3:Y:S01]  /*35280*/  LDL.LU R5, [R1+0x1c50] ;  /* 0x001c500001057983 */ /* 0x001ee20000300800 */
[----:B------:R-:W-:-:S03]  /*35290*/  ISETP.GT.AND P6, PT, R2, 0xe0, PT ;  /* 0x000000e00200780c */ /* 0x000fc60003fc4270 */
[----:B------:R-:W-:Y:S01]  /*352a0*/  STL.64 [R1+0x270], R16 ;  /* 0x0002701001007387 */ /* 0x000fe20000100a00 */
[----:B------:R-:W-:-:S03]  /*352b0*/  PRMT R48, RZ, 0x7610, R48 ;  /* 0x00007610ff307816 */ /* 0x000fc60000000030 */
[----:B----4-:R-:W-:Y:S04]  /*352c0*/  STL [R1+0x20c8], R50 ;  /* 0x0020c83201007387 */ /* 0x010fe80000100800 */
[----:B------:R0:W-:Y:S04]  /*352d0*/  STL.64 [R1+0x268], R10 ;  /* 0x0002680a01007387 */ /* 0x0001e80000100a00 */
[----:B0-----:R-:W4:Y:S04]  /*352e0*/  LDL.LU R11, [R1+0x1c80] ;  /* 0x001c8000010b7983 */ /* 0x001f280000300800 */
[----:B------:R-:W4:Y:S04]  /*352f0*/  LDL.LU R10, [R1+0x1c94] ;  /* 0x001c9400010a7983 */ /* 0x000f280000300800 */
[----:B------:R-:W4:Y:S04]  /*35300*/  LDL.LU R16, [R1+0x1c84] ;  /* 0x001c840001107983 */ /* 0x000f280000300800 */
[----:B------:R-:W4:Y:S04]  /*35310*/  LDL.LU R9, [R1+0x1c98] ;  /* 0x001c980001097983 */ /* 0x000f280000300800 */
[----:B------:R2:W-:Y:S02]  /*35320*/  STL [R1+0x20cc], R51 ;  /* 0x0020cc3301007387 */ /* 0x0005e40000100800 */
[----:B--2---:R-:W-:-:S02]  /*35330*/  IMAD.MOV.U32 R51, RZ, RZ, R8 ;  /* 0x000000ffff337224 */ /* 0x004fc400078e0008 */
[----:B---3--:R-:W-:-:S05]  /*35340*/  IMAD.MOV.U32 R50, RZ, RZ, R5 ;  /* 0x000000ffff327224 */ /* 0x008fca00078e0005 */
[----:B------:R-:W2:Y:S01]  /*35350*/  @P6 LDG.E.U16 R48, desc[UR6][R50.64] ;  /* 0x0000000632306981 */ /* 0x000ea2000c1e1500 */
[----:B------:R-:W-:Y:S02]  /*35360*/  ISETP.GT.AND P3, PT, R2, 0xe8, PT ;  /* 0x000000e80200780c */ /* 0x000fe40003f64270 */
[----:B------:R-:W-:Y:S02]  /*35370*/  PRMT R53, RZ, 0x7610, R53 ;  /* 0x00007610ff357816 */ /* 0x000fe40000000035 */
[----:B------:R-:W-:Y:S01]  /*35380*/  PRMT R38, RZ, 0x7610, R38 ;  /* 0x00007610ff267816 */ /* 0x000fe20000000026 */
[----:B------:R-:W-:Y:S01]  /*35390*/  STL.64 [R1+0x240], R50 ;  /* 0x0002403201007387 */ /* 0x000fe20000100a00 */
[----:B------:R-:W-:-:S03]  /*353a0*/  PRMT R37, RZ, 0x7610, R37 ;  /* 0x00007610ff257816 */ /* 0x000fc60000000025 */
[----:B------:R-:W3:Y:S04]  /*353b0*/  @P6 LDG.E.U16 R53, desc[UR6][R6.64] ;  /* 0x0000000606356981 */ /* 0x000ee8000c1e1500 */
[----:B----4-:R-:W4:Y:S01]  /*353c0*/  @P3 LDG.E.U16 R37, desc[UR6][R10.64] ;  /* 0x000000060a253981 */ /* 0x010f22000c1e1500 */
[----:B------:R-:W-:Y:S02]  /*353d0*/  IMAD.MOV.U32 R17, RZ, RZ, R16 ;  /* 0x000000ffff117224 */ /* 0x000fe400078e0010 */
[----:B------:R-:W-:-:S05]  /*353e0*/  IMAD.MOV.U32 R16, RZ, RZ, R9 ;  /* 0x000000ffff107224 */ /* 0x000fca00078e0009 */
[----:B------:R-:W4:Y:S04]  /*353f0*/  @P3 LDG.E.U16 R38, desc[UR6][R16.64] ;  /* 0x0000000610263981 */ /* 0x000f28000c1e1500 */
[----:B--2---:R-:W-:Y:S04]  /*35400*/  STL [R1+0x2138], R48 ;  /* 0x0021383001007387 */ /* 0x004fe80000100800 */
[----:B------:R0:W-:Y:S04]  /*35410*/  STL.64 [R1+0x238], R6 ;  /* 0x0002380601007387 */ /* 0x0001e80000100a00 */
[----:B------:R-:W2:Y:S04]  /*35420*/  LDL.LU R8, [R1+0x1cc8] ;  /* 0x001cc80001087983 */ /* 0x000ea80000300800 */
[----:B0-----:R-:W2:Y:S04]  /*35430*/  LDL.LU R7, [R1+0x1ce4] ;  /* 0x001ce40001077983 */ /* 0x001ea80000300800 */
[----:B------:R-:W2:Y:S04]  /*35440*/  LDL.LU R6, [R1+0x1ccc] ;  /* 0x001ccc0001067983 */ /* 0x000ea80000300800 */
[----:B------:R-:W2:Y:S04]  /*35450*/  LDL.LU R5, [R1+0x1ce8] ;  /* 0x001ce80001057983 */ /* 0x000ea80000300800 */
[----:B---3--:R-:W-:Y:S04]  /*35460*/  STL [R1+0x213c], R53 ;  /* 0x00213c3501007387 */ /* 0x008fe80000100800 */
[----:B------:R-:W-:Y:S04]  /*35470*/  STL.64 [R1+0x1c0], R16 ;  /* 0x0001c01001007387 */ /* 0x000fe80000100a00 */
[----:B----4-:R-:W-:Y:S04]  /*35480*/  STL [R1+0x2140], R38 ;  /* 0x0021402601007387 */ /* 0x010fe80000100800 */
[----:B------:R0:W-:Y:S04]  /*35490*/  STL.64 [R1+0x1b8], R10 ;  /* 0x0001b80a01007387 */ /* 0x0001e80000100a00 */
[----:B0-----:R-:W3:Y:S04]  /*354a0*/  LDL.LU R11, [R1+0x1d40] ;  /* 0x001d4000010b7983 */ /* 0x001ee80000300800 */
[----:B------:R-:W3:Y:S04]  /*354b0*/  LDL.LU R10, [R1+0x1d50] ;  /* 0x001d5000010a7983 */ /* 0x000ee80000300800 */
[----:B------:R-:W4:Y:S04]  /*354c0*/  LDL.LU R16, [R1+0x1d44] ;  /* 0x001d440001107983 */ /* 0x000f280000300800 */
[----:B------:R-:W3:Y:S04]  /*354d0*/  LDL.LU R9, [R1+0x1d54] ;  /* 0x001d540001097983 */ /* 0x000ee80000300800 */
[----:B------:R-:W-:Y:S01]  /*354e0*/  STL [R1+0x2144], R37 ;  /* 0x0021442501007387 */ /* 0x000fe20000100800 */
[----:B--2---:R-:W-:-:S03]  /*354f0*/  IMAD.MOV.U32 R49, RZ, RZ, R8 ;  /* 0x000000ffff317224 */ /* 0x004fc600078e0008 */
[----:B------:R-:W2:Y:S01]  /*35500*/  LDL.LU R8, [R1+0x1c54] ;  /* 0x001c540001087983 */ /* 0x000ea20000300800 */
[----:B------:R-:W-:Y:S02]  /*35510*/  IMAD.MOV.U32 R48, RZ, RZ, R7 ;  /* 0x000000ffff307224 */ /* 0x000fe400078e0007 */
[----:B------:R-:W-:Y:S02]  /*35520*/  IMAD.MOV.U32 R51, RZ, RZ, R6 ;  /* 0x000000ffff337224 */ /* 0x000fe400078e0006 */
[----:B------:R-:W-:Y:S01]  /*35530*/  IMAD.MOV.U32 R50, RZ, RZ, R5 ;  /* 0x000000ffff327224 */ /* 0x000fe200078e0005 */
[----:B------:R-:W2:Y:S04]  /*35540*/  LDL.LU R7, [R1+0x1c5c] ;  /* 0x001c5c0001077983 */ /* 0x000ea80000300800 */
[----:B------:R0:W-:Y:S04]  /*35550*/  STL.64 [R1+0x138], R48 ;  /* 0x0001383001007387 */ /* 0x0001e80000100a00 */
[----:B------:R1:W-:Y:S04]  /*35560*/  STL.64 [R1+0x140], R50 ;  /* 0x0001403201007387 */ /* 0x0003e80000100a00 */
[----:B------:R-:W2:Y:S04]  /*35570*/  LDL.LU R6, [R1+0x1c58] ;  /* 0x001c580001067983 */ /* 0x000ea80000300800 */
[----:B------:R-:W2:Y:S01]  /*35580*/  LDL.LU R5, [R1+0x1c60] ;  /* 0x001c600001057983 */ /* 0x000ea20000300800 */
[----:B------:R-:W-:-:S02]  /*35590*/  ISETP.GT.AND P4, PT, R2, 0xde, PT ;  /* 0x000000de0200780c */ /* 0x000fc40003f84270 */
[----:B------:R-:W-:Y:S01]  /*355a0*/  PRMT R4, RZ, 0x7610, R4 ;  /* 0x00007610ff047816 */ /* 0x000fe20000000004 */
[----:B----4-:R-:W-:Y:S02]  /*355b0*/  IMAD.MOV.U32 R17, RZ, RZ, R16 ;  /* 0x000000ffff117224 */ /* 0x010fe400078e0010 */
[----:B---3--:R-:W-:Y:S02]  /*355c0*/  IMAD.MOV.U32 R16, RZ, RZ, R9 ;  /* 0x000000ffff107224 */ /* 0x008fe400078e0009 */
[----:B--2---:R-:W-:Y:S02]  /*355d0*/  IMAD.MOV.U32 R9, RZ, RZ, R8 ;  /* 0x000000ffff097224 */ /* 0x004fe400078e0008 */
[----:B------:R-:W-:Y:S02]  /*355e0*/  IMAD.MOV.U32 R8, RZ, RZ, R7 ;  /* 0x000000ffff087224 */ /* 0x000fe400078e0007 */
[----:B------:R-:W-:Y:S02]  /*355f0*/  IMAD.MOV.U32 R7, RZ, RZ, R6 ;  /* 0x000000ffff077224 */ /* 0x000fe400078e0006 */
[----:B------:R-:W-:-:S05]  /*35600*/  IMAD.MOV.U32 R6, RZ, RZ, R5 ;  /* 0x000000ffff067224 */ /* 0x000fca00078e0005 */
[----:B------:R-:W2:Y:S01]  /*35610*/  @P4 LDG.E.U16 R4, desc[UR6][R6.64] ;  /* 0x0000000606044981 */ /* 0x000ea2000c1e1500 */
[C---:B------:R-:W-:Y:S02]  /*35620*/  ISETP.GT.AND P6, PT, R2.reuse, 0xf0, PT ;  /* 0x000000f00200780c */ /* 0x040fe40003fc4270 */
[----:B------:R-:W-:Y:S02]  /*35630*/  ISETP.GT.AND P3, PT, R2, 0xf8, PT ;  /* 0x000000f80200780c */ /* 0x000fe40003f64270 */
[----:B------:R-:W-:Y:S02]  /*35640*/  PRMT R25, RZ, 0x7610, R25 ;  /* 0x00007610ff197816 */ /* 0x000fe40000000019 */
[----:B------:R-:W-:Y:S02]  /*35650*/  PRMT R26, RZ, 0x7610, R26 ;  /* 0x00007610ff1a7816 */ /* 0x000fe4000000001a */
[----:B------:R-:W-:Y:S02]  /*35660*/  PRMT R14, RZ, 0x7610, R14 ;  /* 0x00007610ff0e7816 */ /* 0x000fe4000000000e */
[----:B------:R-:W-:-:S03]  /*35670*/  PRMT R13, RZ, 0x7610, R13 ;  /* 0x00007610ff0d7816 */ /* 0x000fc6000000000d */
[----:B------:R-:W3:Y:S04]  /*35680*/  @P6 LDG.E.U16 R25, desc[UR6][R48.64] ;  /* 0x0000000630196981 */ /* 0x000ee8000c1e1500 */
[----:B------:R4:W3:Y:S04]  /*35690*/  @P6 LDG.E.U16 R26, desc[UR6][R50.64] ;  /* 0x00000006321a6981 */ /* 0x0008e8000c1e1500 */
[----:B------:R-:W3:Y:S04]  /*356a0*/  @P3 LDG.E.U16 R14, desc[UR6][R16.64] ;  /* 0x00000006100e3981 */ /* 0x000ee8000c1e1500 */
[----:B------:R-:W3:Y:S04]  /*356b0*/  @P3 LDG.E.U16 R13, desc[UR6][R10.64] ;  /* 0x000000060a0d3981 */ /* 0x000ee8000c1e1500 */
[----:B0-----:R-:W3:Y:S04]  /*356c0*/  LDL.LU R49, [R1+0x1c64] ;  /* 0x001c640001317983 */ /* 0x001ee80000300800 */
[----:B------:R-:W3:Y:S04]  /*356d0*/  LDL.LU R48, [R1+0x1c70] ;  /* 0x001c700001307983 */ /* 0x000ee80000300800 */
[----:B------:R-:W-:Y:S04]  /*356e0*/  STL.64 [R1+0xb8], R10 ;  /* 0x0000b80a01007387 */ /* 0x000fe80000100a00 */
[----:B------:R0:W-:Y:S04]  /*356f0*/  STL.64 [R1+0xc0], R16 ;  /* 0x0000c01001007387 */ /* 0x0001e80000100a00 */
[----:B-1----:R-:W4:Y:S04]  /*35700*/  LDL.LU R51, [R1+0x1c68] ;  /* 0x001c680001337983 */ /* 0x002f280000300800 */
[----:B------:R-:W4:Y:S04]  /*35710*/  LDL.LU R50, [R1+0x1c6c] ;  /* 0x001c6c0001327983 */ /* 0x000f280000300800 */
[----:B0-----:R-:W4:Y:S04]  /*35720*/  LDL.LU.64 R16, [R1+0x2188] ;  /* 0x0021880001107983 */ /* 0x001f280000300a00 */
[----:B------:R-:W4:Y:S04]  /*35730*/  LDL.LU.64 R10, [R1+0x2180] ;  /* 0x00218000010a7983 */ /* 0x000f280000300a00 */
[----:B------:R-:W-:Y:S04]  /*35740*/  STL.64 [R1+0x260], R6 ;  /* 0x0002600601007387 */ /* 0x000fe80000100a00 */
[----:B------:R-:W4:Y:S04]  /*35750*/  LDL.LU R5, [R1+0x1c74] ;  /* 0x001c740001057983 */ /* 0x000f280000300800 */
[----:B------:R-:W-:Y:S04]  /*35760*/  STL.64 [R1+0x258], R8 ;  /* 0x0002580801007387 */ /* 0x000fe80000100a00 */
[----:B--2---:R0:W-:Y:S04]  /*35770*/  STL [R1+0x110c], R4 ;  /* 0x00110c0401007387 */ /* 0x0041e80000100800 */
[----:B0-----:R-:W2:Y:S04]  /*35780*/  LDL.LU R4, [R1+0x1c90] ;  /* 0x001c900001047983 */ /* 0x001ea80000300800 */
[----:B------:R-:W2:Y:S04]  /*35790*/  LDL.LU R7, [R1+0x1c78] ;  /* 0x001c780001077983 */ /* 0x000ea80000300800 */
[----:B------:R-:W2:Y:S01]  /*357a0*/  LDL.LU R6, [R1+0x1c7c] ;  /* 0x001c7c0001067983 */ /* 0x000ea20000300800 */
[----:B------:R-:W-:-:S02]  /*357b0*/  ISETP.GT.AND P3, PT, R2, 0xe1, PT ;  /* 0x000000e10200780c */ /* 0x000fc40003f64270 */
[C---:B------:R-:W-:Y:S02]  /*357c0*/  ISETP.GT.AND P6, PT, R2.reuse, 0xdf, PT ;  /* 0x000000df0200780c */ /* 0x040fe40003fc4270 */
[----:B------:R-:W-:Y:S02]  /*357d0*/  PRMT R53, RZ, 0x7610, R53 ;  /* 0x00007610ff357816 */ /* 0x000fe40000000035 */
[----:B------:R-:W-:Y:S02]  /*357e0*/  PRMT R52, RZ, 0x7610, R52 ;  /* 0x00007610ff347816 */ /* 0x000fe40000000034 */
[----:B------:R-:W-:Y:S02]  /*357f0*/  PRMT R37, RZ, 0x7610, R37 ;  /* 0x00007610ff257816 */ /* 0x000fe40000000025 */
[----:B------:R-:W-:Y:S01]  /*35800*/  PRMT R38, RZ, 0x7610, R38 ;  /* 0x00007610ff267816 */ /* 0x000fe20000000026 */
[----:B------:R-:W2:Y:S04]  /*35810*/  @P4 LDG.E.U16 R53, desc[UR6][R8.64] ;  /* 0x0000000608354981 */ /* 0x000ea8000c1e1500 */
[----:B---3--:R-:W3:Y:S04]  /*35820*/  @P6 LDG.E.U16 R37, desc[UR6][R48.64] ;  /* 0x0000000630256981 */ /* 0x008ee8000c1e1500 */
[----:B----4-:R-:W4:Y:S04]  /*35830*/  @P6 LDG.E.U16 R38, desc[UR6][R50.64] ;  /* 0x0000000632266981 */ /* 0x010f28000c1e1500 */
[----:B------:R-:W3:Y:S04]  /*35840*/  LDL.LU.64 R8, [R1+0x2178] ;  /* 0x0021780001087983 */ /* 0x000ee80000300a00 */
[----:B------:R-:W-:Y:S04]  /*35850*/  STL.64 [R1+0x250], R50 ;  /* 0x0002503201007387 */ /* 0x000fe80000100a00 */
[----:B------:R0:W-:Y:S04]  /*35860*/  STL.64 [R1+0x248], R48 ;  /* 0x0002483001007387 */ /* 0x0001e80000100a00 */
[----:B0-----:R-:W3:Y:S04]  /*35870*/  LDL.LU R49, [R1+0x1c88] ;  /* 0x001c880001317983 */ /* 0x001ee80000300800 */
[----:B------:R-:W3:Y:S04]  /*35880*/  LDL.LU R48, [R1+0x1c9c] ;  /* 0x001c9c0001307983 */ /* 0x000ee80000300800 */
[----:B------:R-:W3:Y:S04]  /*35890*/  LDL.LU R51, [R1+0x1c8c] ;  /* 0x001c8c0001337983 */ /* 0x000ee80000300800 */
[----:B------:R-:W3:Y:S04]  /*358a0*/  LDL.LU R50, [R1+0x1ca0] ;  /* 0x001ca00001327983 */ /* 0x000ee80000300800 */
[----:B--2---:R-:W2:Y:S01]  /*358b0*/  @P3 LDG.E.U16 R52, desc[UR6][R6.64] ;  /* 0x0000000606343981 */ /* 0x004ea2000c1e1500 */
[----:B------:R-:W-:-:S02]  /*358c0*/  ISETP.GT.AND P4, PT, R2, 0xe2, PT ;  /* 0x000000e20200780c */ /* 0x000fc40003f84270 */
[----:B------:R-:W-:Y:S01]  /*358d0*/  PRMT R47, RZ, 0x7610, R47 ;  /* 0x00007610ff2f7816 */ /* 0x000fe2000000002f */
[----:B------:R0:W-:Y:S01]  /*358e0*/  STL.64 [R1+0x230], R6 ;  /* 0x0002300601007387 */ /* 0x0001e20000100a00 */
[----:B------:R-:W-:-:S04]  /*358f0*/  PRMT R46, RZ, 0x7610, R46 ;  /* 0x00007610ff2e7816 */ /* 0x000fc8000000002e */
[----:B------:R-:W4:Y:S04]  /*35900*/  @P3 LDG.E.U16 R47, desc[UR6][R4.64] ;  /* 0x00000006042f3981 */ /* 0x000f28000c1e1500 */
[----:B0-----:R-:W4:Y:S04]  /*35910*/  LDL.LU.64 R6, [R1+0x2170] ;  /* 0x0021700001067983 */ /* 0x001f280000300a00 */
[----:B---3--:R-:W3:Y:S04]  /*35920*/  @P4 LDG.E.U16 R46, desc[UR6][R50.64] ;  /* 0x00000006322e4981 */ /* 0x008ee8000c1e1500 */
[----:B--2---:R-:W-:Y:S04]  /*35930*/  STL [R1+0x2124], R52 ;  /* 0x0021243401007387 */ /* 0x004fe80000100800 */
[----:B------:R0:W-:Y:S04]  /*35940*/  STL.64 [R1+0x228], R4 ;  /* 0x0002280401007387 */ /* 0x0001e80000100a00 */
[----:B0-----:R-:W2:Y:S04]  /*35950*/  LDL.LU.64 R4, [R1+0x2168] ;  /* 0x0021680001047983 */ /* 0x001ea80000300a00 */
[----:B------:R0:W-:Y:S04]  /*35960*/  STL [R1+0x1108], R53 ;  /* 0x0011083501007387 */ /* 0x0001e80000100800 */
[----:B0-----:R-:W2:Y:S04]  /*35970*/  LDL.LU R53, [R1+0x1ca4] ;  /* 0x001ca40001357983 */ /* 0x001ea80000300800 */
[----:B------:R-:W2:Y:S04]  /*35980*/  LDL.LU R52, [R1+0x1cb0] ;  /* 0x001cb00001347983 */ /* 0x000ea80000300800 */
[----:B----4-:R0:W-:Y:S04]  /*35990*/  STL [R1+0x1104], R38 ;  /* 0x0011042601007387 */ /* 0x0101e80000100800 */
[----:B0-----:R-:W4:Y:S04]  /*359a0*/  LDL.LU R38, [R1+0x1ca8] ;  /* 0x001ca80001267983 */ /* 0x001f280000300800 */
[----:B------:R0:W-:Y:S04]  /*359b0*/  STL [R1+0x1100], R37 ;  /* 0x0011002501007387 */ /* 0x0001e80000100800 */
[----:B0-----:R-:W4:Y:S01]  /*359c0*/  LDL.LU R37, [R1+0x1cac] ;  /* 0x001cac0001257983 */ /* 0x001f220000300800 */
[----:B------:R-:W-:-:S03]  /*359d0*/  ISETP.GT.AND P3, PT, R2, 0xe3, PT ;  /* 0x000000e30200780c */ /* 0x000fc60003f64270 */
[----:B------:R-:W-:Y:S01]  /*359e0*/  STL [R1+0x2128], R47 ;  /* 0x0021282f01007387 */ /* 0x000fe20000100800 */
[----:B------:R-:W-:-:S03]  /*359f0*/  PRMT R45, RZ, 0x7610, R45 ;  /* 0x00007610ff2d7816 */ /* 0x000fc6000000002d */
[----:B------:R-:W-:Y:S04]  /*35a00*/  STL.64 [R1+0x220], R50 ;  /* 0x0002203201007387 */ /* 0x000fe80000100a00 */
[----:B---3--:R-:W-:Y:S01]  /*35a10*/  STL [R1+0x2114], R46 ;  /* 0x0021142e01007387 */ /* 0x008fe20000100800 */
[----:B------:R-:W-:-:S03]  /*35a20*/  PRMT R44, RZ, 0x7610, R44 ;  /* 0x00007610ff2c7816 */ /* 0x000fc6000000002c */
[----:B------:R-:W3:Y:S04]  /*35a30*/  @P4 LDG.E.U16 R45, desc[UR6][R48.64] ;  /* 0x00000006302d4981 */ /* 0x000ee8000c1e1500 */
[----:B------:R0:W-:Y:S04]  /*35a40*/  STL.64 [R1+0x218], R48 ;  /* 0x0002183001007387 */ /* 0x0001e80000100a00 */
[----:B0-----:R-:W3:Y:S04]  /*35a50*/  LDL.LU R49, [R1+0x1cb4] ;  /* 0x001cb40001317983 */ /* 0x001ee80000300800 */
[----:B------:R-:W3:Y:S04]  /*35a60*/  LDL.LU R48, [R1+0x1cd8] ;  /* 0x001cd80001307983 */ /* 0x000ee80000300800 */
[----:B------:R-:W3:Y:S04]  /*35a70*/  LDL.LU R51, [R1+0x1cb8] ;  /* 0x001cb80001337983 */ /* 0x000ee80000300800 */
[----:B------:R-:W3:Y:S01]  /*35a80*/  LDL.LU R50, [R1+0x1cbc] ;  /* 0x001cbc0001327983 */ /* 0x000ee20000300800 */
[----:B--2---:R-:W-:Y:S01]  /*35a90*/  MOV R47, R53 ;  /* 0x00000035002f7202 */ /* 0x004fe20000000f00 */
[----:B------:R-:W-:-:S02]  /*35aa0*/  IMAD.MOV.U32 R46, RZ, RZ, R52 ;  /* 0x000000ffff2e7224 */ /* 0x000fc400078e0034 */
[----:B----4-:R-:W-:Y:S02]  /*35ab0*/  IMAD.MOV.U32 R53, RZ, RZ, R38 ;  /* 0x000000ffff357224 */ /* 0x010fe400078e0026 */
[----:B------:R-:W-:-:S05]  /*35ac0*/  IMAD.MOV.U32 R52, RZ, RZ, R37 ;  /* 0x000000ffff347224 */ /* 0x000fca00078e0025 */
[----:B------:R-:W2:Y:S01]  /*35ad0*/  @P3 LDG.E.U16 R44, desc[UR6][R52.64] ;  /* 0x00000006342c3981 */ /* 0x000ea2000c1e1500 */
[----:B------:R-:W-:Y:S02]  /*35ae0*/  ISETP.GT.AND P4, PT, R2, 0xe9, PT ;  /* 0x000000e90200780c */ /* 0x000fe40003f84270 */
[----:B------:R-:W-:Y:S01]  /*35af0*/  PRMT R43, RZ, 0x7610, R43 ;  /* 0x00007610ff2b7816 */ /* 0x000fe2000000002b */
[----:B---3--:R-:W-:Y:S04]  /*35b00*/  STL [R1+0x2118], R45 ;  /* 0x0021182d01007387 */ /* 0x008fe80000100800 */
[----:B------:R-:W-:Y:S01]  /*35b10*/  STL.64 [R1+0x210], R52 ;  /* 0x0002103401007387 */ /* 0x000fe20000100a00 */
[----:B------:R-:W-:-:S03]  /*35b20*/  PRMT R36, RZ, 0x7610, R36 ;  /* 0x00007610ff247816 */ /* 0x000fc60000000024 */
[----:B------:R-:W3:Y:S04]  /*35b30*/  @P3 LDG.E.U16 R43, desc[UR6][R46.64] ;  /* 0x000000062e2b3981 */ /* 0x000ee8000c1e1500 */
[----:B------:R-:W4:Y:S04]  /*35b40*/  @P4 LDG.E.U16 R36, desc[UR6][R50.64] ;  /* 0x0000000632244981 */ /* 0x000f28000c1e1500 */
[----:B--2---:R-:W-:Y:S04]  /*35b50*/  STL [R1+0x20fc], R44 ;  /* 0x0020fc2c01007387 */ /* 0x004fe80000100800 */
[----:B------:R0:W-:Y:S04]  /*35b60*/  STL.64 [R1+0x208], R46 ;  /* 0x0002082e01007387 */ /* 0x0001e80000100a00 */
[----:B0-----:R-:W2:Y:S04]  /*35b70*/  LDL.LU R47, [R1+0x1d1c] ;  /* 0x001d1c00012f7983 */ /* 0x001ea80000300800 */
[----:B------:R-:W2:Y:S04]  /*35b80*/  LDL.LU R46, [R1+0x1d3c] ;  /* 0x001d3c00012e7983 */ /* 0x000ea80000300800 */
[----:B------:R-:W2:Y:S04]  /*35b90*/  LDL.LU R38, [R1+0x1d20] ;  /* 0x001d200001267983 */ /* 0x000ea80000300800 */
[----:B------:R-:W2:Y:S01]  /*35ba0*/  LDL.LU R37, [R1+0x1d2c] ;  /* 0x001d2c0001257983 */ /* 0x000ea20000300800 */
[----:B------:R-:W-:-:S02]  /*35bb0*/  ISETP.GT.AND P3, PT, R2, 0xf1, PT ;  /* 0x000000f10200780c */ /* 0x000fc40003f64270 */
[----:B------:R-:W-:Y:S01]  /*35bc0*/  PRMT R35, RZ, 0x7610, R35 ;  /* 0x00007610ff237816 */ /* 0x000fe20000000023 */
[----:B---3--:R-:W-:Y:S04]  /*35bd0*/  STL [R1+0x2100], R43 ;  /* 0x0021002b01007387 */ /* 0x008fe80000100800 */
[----:B------:R-:W-:Y:S01]  /*35be0*/  STL.64 [R1+0x1b0], R50 ;  /* 0x0001b03201007387 */ /* 0x000fe20000100a00 */
[----:B------:R-:W-:-:S03]  /*35bf0*/  PRMT R24, RZ, 0x7610, R24 ;  /* 0x00007610ff187816 */ /* 0x000fc60000000018 */
[----:B----4-:R-:W-:Y:S04]  /*35c00*/  STL [R1+0x212c], R36 ;  /* 0x00212c2401007387 */ /* 0x010fe80000100800 */
[----:B------:R0:W-:Y:S04]  /*35c10*/  STL.64 [R1+0x1a8], R48 ;  /* 0x0001a83001007387 */ /* 0x0001e80000100a00 */
[----:B------:R-:W3:Y:S04]  /*35c20*/  @P4 LDG.E.U16 R35, desc[UR6][R48.64] ;  /* 0x0000000630234981 */ /* 0x000ee8000c1e1500 */
[----:B0-----:R-:W4:Y:S04]  /*35c30*/  LDL.LU R49, [R1+0x1d84] ;  /* 0x001d840001317983 */ /* 0x001f280000300800 */
[----:B------:R-:W4:Y:S04]  /*35c40*/  LDL.LU R48, [R1+0x1da4] ;  /* 0x001da40001307983 */ /* 0x000f280000300800 */
[----:B------:R-:W4:Y:S04]  /*35c50*/  LDL.LU R44, [R1+0x1d88] ;  /* 0x001d8800012c7983 */ /* 0x000f280000300800 */
[----:B------:R-:W4:Y:S01]  /*35c60*/  LDL.LU R43, [R1+0x1d8c] ;  /* 0x001d8c00012b7983 */ /* 0x000f220000300800 */
[----:B--2---:R-:W-:-:S02]  /*35c70*/  IMAD.MOV.U32 R51, RZ, RZ, R38 ;  /* 0x000000ffff337224 */ /* 0x004fc400078e0026 */
[----:B------:R-:W-:-:S05]  /*35c80*/  IMAD.MOV.U32 R50, RZ, RZ, R37 ;  /* 0x000000ffff327224 */ /* 0x000fca00078e0025 */
[----:B------:R4:W2:Y:S01]  /*35c90*/  @P3 LDG.E.U16 R24, desc[UR6][R50.64] ;  /* 0x0000000632183981 */ /* 0x0008a2000c1e1500 */
[----:B------:R-:W-:Y:S02]  /*35ca0*/  ISETP.GT.AND P4, PT, R2, 0xf9, PT ;  /* 0x000000f90200780c */ /* 0x000fe40003f84270 */
[----:B------:R-:W-:Y:S01]  /*35cb0*/  PRMT R23, RZ, 0x7610, R23 ;  /* 0x00007610ff177816 */ /* 0x000fe20000000017 */
[----:B---3--:R-:W-:Y:S04]  /*35cc0*/  STL [R1+0x2130], R35 ;  /* 0x0021302301007387 */ /* 0x008fe80000100800 */
[----:B------:R4:W-:Y:S01]  /*35cd0*/  STL.64 [R1+0x130], R50 ;  /* 0x0001303201007387 */ /* 0x0009e20000100a00 */
[----:B------:R-:W-:-:S03]  /*35ce0*/  PRMT R12, RZ, 0x7610, R12 ;  /* 0x00007610ff0c7816 */ /* 0x000fc6000000000c */
[----:B------:R-:W3:Y:S01]  /*35cf0*/  @P3 LDG.E.U16 R23, desc[UR6][R46.64] ;  /* 0x000000062e173981 */ /* 0x000ee2000c1e1500 */
[----:B----4-:R-:W-:Y:S02]  /*35d00*/  IMAD.MOV.U32 R51, RZ, RZ, R44 ;  /* 0x000000ffff337224 */ /* 0x010fe400078e002c */
[----:B------:R-:W-:-:S05]  /*35d10*/  IMAD.MOV.U32 R50, RZ, RZ, R43 ;  /* 0x000000ffff327224 */ /* 0x000fca00078e002b */
[----:B------:R-:W4:Y:S04]  /*35d20*/  @P4 LDG.E.U16 R12, desc[UR6][R50.64] ;  /* 0x00000006320c4981 */ /* 0x000f28000c1e1500 */
[----:B--2---:R-:W-:Y:S04]  /*35d30*/  STL [R1+0x2134], R24 ;  /* 0x0021341801007387 */ /* 0x004fe80000100800 */
[----:B------:R0:W-:Y:S04]  /*35d40*/  STL.64 [R1+0x128], R46 ;  /* 0x0001282e01007387 */ /* 0x0001e80000100a00 */
[----:B0-----:R-:W2:Y:S04]  /*35d50*/  LDL.LU R47, [R1+0x1cc0] ;  /* 0x001cc000012f7983 */ /* 0x001ea80000300800 */
[----:B------:R-:W2:Y:S04]  /*35d60*/  LDL.LU R46, [R1+0x1cd0] ;  /* 0x001cd000012e7983 */ /* 0x000ea80000300800 */
[----:B------:R-:W2:Y:S04]  /*35d70*/  LDL.LU R38, [R1+0x1cc4] ;  /* 0x001cc40001267983 */ /* 0x000ea80000300800 */
[----:B------:R-:W3:Y:S01]  /*35d80*/  LDL.LU R37, [R1+0x1cd4] ;  /* 0x001cd40001257983 */ /* 0x000ee20000300800 */
[----:B------:R-:W-:-:S02]  /*35d90*/  ISETP.GT.AND P6, PT, R2, 0xe4, PT ;  /* 0x000000e40200780c */ /* 0x000fc40003fc4270 */
[----:B------:R-:W-:Y:S01]  /*35da0*/  PRMT R11, RZ, 0x7610, R11 ;  /* 0x00007610ff0b7816 */ /* 0x000fe2000000000b */
[----:B------:R-:W-:Y:S01]  /*35db0*/  STL.64 [R1+0xb0], R50 ;  /* 0x0000b03201007387 */ /* 0x000fe20000100a00 */
[----:B------:R-:W-:-:S03]  /*35dc0*/  PRMT R42, RZ, 0x7610, R42 ;  /* 0x00007610ff2a7816 */ /* 0x000fc6000000002a */
[----:B----4-:R-:W-:Y:S04]  /*35dd0*/  STL.64 [R1+0x2148], R12 ;  /* 0x0021480c01007387 */ /* 0x010fe80000100a00 */
[----:B------:R0:W-:Y:S04]  /*35de0*/  STL.64 [R1+0xa8], R48 ;  /* 0x0000a83001007387 */ /* 0x0001e80000100a00 */
[----:B------:R1:W4:Y:S04]  /*35df0*/  @P4 LDG.E.U16 R11, desc[UR6][R48.64] ;  /* 0x00000006300b4981 */ /* 0x000328000c1e1500 */
[----:B0-----:R-:W4:Y:S04]  /*35e00*/  LDL.LU R49, [R1+0x1cdc] ;  /* 0x001cdc0001317983 */ /* 0x001f280000300800 */
[----:B------:R-:W4:Y:S04]  /*35e10*/  LDL.LU R43, [R1+0x1cf8] ;  /* 0x001cf800012b7983 */ /* 0x000f280000300800 */
[----:B------:R-:W1:Y:S04]  /*35e20*/  LDL.LU R48, [R1+0x1ce0] ;  /* 0x001ce00001307983 */ /* 0x000e680000300800 */
[----:B------:R-:W4:Y:S01]  /*35e30*/  LDL.LU R44, [R1+0x1cec] ;  /* 0x001cec00012c7983 */ /* 0x000f220000300800 */
[----:B--2---:R-:W-:-:S02]  /*35e40*/  IMAD.MOV.U32 R51, RZ, RZ, R38 ;  /* 0x000000ffff337224 */ /* 0x004fc400078e0026 */
[----:B---3--:R-:W-:-:S05]  /*35e50*/  IMAD.MOV.U32 R50, RZ, RZ, R37 ;  /* 0x000000ffff327224 */ /* 0x008fca00078e0025 */
[----:B------:R-:W2:Y:S01]  /*35e60*/  @P6 LDG.E.U16 R42, desc[UR6][R50.64] ;  /* 0x00000006322a6981 */ /* 0x000ea2000c1e1500 */
[----:B------:R-:W-:Y:S02]  /*35e70*/  PRMT R41, RZ, 0x7610, R41 ;  /* 0x00007610ff297816 */ /* 0x000fe40000000029 */
[----:B------:R-:W-:Y:S01]  /*35e80*/  ISETP.GT.AND P3, PT, R2, 0xe5, PT ;  /* 0x000000e50200780c */ /* 0x000fe20003f64270 */
[----:B------:R-:W-:Y:S01]  /*35e90*/  STL.64 [R1+0x200], R50 ;  /* 0x0002003201007387 */ /* 0x000fe20000100a00 */
[----:B------:R-:W-:-:S03]  /*35ea0*/  PRMT R40, RZ, 0x7610, R40 ;  /* 0x00007610ff287816 */ /* 0x000fc60000000028 */
[----:B------:R-:W3:Y:S04]  /*35eb0*/  @P6 LDG.E.U16 R41, desc[UR6][R46.64] ;  /* 0x000000062e296981 */ /* 0x000ee8000c1e1500 */
[----:B--2---:R4:W-:Y:S04]  /*35ec0*/  STL [R1+0x2104], R42 ;  /* 0x0021042a01007387 */ /* 0x0049e80000100800 */
[----:B------:R0:W-:Y:S01]  /*35ed0*/  STL.64 [R1+0x1f8], R46 ;  /* 0x0001f82e01007387 */ /* 0x0001e20000100a00 */
[----:B----4-:R-:W-:Y:S02]  /*35ee0*/  IMAD.MOV.U32 R42, RZ, RZ, R43 ;  /* 0x000000ffff2a7224 */ /* 0x010fe400078e002b */
[----:B------:R-:W-:-:S02]  /*35ef0*/  IMAD.MOV.U32 R43, RZ, RZ, R49 ;  /* 0x000000ffff2b7224 */ /* 0x000fc400078e0031 */
[----:B-1----:R-:W-:Y:S01]  /*35f00*/  IMAD.MOV.U32 R49, RZ, RZ, R48 ;  /* 0x000000ffff317224 */ /* 0x002fe200078e0030 */
[----:B0-----:R-:W2:Y:S04]  /*35f10*/  LDL.LU R47, [R1+0x1cf0] ;  /* 0x001cf000012f7983 */ /* 0x001ea80000300800 */
[----:B------:R-:W2:Y:S04]  /*35f20*/  LDL.LU R46, [R1+0x1cfc] ;  /* 0x001cfc00012e7983 */ /* 0x000ea80000300800 */
[----:B------:R-:W4:Y:S01]  /*35f30*/  LDL.LU R38, [R1+0x1cf4] ;  /* 0x001cf40001267983 */ /* 0x000f220000300800 */
[----:B------:R-:W-:-:S03]  /*35f40*/  IMAD.MOV.U32 R48, RZ, RZ, R44 ;  /* 0x000000ffff307224 */ /* 0x000fc600078e002c */
[----:B------:R-:W4:Y:S04]  /*35f50*/  LDL.LU R37, [R1+0x1d00] ;  /* 0x001d000001257983 */ /* 0x000f280000300800 */
[----:B------:R4:W4:Y:S01]  /*35f60*/  @P3 LDG.E.U16 R40, desc[UR6][R48.64] ;  /* 0x0000000630283981 */ /* 0x000922000c1e1500 */
[----:B------:R-:W-:Y:S02]  /*35f70*/  ISETP.GT.AND P4, PT, R2, 0xe6, PT ;  /* 0x000000e60200780c */ /* 0x000fe40003f84270 */
[----:B------:R-:W-:Y:S01]  /*35f80*/  PRMT R39, RZ, 0x7610, R39 ;  /* 0x00007610ff277816 */ /* 0x000fe20000000027 */
[----:B---3--:R-:W-:Y:S04]  /*35f90*/  STL [R1+0x2108], R41 ;  /* 0x0021082901007387 */ /* 0x008fe80000100800 */
[----:B------:R4:W-:Y:S01]  /*35fa0*/  STL.64 [R1+0x1f0], R48 ;  /* 0x0001f03001007387 */ /* 0x0009e20000100a00 */
[----:B------:R-:W-:-:S02]  /*35fb0*/  PRMT R13, RZ, 0x7610, R13 ;  /* 0x00007610ff0d7816 */ /* 0x000fc4000000000d */
[----:B------:R-:W-:Y:S01]  /*35fc0*/  PRMT R45, RZ, 0x7610, R45 ;  /* 0x00007610ff2d7816 */ /* 0x000fe2000000002d */
[----:B------:R-:W3:Y:S05]  /*35fd0*/  @P3 LDG.E.U16 R39, desc[UR6][R42.64] ;  /* 0x000000062a273981 */ /* 0x000eea000c1e1500 */
[----:B--2---:R-:W2:Y:S01]  /*35fe0*/  @P4 LDG.E.U16 R45, desc[UR6][R46.64] ;  /* 0x000000062e2d4981 */ /* 0x004ea2000c1e1500 */
[----:B----4-:R-:W-:Y:S02]  /*35ff0*/  IMAD.MOV.U32 R49, RZ, RZ, R38 ;  /* 0x000000ffff317224 */ /* 0x010fe400078e0026 */
[----:B------:R-:W-:Y:S01]  /*36000*/  IMAD.MOV.U32 R48, RZ, RZ, R37 ;  /* 0x000000ffff307224 */ /* 0x000fe200078e0025 */
[----:B------:R-:W-:Y:S04]  /*36010*/  STL [R1+0x20d0], R40 ;  /* 0x0020d02801007387 */ /* 0x000fe80000100800 */
[----:B------:R0:W-:Y:S04]  /*36020*/  STL.64 [R1+0x1e8], R42 ;  /* 0x0001e82a01007387 */ /* 0x0001e80000100a00 */
[----:B------:R-:W4:Y:S04]  /*36030*/  @P4 LDG.E.U16 R13, desc[UR6][R48.64] ;  /* 0x00000006300d4981 */ /* 0x000f28000c1e1500 */
[----:B0-----:R-:W2:Y:S04]  /*36040*/  LDL.LU R43, [R1+0x1d04] ;  /* 0x001d0400012b7983 */ /* 0x001ea80000300800 */
[----:B------:R-:W2:Y:S04]  /*36050*/  LDL.LU R42, [R1+0x1d0c] ;  /* 0x001d0c00012a7983 */ /* 0x000ea80000300800 */
[----:B------:R-:W2:Y:S04]  /*36060*/  LDL.LU R44, [R1+0x1d08] ;  /* 0x001d0800012c7983 */ /* 0x000ea80000300800 */
[----:B------:R-:W2:Y:S04]  /*36070*/  LDL.LU R41, [R1+0x1d10] ;  /* 0x001d100001297983 */ /* 0x000ea80000300800 */
[----:B---3--:R0:W-:Y:S04]  /*36080*/  STL [R1+0x20d4], R39 ;  /* 0x0020d42701007387 */ /* 0x0081e80000100800 */
[----:B------:R-:W-:Y:S01]  /*36090*/  STL.64 [R1+0x1e0], R48 ;  /* 0x0001e03001007387 */ /* 0x000fe20000100a00 */
[----:B------:R-:W-:-:S03]  /*360a0*/  ISETP.GT.AND P3, PT, R2, 0xe7, PT ;  /* 0x000000e70200780c */ /* 0x000fc60003f64270 */
[----:B------:R-:W3:Y:S04]  /*360b0*/  LDL.LU R40, [R1+0x1d14] ;  /* 0x001d140001287983 */ /* 0x000ee80000300800 */
[----:B------:R-:W-:Y:S04]  /*360c0*/  STL.64 [R1+0x1d8], R46 ;  /* 0x0001d82e01007387 */ /* 0x000fe80000100a00 */
[----:B------:R-:W3:Y:S04]  /*360d0*/  LDL.LU R38, [R1+0x1d24] ;  /* 0x001d240001267983 */ /* 0x000ee80000300800 */
[----:B------:R-:W3:Y:S01]  /*360e0*/  LDL.LU R37, [R1+0x1d18] ;  /* 0x001d180001257983 */ /* 0x000ee20000300800 */
[----:B------:R-:W-:-:S02]  /*360f0*/  PRMT R35, RZ, 0x7610, R35 ;  /* 0x00007610ff237816 */ /* 0x000fc40000000023 */
[----:B0-----:R-:W-:Y:S01]  /*36100*/  PRMT R39, RZ, 0x7610, R39 ;  /* 0x00007610ff277816 */ /* 0x001fe20000000027 */
[----:B----4-:R0:W-:Y:S04]  /*36110*/  STL [R1+0x10fc], R13 ;  /* 0x0010fc0d01007387 */ /* 0x0101e80000100800 */
[----:B0-----:R-:W4:Y:S04]  /*36120*/  LDL.LU R13, [R1+0x1d28] ;  /* 0x001d2800010d7983 */ /* 0x001f280000300800 */
[----:B--2---:R0:W-:Y:S04]  /*36130*/  STL [R1+0x10f8], R45 ;  /* 0x0010f82d01007387 */ /* 0x0041e80000100800 */
[----:B------:R-:W2:Y:S01]  /*36140*/  @P3 LDG.E.U16 R35, desc[UR6][R42.64] ;  /* 0x000000062a233981 */ /* 0x000ea2000c1e1500 */
[----:B0-----:R-:W-:-:S02]  /*36150*/  IMAD.MOV.U32 R45, RZ, RZ, R44 ;  /* 0x000000ffff2d7224 */ /* 0x001fc400078e002c */
[----:B------:R-:W-:-:S05]  /*36160*/  IMAD.MOV.U32 R44, RZ, RZ, R41 ;  /* 0x000000ffff2c7224 */ /* 0x000fca00078e0029 */
[----:B------:R0:W2:Y:S01]  /*36170*/  @P3 LDG.E.U16 R39, desc[UR6][R44.64] ;  /* 0x000000062c273981 */ /* 0x0000a2000c1e1500 */
[----:B------:R-:W-:-:S03]  /*36180*/  ISETP.GT.AND P4, PT, R2, 0xea, PT ;  /* 0x000000ea0200780c */ /* 0x000fc60003f84270 */
[----:B------:R-:W-:Y:S04]  /*36190*/  STL.64 [R1+0x1d0], R44 ;  /* 0x0001d02c01007387 */ /* 0x000fe80000100a00 */
[----:B------:R1:W-:Y:S01]  /*361a0*/  STL.64 [R1+0x1c8], R42 ;  /* 0x0001c82a01007387 */ /* 0x0003e20000100a00 */
[----:B------:R-:W-:Y:S02]  /*361b0*/  PRMT R34, RZ, 0x7610, R34 ;  /* 0x00007610ff227816 */ /* 0x000fe40000000022 */
[----:B------:R-:W-:Y:S01]  /*361c0*/  PRMT R33, RZ, 0x7610, R33 ;  /* 0x00007610ff217816 */ /* 0x000fe20000000021 */
[----:B---3--:R-:W-:Y:S01]  /*361d0*/  IMAD.MOV.U32 R47, RZ, RZ, R37 ;  /* 0x000000ffff2f7224 */ /* 0x008fe200078e0025 */
[----:B-1----:R-:W3:Y:S04]  /*361e0*/  LDL.LU R42, [R1+0x1d30] ;  /* 0x001d3000012a7983 */ /* 0x002ee80000300800 */
[----:B------:R-:W3:Y:S01]  /*361f0*/  LDL.LU R41, [R1+0x1d48] ;  /* 0x001d480001297983 */ /* 0x000ee20000300800 */
[----:B0-----:R-:W-:-:S02]  /*36200*/  IMAD.MOV.U32 R44, RZ, RZ, R38 ;  /* 0x000000ffff2c7224 */ /* 0x001fc400078e0026 */
[----:B------:R-:W-:-:S05]  /*36210*/  IMAD.MOV.U32 R45, RZ, RZ, R40 ;  /* 0x000000ffff2d7224 */ /* 0x000fca00078e0028 */
[----:B------:R-:W3:Y:S01]  /*36220*/  @P4 LDG.E.U16 R33, desc[UR6][R44.64] ;  /* 0x000000062c214981 */ /* 0x000ee2000c1e1500 */
[----:B----4-:R-:W-:-:S05]  /*36230*/  IMAD.MOV.U32 R46, RZ, RZ, R13 ;  /* 0x000000ffff2e7224 */ /* 0x010fca00078e000d */
[----:B------:R-:W4:Y:S04]  /*36240*/  @P4 LDG.E.U16 R34, desc[UR6][R46.64] ;  /* 0x000000062e224981 */ /* 0x000f28000c1e1500 */
[----:B--2---:R0:W-:Y:S04]  /*36250*/  STL [R1+0x10f4], R39 ;  /* 0x0010f42701007387 */ /* 0x0041e80000100800 */
[----:B0-----:R-:W2:Y:S04]  /*36260*/  LDL.LU R39, [R1+0x1d34] ;  /* 0x001d340001277983 */ /* 0x001ea80000300800 */
[----:B------:R0:W-:Y:S04]  /*36270*/  STL [R1+0x10f0], R35 ;  /* 0x0010f02301007387 */ /* 0x0001e80000100800 */
[----:B0-----:R-:W2:Y:S04]  /*36280*/  LDL.LU R35, [R1+0x1d38] ;  /* 0x001d380001237983 */ /* 0x001ea80000300800 */
[----:B------:R-:W2:Y:S04]  /*36290*/  LDL.LU R40, [R1+0x1d60] ;  /* 0x001d600001287983 */ /* 0x000ea80000300800 */
[----:B------:R-:W2:Y:S04]  /*362a0*/  LDL.LU R38, [R1+0x1d78] ;  /* 0x001d780001267983 */ /* 0x000ea80000300800 */
[----:B------:R2:W-:Y:S04]  /*362b0*/  STL.64 [R1+0x198], R44 ;  /* 0x0001982c01007387 */ /* 0x0005e80000100a00 */
[----:B------:R-:W-:Y:S04]  /*362c0*/  STL.64 [R1+0x1a0], R46 ;  /* 0x0001a02e01007387 */ /* 0x000fe80000100a00 */
[----:B------:R-:W2:Y:S04]  /*362d0*/  LDL.LU R13, [R1+0x1d7c] ;  /* 0x001d7c00010d7983 */ /* 0x000ea80000300800 */
[----:B------:R-:W2:Y:S01]  /*362e0*/  LDL.LU R37, [R1+0x1d64] ;  /* 0x001d640001257983 */ /* 0x000ea20000300800 */
[----:B------:R-:W-:-:S02]  /*362f0*/  ISETP.GT.AND P3, PT, R2, 0xeb, PT ;  /* 0x000000eb0200780c */ /* 0x000fc40003f64270 */
[----:B------:R-:W-:Y:S02]  /*36300*/  PRMT R32, RZ, 0x7610, R32 ;  /* 0x00007610ff207816 */ /* 0x000fe40000000020 */
[----:B------:R-:W-:Y:S01]  /*36310*/  PRMT R31, RZ, 0x7610, R31 ;  /* 0x00007610ff1f7816 */ /* 0x000fe2000000001f */
[----:B---3--:R-:W-:Y:S02]  /*36320*/  IMAD.MOV.U32 R43, RZ, RZ, R42 ;  /* 0x000000ffff2b7224 */ /* 0x008fe400078e002a */
[----:B------:R-:W-:Y:S01]  /*36330*/  IMAD.MOV.U32 R42, RZ, RZ, R41 ;  /* 0x000000ffff2a7224 */ /* 0x000fe200078e0029 */
[----:B------:R-:W-:Y:S02]  /*36340*/  ISETP.GT.AND P6, PT, R2, 0xf2, PT ;  /* 0x000000f20200780c */ /* 0x000fe40003fc4270 */
[----:B------:R-:W-:-:S03]  /*36350*/  PRMT R22, RZ, 0x7610, R22 ;  /* 0x00007610ff167816 */ /* 0x000fc60000000016 */
[----:B------:R0:W3:Y:S04]  /*36360*/  @P3 LDG.E.U16 R31, desc[UR6][R42.64] ;  /* 0x000000062a1f3981 */ /* 0x0000e8000c1e1500 */
[----:B----4-:R1:W-:Y:S04]  /*36370*/  STL [R1+0x211c], R34 ;  /* 0x00211c2201007387 */ /* 0x0103e80000100800 */
[----:B------:R4:W-:Y:S01]  /*36380*/  STL [R1+0x2120], R33 ;  /* 0x0021202101007387 */ /* 0x0009e20000100800 */
[----:B--2---:R-:W-:-:S03]  /*36390*/  IMAD.MOV.U32 R45, RZ, RZ, R39 ;  /* 0x000000ffff2d7224 */ /* 0x004fc600078e0027 */
[----:B------:R-:W2:Y:S01]  /*363a0*/  LDL.LU R39, [R1+0x1dc4] ;  /* 0x001dc40001277983 */ /* 0x000ea20000300800 */
[----:B------:R-:W-:-:S03]  /*363b0*/  IMAD.MOV.U32 R44, RZ, RZ, R35 ;  /* 0x000000ffff2c7224 */ /* 0x000fc600078e0023 */
[----:B------:R-:W2:Y:S04]  /*363c0*/  LDL.LU R35, [R1+0x1dd8] ;  /* 0x001dd80001237983 */ /* 0x000ea80000300800 */
[----:B------:R-:W2:Y:S04]  /*363d0*/  @P3 LDG.E.U16 R32, desc[UR6][R44.64] ;  /* 0x000000062c203981 */ /* 0x000ea8000c1e1500 */
[----:B------:R0:W-:Y:S04]  /*363e0*/  STL.64 [R1+0x188], R42 ;  /* 0x0001882a01007387 */ /* 0x0001e80000100a00 */
[----:B------:R-:W-:Y:S04]  /*363f0*/  STL.64 [R1+0x190], R44 ;  /* 0x0001902c01007387 */ /* 0x000fe80000100a00 */
[----:B-1----:R-:W3:Y:S04]  /*36400*/  LDL.LU R34, [R1+0x1dc8] ;  /* 0x001dc80001227983 */ /* 0x002ee80000300800 */
[----:B----4-:R-:W4:Y:S01]  /*36410*/  LDL.LU R33, [R1+0x1ddc] ;  /* 0x001ddc0001217983 */ /* 0x010f220000300800 */
[----:B0-----:R-:W-:-:S02]  /*36420*/  IMAD.MOV.U32 R42, RZ, RZ, R13 ;  /* 0x000000ffff2a7224 */ /* 0x001fc400078e000d */
[----:B------:R-:W-:-:S05]  /*36430*/  IMAD.MOV.U32 R43, RZ, RZ, R37 ;  /* 0x000000ffff2b7224 */ /* 0x000fca00078e0025 */
[----:B------:R4:W4:Y:S01]  /*36440*/  @P6 LDG.E.U16 R22, desc[UR6][R42.64] ;  /* 0x000000062a166981 */ /* 0x000922000c1e1500 */
[----:B------:R-:W-:Y:S02]  /*36450*/  ISETP.GT.AND P4, PT, R2, 0xfa, PT ;  /* 0x000000fa0200780c */ /* 0x000fe40003f84270 */
[----:B------:R-:W-:Y:S01]  /*36460*/  MOV R41, R40 ;  /* 0x0000002800297202 */ /* 0x000fe20000000f00 */
[----:B------:R-:W-:Y:S01]  /*36470*/  IMAD.MOV.U32 R40, RZ, RZ, R38 ;  /* 0x000000ffff287224 */ /* 0x000fe200078e0026 */
[----:B------:R-:W-:Y:S02]  /*36480*/  PRMT R21, RZ, 0x7610, R21 ;  /* 0x00007610ff157816 */ /* 0x000fe40000000015 */
[----:B------:R-:W-:-:S04]  /*36490*/  PRMT R10, RZ, 0x7610, R10 ;  /* 0x00007610ff0a7816 */ /* 0x000fc8000000000a */
[----:B------:R0:W4:Y:S04]  /*364a0*/  @P6 LDG.E.U16 R21, desc[UR6][R40.64] ;  /* 0x0000000628156981 */ /* 0x000128000c1e1500 */
[----:B--2---:R-:W-:Y:S04]  /*364b0*/  STL [R1+0x210c], R32 ;  /* 0x00210c2001007387 */ /* 0x004fe80000100800 */
[----:B---3--:R1:W-:Y:S04]  /*364c0*/  STL [R1+0x2110], R31 ;  /* 0x0021101f01007387 */ /* 0x0083e80000100800 */
[----:B------:R-:W2:Y:S04]  /*364d0*/  LDL.LU R38, [R1+0x1d58] ;  /* 0x001d580001267983 */ /* 0x000ea80000300800 */
[----:B------:R-:W3:Y:S04]  /*364e0*/  LDL.LU R37, [R1+0x1d68] ;  /* 0x001d680001257983 */ /* 0x000ee80000300800 */
[----:B------:R-:W-:Y:S04]  /*364f0*/  STL.64 [R1+0x118], R40 ;  /* 0x0001182801007387 */ /* 0x000fe80000100a00 */
[----:B------:R4:W-:Y:S04]  /*36500*/  STL.64 [R1+0x120], R42 ;  /* 0x0001202a01007387 */ /* 0x0009e80000100a00 */
[----:B-1----:R-:W3:Y:S04]  /*36510*/  LDL.LU R31, [R1+0x1d5c] ;  /* 0x001d5c00011f7983 */ /* 0x002ee80000300800 */
[----:B------:R-:W3:Y:S01]  /*36520*/  LDL.LU R13, [R1+0x1d6c] ;  /* 0x001d6c00010d7983 */ /* 0x000ee20000300800 */
[----:B----4-:R-:W-:-:S02]  /*36530*/  IMAD.MOV.U32 R42, RZ, RZ, R33 ;  /* 0x000000ffff2a7224 */ /* 0x010fc400078e0021 */
[----:B------:R-:W-:Y:S02]  /*36540*/  IMAD.MOV.U32 R43, RZ, RZ, R34 ;  /* 0x000000ffff2b7224 */ /* 0x000fe400078e0022 */
[----:B0-----:R-:W-:Y:S02]  /*36550*/  IMAD.MOV.U32 R40, RZ, RZ, R35 ;  /* 0x000000ffff287224 */ /* 0x001fe400078e0023 */
[----:B------:R-:W-:Y:S01]  /*36560*/  IMAD.MOV.U32 R41, RZ, RZ, R39 ;  /* 0x000000ffff297224 */ /* 0x000fe200078e0027 */
[----:B------:R0:W-:Y:S04]  /*36570*/  STL.64 [R1+0x2150], R22 ;  /* 0x0021501601007387 */ /* 0x0001e80000100a00 */
[----:B------:R-:W4:Y:S04]  /*36580*/  LDL.LU R35, [R1+0x1d70] ;  /* 0x001d700001237983 */ /* 0x000f280000300800 */
[----:B------:R-:W4:Y:S04]  /*36590*/  @P4 LDG.E.U16 R10, desc[UR6][R42.64] ;  /* 0x000000062a0a4981 */ /* 0x000f28000c1e1500 */
[----:B------:R-:W4:Y:S04]  /*365a0*/  LDL.LU R34, [R1+0x1d98] ;  /* 0x001d980001227983 */ /* 0x000f280000300800 */
[----:B------:R2:W-:Y:S04]  /*365b0*/  STL.64 [R1+0x98], R40 ;  /* 0x0000982801007387 */ /* 0x0005e80000100a00 */
[----:B------:R1:W-:Y:S04]  /*365c0*/  STL.64 [R1+0xa0], R42 ;  /* 0x0000a02a01007387 */ /* 0x0003e80000100a00 */
[----:B------:R-:W4:Y:S04]  /*365d0*/  LDL.LU R33, [R1+0x1d74] ;  /* 0x001d740001217983 */ /* 0x000f280000300800 */
[----:B0-----:R-:W4:Y:S01]  /*365e0*/  LDL.LU R23, [R1+0x1d80] ;  /* 0x001d800001177983 */ /* 0x001f220000300800 */
[----:B------:R-:W-:-:S02]  /*365f0*/  ISETP.GT.AND P6, PT, R2, 0xec, PT ;  /* 0x000000ec0200780c */ /* 0x000fc40003fc4270 */
[----:B------:R-:W-:Y:S02]  /*36600*/  PRMT R9, RZ, 0x7610, R9 ;  /* 0x00007610ff097816 */ /* 0x000fe40000000009 */
[----:B------:R-:W-:Y:S02]  /*36610*/  ISETP.GT.AND P3, PT, R2, 0xed, PT ;  /* 0x000000ed0200780c */ /* 0x000fe40003f64270 */
[----:B------:R-:W-:Y:S02]  /*36620*/  PRMT R30, RZ, 0x7610, R30 ;  /* 0x00007610ff1e7816 */ /* 0x000fe4000000001e */
[----:B------:R-:W-:Y:S01]  /*36630*/  PRMT R29, RZ, 0x7610, R29 ;  /* 0x00007610ff1d7816 */ /* 0x000fe2000000001d */
[----:B------:R2:W4:Y:S01]  /*36640*/  @P4 LDG.E.U16 R9, desc[UR6][R40.64] ;  /* 0x0000000628094981 */ /* 0x000522000c1e1500 */
[----:B------:R-:W-:Y:S02]  /*36650*/  PRMT R28, RZ, 0x7610, R28 ;  /* 0x00007610ff1c7816 */ /* 0x000fe4000000001c */
[----:B------:R-:W-:Y:S01]  /*36660*/  PRMT R27, RZ, 0x7610, R27 ;  /* 0x00007610ff1b7816 */ /* 0x000fe2000000001b */
[----:B--2---:R-:W-:-:S02]  /*36670*/  IMAD.MOV.U32 R41, RZ, RZ, R38 ;  /* 0x000000ffff297224 */ /* 0x004fc400078e0026 */
[----:B---3--:R-:W-:-:S05]  /*36680*/  IMAD.MOV.U32 R40, RZ, RZ, R37 ;  /* 0x000000ffff287224 */ /* 0x008fca00078e0025 */
[----:B------:R0:W2:Y:S01]  /*36690*/  @P6 LDG.E.U16 R29, desc[UR6][R40.64] ;  /* 0x00000006281d6981 */ /* 0x0000a2000c1e1500 */
[----:B-1----:R-:W-:Y:S02]  /*366a0*/  IMAD.MOV.U32 R43, RZ, RZ, R31 ;  /* 0x000000ffff2b7224 */ /* 0x002fe400078e001f */
[----:B------:R-:W-:-:S05]  /*366b0*/  IMAD.MOV.U32 R42, RZ, RZ, R13 ;  /* 0x000000ffff2a7224 */ /* 0x000fca00078e000d */
[----:B------:R1:W3:Y:S04]  /*366c0*/  @P6 LDG.E.U16 R30, desc[UR6][R42.64] ;  /* 0x000000062a1e6981 */ /* 0x0002e8000c1e1500 */
[----:B----4-:R-:W-:Y:S04]  /*366d0*/  STL.64 [R1+0x2158], R10 ;  /* 0x0021580a01007387 */ /* 0x010fe80000100a00 */
[----:B------:R-:W4:Y:S04]  /*366e0*/  LDL.LU R38, [R1+0x1d90] ;  /* 0x001d900001267983 */ /* 0x000f280000300800 */
[----:B------:R-:W2:Y:S04]  /*366f0*/  LDL.LU R37, [R1+0x1d9c] ;  /* 0x001d9c0001257983 */ /* 0x000ea80000300800 */
[----:B------:R0:W-:Y:S04]  /*36700*/  STL.64 [R1+0x178], R40 ;  /* 0x0001782801007387 */ /* 0x0001e80000100a00 */
[----:B------:R1:W-:Y:S04]  /*36710*/  STL.64 [R1+0x180], R42 ;  /* 0x0001802a01007387 */ /* 0x0003e80000100a00 */
[----:B------:R-:W2:Y:S04]  /*36720*/  LDL.LU R31, [R1+0x1d94] ;  /* 0x001d9400011f7983 */ /* 0x000ea80000300800 */
[----:B------:R-:W2:Y:S01]  /*36730*/  LDL.LU R13, [R1+0x1da0] ;  /* 0x001da000010d7983 */ /* 0x000ea20000300800 */
[----:B0-----:R-:W-:-:S02]  /*36740*/  IMAD.MOV.U32 R40, RZ, RZ, R34 ;  /* 0x000000ffff287224 */ /* 0x001fc400078e0022 */
[----:B-1----:R-:W-:Y:S02]  /*36750*/  IMAD.MOV.U32 R42, RZ, RZ, R23 ;  /* 0x000000ffff2a7224 */ /* 0x002fe400078e0017 */
[----:B------:R-:W-:Y:S02]  /*36760*/  IMAD.MOV.U32 R43, RZ, RZ, R33 ;  /* 0x000000ffff2b7224 */ /* 0x000fe400078e0021 */
[----:B------:R-:W-:Y:S01]  /*36770*/  IMAD.MOV.U32 R41, RZ, RZ, R35 ;  /* 0x000000ffff297224 */ /* 0x000fe200078e0023 */
[----:B------:R-:W-:Y:S01]  /*36780*/  ISETP.GT.AND P4, PT, R2, 0xee, PT ;  /* 0x000000ee0200780c */ /* 0x000fe20003f84270 */
[----:B------:R-:W2:Y:S04]  /*36790*/  LDL.LU R35, [R1+0x1da8] ;  /* 0x001da80001237983 */ /* 0x000ea80000300800 */
[----:B------:R-:W2:Y:S04]  /*367a0*/  @P3 LDG.E.U16 R28, desc[UR6][R42.64] ;  /* 0x000000062a1c3981 */ /* 0x000ea8000c1e1500 */
[----:B------:R-:W3:Y:S04]  /*367b0*/  @P3 LDG.E.U16 R27, desc[UR6][R40.64] ;  /* 0x00000006281b3981 */ /* 0x000ee8000c1e1500 */
[----:B------:R-:W4:Y:S04]  /*367c0*/  LDL.LU R34, [R1+0x1db0] ;  /* 0x001db00001227983 */ /* 0x000f280000300800 */
[----:B------:R-:W-:Y:S04]  /*367d0*/  STL.64 [R1+0x168], R40 ;  /* 0x0001682801007387 */ /* 0x000fe80000100a00 */
[----:B------:R-:W-:Y:S04]  /*367e0*/  STL.64 [R1+0x170], R42 ;  /* 0x0001702a01007387 */ /* 0x000fe80000100a00 */
[----:B------:R-:W4:Y:S04]  /*367f0*/  LDL.LU R33, [R1+0x1dac] ;  /* 0x001dac0001217983 */ /* 0x000f280000300800 */
[----:B------:R-:W4:Y:S01]  /*36800*/  LDL.LU R23, [R1+0x1db4] ;  /* 0x001db40001177983 */ /* 0x000f220000300800 */
[----:B------:R-:W-:-:S02]  /*36810*/  PRMT R12, RZ, 0x7610, R12 ;  /* 0x00007610ff0c7816 */ /* 0x000fc4000000000c */
[----:B------:R-:W-:Y:S01]  /*36820*/  ISETP.GT.AND P3, PT, R2, 0xef, PT ;  /* 0x000000ef0200780c */ /* 0x000fe20003f64270 */
[----:B--2---:R-:W-:Y:S04]  /*36830*/  STL [R1+0x20d8], R28 ;  /* 0x0020d81c01007387 */ /* 0x004fe80000100800 */
[----:B---3--:R0:W-:Y:S04]  /*36840*/  STL [R1+0x20dc], R27 ;  /* 0x0020dc1b01007387 */ /* 0x0081e80000100800 */
[----:B------:R1:W-:Y:S01]  /*36850*/  STL [R1+0x2160], R26 ;  /* 0x0021601a01007387 */ /* 0x0003e20000100800 */
[----:B0-----:R-:W-:-:S02]  /*36860*/  IMAD.MOV.U32 R27, RZ, RZ, R31 ;  /* 0x000000ffff1b7224 */ /* 0x001fc400078e001f */
[----:B-1----:R-:W-:-:S05]  /*36870*/  IMAD.MOV.U32 R26, RZ, RZ, R13 ;  /* 0x000000ffff1a7224 */ /* 0x002fca00078e000d */
[----:B------:R0:W2:Y:S01]  /*36880*/  @P4 LDG.E.U16 R12, desc[UR6][R26.64] ;  /* 0x000000061a0c4981 */ /* 0x0000a2000c1e1500 */
[----:B----4-:R-:W-:-:S03]  /*36890*/  IMAD.MOV.U32 R39, RZ, RZ, R38 ;  /* 0x000000ffff277224 */ /* 0x010fc600078e0026 */
[----:B------:R0:W-:Y:S01]  /*368a0*/  STL.64 [R1+0x160], R26 ;  /* 0x0001601a01007387 */ /* 0x0001e20000100a00 */
[----:B------:R-:W-:Y:S01]  /*368b0*/  PRMT R22, RZ, 0x7610, R22 ;  /* 0x00007610ff167816 */ /* 0x000fe20000000016 */
[----:B------:R-:W-:Y:S01]  /*368c0*/  IMAD.MOV.U32 R38, RZ, RZ, R37 ;  /* 0x000000ffff267224 */ /* 0x000fe200078e0025 */
[----:B------:R-:W-:Y:S01]  /*368d0*/  PRMT R32, RZ, 0x7610, R32 ;  /* 0x00007610ff207816 */ /* 0x000fe20000000020 */
[----:B------:R-:W3:Y:S04]  /*368e0*/  LDL.LU R31, [R1+0x1db8] ;  /* 0x001db800011f7983 */ /* 0x000ee80000300800 */
[----:B------:R-:W-:Y:S04]  /*368f0*/  STL.64 [R1+0x158], R38 ;  /* 0x0001582601007387 */ /* 0x000fe80000100a00 */
[----:B------:R-:W4:Y:S04]  /*36900*/  LDL.LU R28, [R1+0x1dd4] ;  /* 0x001dd400011c7983 */ /* 0x000f280000300800 */
[----:B------:R-:W4:Y:S04]  /*36910*/  LDL.LU R13, [R1+0x1dbc] ;  /* 0x001dbc00010d7983 */ /* 0x000f280000300800 */
[----:B------:R-:W4:Y:S01]  /*36920*/  @P3 LDG.E.U16 R32, desc[UR6][R34.64] ;  /* 0x0000000622203981 */ /* 0x000f22000c1e1500 */
[----:B0-----:R-:W-:-:S02]  /*36930*/  IMAD.MOV.U32 R26, RZ, RZ, R23 ;  /* 0x000000ffff1a7224 */ /* 0x001fc400078e0017 */
[----:B------:R-:W-:-:S05]  /*36940*/  IMAD.MOV.U32 R27, RZ, RZ, R33 ;  /* 0x000000ffff1b7224 */ /* 0x000fca00078e0021 */
[----:B------:R-:W4:Y:S04]  /*36950*/  @P3 LDG.E.U16 R22, desc[UR6][R26.64] ;  /* 0x000000061a163981 */ /* 0x000f28000c1e1500 */
[----:B--2---:R0:W-:Y:S04]  /*36960*/  STL [R1+0x10ec], R12 ;  /* 0x0010ec0c01007387 */ /* 0x0041e80000100800 */
[----:B0-----:R-:W2:Y:S04]  /*36970*/  LDL.LU R12, [R1+0x1dc0] ;  /* 0x001dc000010c7983 */ /* 0x001ea80000300800 */
[----:B------:R0:W-:Y:S01]  /*36980*/  STL.64 [R1+0x150], R26 ;  /* 0x0001501a01007387 */ /* 0x0001e20000100a00 */
[----:B------:R-:W-:Y:S01]  /*36990*/  PRMT R36, RZ, 0x7610, R36 ;  /* 0x00007610ff247816 */ /* 0x000fe20000000024 */
[----:B---3--:R-:W-:-:S05]  /*369a0*/  IMAD.MOV.U32 R33, RZ, RZ, R31 ;  /* 0x000000ffff217224 */ /* 0x008fca00078e001f */
[----:B------:R-:W3:Y:S04]  /*369b0*/  @P4 LDG.E.U16 R36, desc[UR6][R38.64] ;  /* 0x0000000626244981 */ /* 0x000ee8000c1e1500 */
[----:B0-----:R-:W3:Y:S04]  /*369c0*/  LDL.LU R27, [R1+0x1dcc] ;  /* 0x001dcc00011b7983 */ /* 0x001ee80000300800 */
[----:B------:R-:W-:Y:S04]  /*369d0*/  STL.64 [R1+0x148], R34 ;  /* 0x0001482201007387 */ /* 0x000fe80000100a00 */
[----:B------:R-:W3:Y:S04]  /*369e0*/  LDL.LU R26, [R1+0x1de0] ;  /* 0x001de000011a7983 */ /* 0x000ee80000300800 */
[----:B------:R-:W3:Y:S04]  /*369f0*/  LDL.LU R23, [R1+0x1dd0] ;  /* 0x001dd00001177983 */ /* 0x000ee80000300800 */
[----:B----4-:R0:W-:Y:S04]  /*36a00*/  STL [R1+0x10e4], R22 ;  /* 0x0010e41601007387 */ /* 0x0101e80000100800 */
[----:B0-----:R-:W4:Y:S04]  /*36a10*/  LDL.LU R22, [R1+0x1de4] ;  /* 0x001de40001167983 */ /* 0x001f280000300800 */
[----:B------:R0:W-:Y:S01]  /*36a20*/  STL [R1+0x10e0], R32 ;  /* 0x0010e02001007387 */ /* 0x0001e20000100800 */
[----:B------:R-:W-:-:S03]  /*36a30*/  MOV R35, R13 ;  /* 0x0000000d00237202 */ /* 0x000fc60000000f00 */
[----:B------:R-:W4:Y:S01]  /*36a40*/  LDL.LU R31, [R1+0x1de8] ;  /* 0x001de800011f7983 */ /* 0x000f220000300800 */
[----:B0-----:R-:W-:-:S03]  /*36a50*/  IMAD.MOV.U32 R32, RZ, RZ, R28 ;  /* 0x000000ffff207224 */ /* 0x001fc600078e001c */
[----:B------:R-:W4:Y:S04]  /*36a60*/  LDL.LU R28, [R1+0x1df4] ;  /* 0x001df400011c7983 */ /* 0x000f280000300800 */
[----:B------:R-:W-:Y:S01]  /*36a70*/  STL.64 [R1+0x108], R32 ;  /* 0x0001082001007387 */ /* 0x000fe20000100a00 */
[----:B--2---:R-:W-:-:S05]  /*36a80*/  IMAD.MOV.U32 R34, RZ, RZ, R12 ;  /* 0x000000ffff227224 */ /* 0x004fca00078e000c */
[----:B------:R4:W-:Y:S04]  /*36a90*/  STL.64 [R1+0x110], R34 ;  /* 0x0001102201007387 */ /* 0x0009e80000100a00 */
[----:B------:R-:W2:Y:S04]  /*36aa0*/  LDL.LU R13, [R1+0x1dec] ;  /* 0x001dec00010d7983 */ /* 0x000ea80000300800 */
[----:B------:R-:W2:Y:S01]  /*36ab0*/  LDL.LU R12, [R1+0x1df0] ;  /* 0x001df000010c7983 */ /* 0x000ea20000300800 */
[----:B------:R-:W-:Y:S02]  /*36ac0*/  ISETP.GT.AND P4, PT, R2, 0xf3, PT ;  /* 0x000000f30200780c */ /* 0x000fe40003f84270 */
[----:B------:R-:W-:-:S02]  /*36ad0*/  PRMT R20, RZ, 0x7610, R20 ;  /* 0x00007610ff147816 */ /* 0x000fc40000000014 */
[----:B------:R-:W-:Y:S02]  /*36ae0*/  PRMT R19, RZ, 0x7610, R19 ;  /* 0x00007610ff137816 */ /* 0x000fe40000000013 */
[C---:B------:R-:W-:Y:S02]  /*36af0*/  ISETP.GT.AND P3, PT, R2.reuse, 0xf4, PT ;  /* 0x000000f40200780c */ /* 0x040fe40003f64270 */
[----:B------:R-:W-:Y:S02]  /*36b00*/  PRMT R18, RZ, 0x7610, R18 ;  /* 0x00007610ff127816 */ /* 0x000fe40000000012 */
[----:B------:R-:W-:Y:S01]  /*36b10*/  PRMT R17, RZ, 0x7610, R17 ;  /* 0x00007610ff117816 */ /* 0x000fe20000000011 */
[----:B---3--:R-:W-:Y:S04]  /*36b20*/  STL [R1+0x10e8], R36 ;  /* 0x0010e82401007387 */ /* 0x008fe80000100800 */
[----:B------:R4:W3:Y:S04]  /*36b30*/  @P4 LDG.E.U16 R20, desc[UR6][R34.64] ;  /* 0x0000000622144981 */ /* 0x0008e8000c1e1500 */
[----:B------:R0:W3:Y:S01]  /*36b40*/  @P4 LDG.E.U16 R19, desc[UR6][R32.64] ;  /* 0x0000000620134981 */ /* 0x0000e2000c1e1500 */
[----:B------:R-:W-:-:S02]  /*36b50*/  ISETP.GT.AND P4, PT, R2, 0xf5, PT ;  /* 0x000000f50200780c */ /* 0x000fc40003f84270 */
[----:B------:R-:W-:Y:S02]  /*36b60*/  PRMT R16, RZ, 0x7610, R16 ;  /* 0x00007610ff107816 */ /* 0x000fe40000000010 */
[----:B------:R-:W-:Y:S01]  /*36b70*/  PRMT R15, RZ, 0x7610, R15 ;  /* 0x00007610ff0f7816 */ /* 0x000fe2000000000f */
[----:B----4-:R-:W-:Y:S02]  /*36b80*/  IMAD.MOV.U32 R34, RZ, RZ, R22 ;  /* 0x000000ffff227224 */ /* 0x010fe400078e0016 */
[----:B0-----:R-:W-:Y:S02]  /*36b90*/  IMAD.MOV.U32 R32, RZ, RZ, R26 ;  /* 0x000000ffff207224 */ /* 0x001fe400078e001a */
[----:B------:R-:W-:Y:S02]  /*36ba0*/  IMAD.MOV.U32 R33, RZ, RZ, R27 ;  /* 0x000000ffff217224 */ /* 0x000fe400078e001b */
[----:B------:R-:W-:Y:S01]  /*36bb0*/  IMAD.MOV.U32 R35, RZ, RZ, R23 ;  /* 0x000000ffff237224 */ /* 0x000fe200078e0017 */
[----:B------:R-:W4:Y:S04]  /*36bc0*/  LDL.LU R27, [R1+0x1e00] ;  /* 0x001e0000011b7983 */ /* 0x000f280000300800 */
[----:B------:R-:W3:Y:S04]  /*36bd0*/  LDL.LU R26, [R1+0x1e24] ;  /* 0x001e2400011a7983 */ /* 0x000ee80000300800 */
[----:B------:R0:W-:Y:S04]  /*36be0*/  STL.64 [R1+0xf8], R32 ;  /* 0x0000f82001007387 */ /* 0x0001e80000100a00 */
[----:B------:R0:W3:Y:S04]  /*36bf0*/  @P3 LDG.E.U16 R17, desc[UR6][R32.64] ;  /* 0x0000000620113981 */ /* 0x0000e8000c1e1500 */
[----:B------:R2:W-:Y:S04]  /*36c00*/  STL.64 [R1+0x100], R34 ;  /* 0x0001002201007387 */ /* 0x0005e80000100a00 */
[----:B------:R2:W3:Y:S04]  /*36c10*/  @P3 LDG.E.U16 R18, desc[UR6][R34.64] ;  /* 0x0000000622123981 */ /* 0x0004e8000c1e1500 */
[----:B------:R-:W3:Y:S04]  /*36c20*/  LDL.LU R23, [R1+0x1e04] ;  /* 0x001e040001177983 */ /* 0x000ee80000300800 */
[----:B------:R-:W3:Y:S01]  /*36c30*/  LDL.LU R22, [R1+0x1e08] ;  /* 0x001e080001167983 */ /* 0x000ee20000300800 */
[----:B0-----:R-:W-:-:S02]  /*36c40*/  IMAD.MOV.U32 R32, RZ, RZ, R28 ;  /* 0x000000ffff207224 */ /* 0x001fc400078e001c */
[----:B------:R-:W-:Y:S02]  /*36c50*/  IMAD.MOV.U32 R33, RZ, RZ, R31 ;  /* 0x000000ffff217224 */ /* 0x000fe400078e001f */
[----:B------:R-:W3:Y:S04]  /*36c60*/  LDL.LU R31, [R1+0x1df8] ;  /* 0x001df800011f7983 */ /* 0x000ee80000300800 */
[----:B------:R4:W3:Y:S04]  /*36c70*/  @P4 LDG.E.U16 R15, desc[UR6][R32.64] ;  /* 0x00000006200f4981 */ /* 0x0008e8000c1e1500 */
[----:B------:R-:W3:Y:S04]  /*36c80*/  LDL.LU R28, [R1+0x1e0c] ;  /* 0x001e0c00011c7983 */ /* 0x000ee80000300800 */
[----:B------:R4:W-:Y:S01]  /*36c90*/  STL.64 [R1+0xe8], R32 ;  /* 0x0000e82001007387 */ /* 0x0009e20000100a00 */
[----:B--2---:R-:W-:-:S02]  /*36ca0*/  IMAD.MOV.U32 R35, RZ, RZ, R13 ;  /* 0x000000ffff237224 */ /* 0x004fc400078e000d */
[----:B------:R-:W-:-:S05]  /*36cb0*/  IMAD.MOV.U32 R34, RZ, RZ, R12 ;  /* 0x000000ffff227224 */ /* 0x000fca00078e000c */
[----:B------:R0:W2:Y:S04]  /*36cc0*/  @P4 LDG.E.U16 R16, desc[UR6][R34.64] ;  /* 0x0000000622104981 */ /* 0x0000a8000c1e1500 */
[----:B------:R0:W-:Y:S04]  /*36cd0*/  STL.64 [R1+0xf0], R34 ;  /* 0x0000f02201007387 */ /* 0x0001e80000100a00 */
[----:B------:R-:W2:Y:S04]  /*36ce0*/  LDL.LU R13, [R1+0x1dfc] ;  /* 0x001dfc00010d7983 */ /* 0x000ea80000300800 */
[----:B------:R-:W2:Y:S01]  /*36cf0*/  LDL.LU R12, [R1+0x1e10] ;  /* 0x001e1000010c7983 */ /* 0x000ea20000300800 */
[----:B------:R-:W-:-:S02]  /*36d00*/  ISETP.GT.AND P3, PT, R2, 0xfb, PT ;  /* 0x000000fb0200780c */ /* 0x000fc40003f64270 */
[----:B------:R-:W-:Y:S02]  /*36d10*/  ISETP.GT.AND P6, PT, R2, 0xf6, PT ;  /* 0x000000f60200780c */ /* 0x000fe40003fc4270 */
[----:B------:R-:W-:Y:S02]  /*36d20*/  PRMT R7, RZ, 0x7610, R7 ;  /* 0x00007610ff077816 */ /* 0x000fe40000000007 */
[----:B------:R-:W-:Y:S02]  /*36d30*/  PRMT R11, RZ, 0x7610, R11 ;  /* 0x00007610ff0b7816 */ /* 0x000fe4000000000b */
[----:B------:R-:W-:Y:S01]  /*36d40*/  PRMT R10, RZ, 0x7610, R10 ;  /* 0x00007610ff0a7816 */ /* 0x000fe2000000000a */
[----:B----4-:R-:W-:Y:S02]  /*36d50*/  IMAD.MOV.U32 R33, RZ, RZ, R27 ;  /* 0x000000ffff217224 */ /* 0x010fe400078e001b */
[----:B---3--:R-:W-:Y:S02]  /*36d60*/  IMAD.MOV.U32 R32, RZ, RZ, R26 ;  /* 0x000000ffff207224 */ /* 0x008fe400078e001a */
[----:B0-----:R-:W-:-:S02]  /*36d70*/  IMAD.MOV.U32 R35, RZ, RZ, R23 ;  /* 0x000000ffff237224 */ /* 0x001fc400078e0017 */
[----:B------:R-:W-:Y:S01]  /*36d80*/  IMAD.MOV.U32 R34, RZ, RZ, R22 ;  /* 0x000000ffff227224 */ /* 0x000fe200078e0016 */
[----:B------:R0:W3:Y:S04]  /*36d90*/  @P3 LDG.E.U16 R7, desc[UR6][R32.64] ;  /* 0x0000000620073981 */ /* 0x0000e8000c1e1500 */
[----:B--2---:R-:W-:Y:S04]  /*36da0*/  STL [R1+0x20e0], R16 ;  /* 0x0020e01001007387 */ /* 0x004fe80000100800 */
[----:B------:R-:W-:Y:S04]  /*36db0*/  STL [R1+0x20e4], R15 ;  /* 0x0020e40f01007387 */ /* 0x000fe80000100800 */
[----:B------:R-:W2:Y:S04]  /*36dc0*/  LDL.LU R23, [R1+0x1e14] ;  /* 0x001e140001177983 */ /* 0x000ea80000300800 */
[----:B------:R-:W2:Y:S04]  /*36dd0*/  LDL.LU R22, [R1+0x1e1c] ;  /* 0x001e1c0001167983 */ /* 0x000ea80000300800 */
[----:B------:R0:W-:Y:S04]  /*36de0*/  STL.64 [R1+0x88], R32 ;  /* 0x0000882001007387 */ /* 0x0001e80000100a00 */
[----:B------:R-:W4:Y:S04]  /*36df0*/  @P6 LDG.E.U16 R11, desc[UR6][R12.64] ;  /* 0x000000060c0b6981 */ /* 0x000f28000c1e1500 */
[----:B------:R-:W-:Y:S04]  /*36e00*/  STL.64 [R1+0x90], R34 ;  /* 0x0000902201007387 */ /* 0x000fe80000100a00 */
[----:B------:R-:W3:Y:S04]  /*36e10*/  LDL.LU R27, [R1+0x1e18] ;  /* 0x001e1800011b7983 */ /* 0x000ee80000300800 */
[----:B------:R-:W3:Y:S01]  /*36e20*/  LDL.LU R26, [R1+0x1e20] ;  /* 0x001e2000011a7983 */ /* 0x000ee20000300800 */
[----:B0-----:R-:W-:-:S02]  /*36e30*/  IMAD.MOV.U32 R32, RZ, RZ, R28 ;  /* 0x000000ffff207224 */ /* 0x001fc400078e001c */
[----:B------:R-:W-:-:S05]  /*36e40*/  IMAD.MOV.U32 R33, RZ, RZ, R31 ;  /* 0x000000ffff217224 */ /* 0x000fca00078e001f */
[----:B------:R-:W3:Y:S01]  /*36e50*/  @P6 LDG.E.U16 R10, desc[UR6][R32.64] ;  /* 0x00000006200a6981 */ /* 0x000ee2000c1e1500 */
[----:B------:R-:W-:-:S03]  /*36e60*/  ISETP.GT.AND P4, PT, R2, 0xf7, PT ;  /* 0x000000f70200780c */ /* 0x000fc60003f84270 */
[----:B------:R0:W-:Y:S01]  /*36e70*/  STL.64 [R1+0xe0], R12 ;  /* 0x0000e00c01007387 */ /* 0x0001e20000100a00 */
[----:B------:R-:W-:-:S03]  /*36e80*/  PRMT R24, RZ, 0x7610, R24 ;  /* 0x00007610ff187816 */ /* 0x000fc60000000018 */
[----:B0-----:R-:W3:Y:S04]  /*36e90*/  LDL.LU R13, [R1+0x1e28] ;  /* 0x001e2800010d7983 */ /* 0x001ee80000300800 */
[----:B------:R-:W-:Y:S04]  /*36ea0*/  STL.64 [R1+0xd8], R32 ;  /* 0x0000d82001007387 */ /* 0x000fe80000100a00 */
[----:B------:R-:W3:Y:S01]  /*36eb0*/  LDL.LU R12, [R1+0x1e30] ;  /* 0x001e3000010c7983 */ /* 0x000ee20000300800 */
[----:B------:R-:W-:-:S06]  /*36ec0*/  PRMT R16, RZ, 0x7610, R16 ;  /* 0x00007610ff107816 */ /* 0x000fcc0000000010 */
[----:B--2---:R-:W2:Y:S04]  /*36ed0*/  @P4 LDG.E.U16 R16, desc[UR6][R22.64] ;  /* 0x0000000616104981 */ /* 0x004ea8000c1e1500 */
[----:B----4-:R0:W-:Y:S04]  /*36ee0*/  STL [R1+0x10dc], R11 ;  /* 0x0010dc0b01007387 */ /* 0x0101e80000100800 */
[----:B---3--:R-:W3:Y:S04]  /*36ef0*/  @P4 LDG.E.U16 R24, desc[UR6][R26.64] ;  /* 0x000000061a184981 */ /* 0x008ee8000c1e1500 */
[----:B0-----:R-:W4:Y:S04]  /*36f00*/  LDL.LU R11, [R1+0x1e2c] ;  /* 0x001e2c00010b7983 */ /* 0x001f280000300800 */
[----:B------:R0:W-:Y:S04]  /*36f10*/  STL [R1+0x10d8], R10 ;  /* 0x0010d80a01007387 */ /* 0x0001e80000100800 */
[----:B0-----:R-:W2:Y:S04]  /*36f20*/  LDL.LU R10, [R1+0x1e34] ;  /* 0x001e3400010a7983 */ /* 0x001ea80000300800 */
[----:B------:R0:W-:Y:S04]  /*36f30*/  STL.64 [R1+0xd0], R26 ;  /* 0x0000d01a01007387 */ /* 0x0001e80000100a00 */
[----:B0-----:R-:W3:Y:S04]  /*36f40*/  LDL.LU R26, [R1+0x1e54] ;  /* 0x001e5400011a7983 */ /* 0x001ee80000300800 */
[----:B------:R0:W-:Y:S04]  /*36f50*/  STL.64 [R1+0xc8], R22 ;  /* 0x0000c81601007387 */ /* 0x0001e80000100a00 */
[----:B------:R-:W3:Y:S04]  /*36f60*/  LDL.LU R27, [R1+0x1e38] ;  /* 0x001e3800011b7983 */ /* 0x000ee80000300800 */
[----:B------:R-:W3:Y:S04]  /*36f70*/  LDL.LU R32, [R1+0x1e3c] ;  /* 0x001e3c0001207983 */ /* 0x000ee80000300800 */
[----:B------:R-:W3:Y:S01]  /*36f80*/  LDL.LU R31, [R1+0x1e40] ;  /* 0x001e4000011f7983 */ /* 0x000ee20000300800 */
[----:B------:R-:W-:-:S02]  /*36f90*/  PRMT R8, RZ, 0x7610, R8 ;  /* 0x00007610ff087816 */ /* 0x000fc40000000008 */
[----:B------:R-:W-:-:S04]  /*36fa0*/  ISETP.GT.AND P6, PT, R2, 0xfd, PT ;  /* 0x000000fd0200780c */ /* 0x000fc80003fc4270 */
[----:B------:R1:W3:Y:S01]  /*36fb0*/  @P3 LDG.E.U16 R8, desc[UR6][R34.64] ;  /* 0x0000000622083981 */ /* 0x0002e2000c1e1500 */
[----:B------:R-:W-:Y:S02]  /*36fc0*/  PRMT R4, RZ, 0x7610, R4 ;  /* 0x00007610ff047816 */ /* 0x000fe40000000004 */
[----:B------:R-:W-:Y:S01]  /*36fd0*/  PRMT R3, RZ, 0x7610, R3 ;  /* 0x00007610ff037816 */ /* 0x000fe20000000003 */
[----:B-1----:R-:W-:Y:S02]  /*36fe0*/  IMAD.MOV.U32 R34, RZ, RZ, R12 ;  /* 0x000000ffff227224 */ /* 0x002fe400078e000c */
[----:B------:R-:W-:Y:S02]  /*36ff0*/  IMAD.MOV.U32 R35, RZ, RZ, R13 ;  /* 0x000000ffff237224 */ /* 0x000fe400078e000d */
[----:B------:R-:W3:Y:S04]  /*37000*/  LDL.LU R13, [R1+0x1e44] ;  /* 0x001e4400010d7983 */ /* 0x000ee80000300800 */
[----:B------:R-:W3:Y:S04]  /*37010*/  LDL.LU R12, [R1+0x1e64] ;  /* 0x001e6400010c7983 */ /* 0x000ee80000300800 */
[----:B------:R-:W-:Y:S01]  /*37020*/  STL.64 [R1+0x78], R34 ;  /* 0x0000782201007387 */ /* 0x000fe20000100a00 */
[----:B----4-:R-:W-:-:S02]  /*37030*/  IMAD.MOV.U32 R37, RZ, RZ, R11 ;  /* 0x000000ffff257224 */ /* 0x010fc400078e000b */
[----:B--2---:R-:W-:-:S05]  /*37040*/  IMAD.MOV.U32 R36, RZ, RZ, R10 ;  /* 0x000000ffff247224 */ /* 0x004fca00078e000a */
[----:B------:R-:W-:Y:S04]  /*37050*/  STL.64 [R1+0x80], R36 ;  /* 0x0000802401007387 */ /* 0x000fe80000100a00 */
[----:B0-----:R-:W2:Y:S04]  /*37060*/  LDL.LU R23, [R1+0x1e48] ;  /* 0x001e480001177983 */ /* 0x001ea80000300800 */
[----:B------:R-:W2:Y:S04]  /*37070*/  LDL.LU R22, [R1+0x1e58] ;  /* 0x001e580001167983 */ /* 0x000ea80000300800 */
[----:B------:R-:W4:Y:S04]  /*37080*/  LDL.LU R11, [R1+0x1e4c] ;  /* 0x001e4c00010b7983 */ /* 0x000f280000300800 */
[----:B------:R-:W4:Y:S04]  /*37090*/  LDL.LU R10, [R1+0x1e5c] ;  /* 0x001e5c00010a7983 */ /* 0x000f280000300800 */
[----:B---3--:R0:W-:Y:S04]  /*370a0*/  STL [R1+0x10d4], R24 ;  /* 0x0010d41801007387 */ /* 0x0081e80000100800 */
[----:B------:R1:W3:Y:S01]  /*370b0*/  @P6 LDG.E.U16 R3, desc[UR6][R26.64] ;  /* 0x000000061a036981 */ /* 0x0002e2000c1e1500 */
[----:B------:R-:W-:-:S02]  /*370c0*/  IMAD.MOV.U32 R33, RZ, RZ, R32 ;  /* 0x000000ffff217224 */ /* 0x000fc400078e0020 */
[----:B------:R-:W-:Y:S01]  /*370d0*/  IMAD.MOV.U32 R32, RZ, RZ, R31 ;  /* 0x000000ffff207224 */ /* 0x000fe200078e001f */
[----:B0-----:R-:W1:Y:S04]  /*370e0*/  LDL.LU R24, [R1+0x1e50] ;  /* 0x001e500001187983 */ /* 0x001e680000300800 */
[----:B------:R0:W-:Y:S04]  /*370f0*/  STL [R1+0x10d0], R16 ;  /* 0x0010d01001007387 */ /* 0x0001e80000100800 */
[----:B------:R-:W2:Y:S04]  /*37100*/  @P6 LDG.E.U16 R4, desc[UR6][R32.64] ;  /* 0x0000000620046981 */ /* 0x000ea8000c1e1500 */
[----:B0-----:R-:W4:Y:S01]  /*37110*/  LDL.LU R16, [R1+0x1e60] ;  /* 0x001e600001107983 */ /* 0x001f220000300800 */
[----:B------:R-:W0:Y:S01]  /*37120*/  S2R R28, SR_TID.X ;  /* 0x00000000001c7919 */ /* 0x000e220000002100 */
[----:B------:R-:W-:-:S02]  /*37130*/  ISETP.GT.AND P3, PT, R2, 0xfc, PT ;  /* 0x000000fc0200780c */ /* 0x000fc40003f64270 */
[----:B------:R-:W-:Y:S04]  /*37140*/  STL.64 [R1+0x70], R32 ;  /* 0x0000702001007387 */ /* 0x000fe80000100a00 */
[----:B------:R1:W-:Y:S01]  /*37150*/  STL.64 [R1+0x68], R26 ;  /* 0x0000681a01007387 */ /* 0x0003e20000100a00 */
[----:B------:R-:W-:Y:S02]  /*37160*/  PRMT R5, RZ, 0x7610, R5 ;  /* 0x00007610ff057816 */ /* 0x000fe40000000005 */
[----:B------:R-:W-:Y:S02]  /*37170*/  PRMT R6, RZ, 0x7610, R6 ;  /* 0x00007610ff067816 */ /* 0x000fe40000000006 */
[C---:B------:R-:W-:Y:S02]  /*37180*/  ISETP.GT.AND P4, PT, R2.reuse, 0xfe, PT ;  /* 0x000000fe0200780c */ /* 0x040fe40003f84270 */
[----:B------:R-:W4:Y:S04]  /*37190*/  @P3 LDG.E.U16 R5, desc[UR6][R34.64] ;  /* 0x0000000622053981 */ /* 0x000f28000c1e1500 */
[----:B------:R-:W4:Y:S01]  /*371a0*/  @P3 LDG.E.U16 R6, desc[UR6][R36.64] ;  /* 0x0000000624063981 */ /* 0x000f22000c1e1500 */
[----:B------:R-:W-:-:S02]  /*371b0*/  ISETP.GT.AND P3, PT, R2, 0xff, PT ;  /* 0x000000ff0200780c */ /* 0x000fc40003f64270 */
[----:B------:R-:W-:Y:S02]  /*371c0*/  PRMT R15, RZ, 0x7610, R15 ;  /* 0x00007610ff0f7816 */ /* 0x000fe4000000000f */
[----:B0-----:R-:W-:-:S04]  /*371d0*/  LOP3.LUT R49, R28, 0x7f, RZ, 0xc0, !PT ;  /* 0x0000007f1c317812 */ /* 0x001fc800078ec0ff */
[----:B------:R-:W-:Y:S01]  /*371e0*/  ISETP.GE.AND P6, PT, R49, R2, PT ;  /* 0x000000023100720c */ /* 0x000fe20003fc6270 */
[----:B-1----:R-:W-:Y:S01]  /*371f0*/  IMAD.MOV.U32 R27, RZ, RZ, R24 ;  /* 0x000000ffff1b7224 */ /* 0x002fe200078e0018 */
[----:B--2---:R0:W-:Y:S04]  /*37200*/  STL [R1+0x20e8], R4 ;  /* 0x0020e80401007387 */ /* 0x0041e80000100800 */
[----:B---3--:R1:W-:Y:S04]  /*37210*/  STL [R1+0x20ec], R3 ;  /* 0x0020ec0301007387 */ /* 0x0083e80000100800 */
[----:B------:R2:W-:Y:S04]  /*37220*/  STL [R1+0x20f0], R2 ;  /* 0x0020f00201007387 */ /* 0x0005e80000100800 */
[----:B------:R-:W-:Y:S04]  /*37230*/  STL.64 [R1+0x48], R12 ;  /* 0x0000480c01007387 */ /* 0x000fe80000100a00 */
[----:B------:R-:W-:Y:S04]  /*37240*/  STL.64 [R1+0x50], R22 ;  /* 0x0000501601007387 */ /* 0x000fe80000100a00 */
[----:B----4-:R-:W-:Y:S01]  /*37250*/  STL.64 [R1+0x58], R10 ;  /* 0x0000580a01007387 */ /* 0x010fe20000100a00 */
[----:B------:R-:W-:-:S05]  /*37260*/  IMAD.MOV.U32 R26, RZ, RZ, R16 ;  /* 0x000000ffff1a7224 */ /* 0x000fca00078e0010 */
[----:B------:R3:W-:Y:S04]  /*37270*/  STL.64 [R1+0x60], R26 ;  /* 0x0000601a01007387 */ /* 0x0007e80000100a00 */
        /* <DEDUP_REMOVED lines=14> */
[----:B------:R-:W4:Y:S01]  /*37360*/  LDL.LU R45, [R1+0x1458] ;  /* 0x00145800012d7983 */ /* 0x000f220000300800 */
[----:B0-----:R-:W-:-:S03]  /*37370*/  PRMT R4, RZ, 0x7610, R4 ;  /* 0x00007610ff047816 */ /* 0x001fc60000000004 */
[----:B------:R-:W4:Y:S04]  /*37380*/  LDL.LU R46, [R1+0x1454] ;  /* 0x00145400012e7983 */ /* 0x000f280000300800 */
[----:B------:R-:W4:Y:S04]  /*37390*/  LDL.LU R47, [R1+0x1420] ;  /* 0x00142000012f7983 */ /* 0x000f280000300800 */
[----:B------:R-:W4:Y:S01]  /*373a0*/  LDL.LU R52, [R1+0x141c] ;  /* 0x00141c0001347983 */ /* 0x000f220000300800 */
[----:B-1----:R-:W-:-:S03]  /*373b0*/  PRMT R3, RZ, 0x7610, R3 ;  /* 0x00007610ff037816 */ /* 0x002fc60000000003 */
[----:B------:R-:W4:Y:S04]  /*373c0*/  LDL.LU R37, [R1+0x13ec] ;  /* 0x0013ec0001257983 */ /* 0x000f280000300800 */
[----:B------:R-:W4:Y:S01]  /*373d0*/  @P4 LDG.E.U16 R15, desc[UR6][R26.64] ;  /* 0x000000061a0f4981 */ /* 0x000f22000c1e1500 */
[----:B--2---:R-:W-:-:S03]  /*373e0*/  PRMT R2, RZ, 0x7610, R2 ;  /* 0x00007610ff027816 */ /* 0x004fc60000000002 */
[----:B------:R-:W2:Y:S04]  /*373f0*/  LDL.LU R38, [R1+0x13e8] ;  /* 0x0013e80001267983 */ /* 0x000ea80000300800 */
[----:B------:R-:W2:Y:S04]  /*37400*/  @P4 LDG.E.U16 R4, desc[UR6][R10.64] ;  /* 0x000000060a044981 */ /* 0x000ea8000c1e1500 */
[----:B------:R-:W2:Y:S04]  /*37410*/  LDL.LU R53, [R1+0x13bc] ;  /* 0x0013bc0001357983 */ /* 0x000ea80000300800 */
[----:B------:R-:W2:Y:S04]  /*37420*/  LDL.LU R48, [R1+0x13b8] ;  /* 0x0013b80001307983 */ /* 0x000ea80000300800 */
[----:B------:R-:W2:Y:S04]  /*37430*/  @P3 LDG.E.U16 R3, desc[UR6][R22.64] ;  /* 0x0000000616033981 */ /* 0x000ea8000c1e1500 */
[----:B------:R-:W2:Y:S01]  /*37440*/  @P3 LDG.E.U16 R2, desc[UR6][R12.64] ;  /* 0x000000060c023981 */ /* 0x000ea2000c1e1500 */
[----:B------:R-:W-:Y:S06]  /*37450*/  BAR.SYNC.DEFER_BLOCKING 0x0 ;  /* 0x0000000000007b1d */ /* 0x000fec0000010000 */
[----:B------:R-:W2:Y:S04]  /*37460*/  LDL.LU R51, [R1+0x138c] ;  /* 0x00138c0001337983 */ /* 0x000ea80000300800 */
[----:B------:R-:W2:Y:S04]  /*37470*/  LDL.LU R50, [R1+0x1388] ;  /* 0x0013880001327983 */ /* 0x000ea80000300800 */
[----:B------:R-:W2:Y:S04]  /*37480*/  LDL.LU R49, [R1+0x135c] ;  /* 0x00135c0001317983 */ /* 0x000ea80000300800 */
[----:B---3--:R-:W3:Y:S04]  /*37490*/  LDL.LU R26, [R1+0x2160] ;  /* 0x00216000011a7983 */ /* 0x008ee80000300800 */
[----:B------:R-:W3:Y:S04]  /*374a0*/  LDL.LU.64 R10, [R1+0x2158] ;  /* 0x00215800010a7983 */ /* 0x000ee80000300a00 */
[----:B------:R-:W3:Y:S04]  /*374b0*/  LDL.LU.64 R22, [R1+0x2150] ;  /* 0x0021500001167983 */ /* 0x000ee80000300a00 */
[----:B------:R-:W3:Y:S04]  /*374c0*/  LDL.LU.64 R12, [R1+0x2148] ;  /* 0x00214800010c7983 */ /* 0x000ee80000300a00 */
[----:B----4-:R-:W-:Y:S04]  /*374d0*/  STS.U16 [R0+UR76+0x20000], R28 ;  /* 0x0200001c00007988 */ /* 0x010fe8000800044c */
[----:B------:R-:W-:Y:S04]  /*374e0*/  STS.U16 [R0+UR76+0x30000], R31 ;  /* 0x0300001f00007988 */ /* 0x000fe8000800044c */
[----:B------:R-:W-:Y:S04]  /*374f0*/  STS.U16 [R0+UR76+0x20400], R32 ;  /* 0x0204002000007988 */ /* 0x000fe8000800044c */
[----:B------:R-:W-:Y:S04]  /*37500*/  STS.U16 [R0+UR76+0x30400], R33 ;  /* 0x0304002100007988 */ /* 0x000fe8000800044c */
[----:B------:R0:W-:Y:S04]  /*37510*/  STS.U16 [R0+UR76+0x22400], R37 ;  /* 0x0224002500007988 */ /* 0x0001e8000800044c */
[----:B------:R-:W-:Y:S04]  /*37520*/  STL [R1+0x10cc], R15 ;  /* 0x0010cc0f01007387 */ /* 0x000fe80000100800 */
[----:B--2---:R1:W-:Y:S04]  /*37530*/  STS.U16 [R0+UR76+0x32400], R38 ;  /* 0x0324002600007988 */ /* 0x0043e8000800044c */
[----:B------:R2:W-:Y:S04]  /*37540*/  STS.U16 [R0+UR76+0x22800], R53 ;  /* 0x0228003500007988 */ /* 0x0005e8000800044c */
[----:B------:R4:W-:Y:S04]  /*37550*/  STS.U16 [R0+UR76+0x32800], R48 ;  /* 0x0328003000007988 */ /* 0x0009e8000800044c */
[----:B0-----:R-:W3:Y:S04]  /*37560*/  LDL.LU R37, [R1+0x1358] ;  /* 0x0013580001257983 */ /* 0x001ee80000300800 */
[----:B------:R-:W-:Y:S04]  /*37570*/  STL [R1+0x10c8], R4 ;  /* 0x0010c80401007387 */ /* 0x000fe80000100800 */
[----:B-1----:R-:W3:Y:S04]  /*37580*/  LDL.LU R38, [R1+0x132c] ;  /* 0x00132c0001267983 */ /* 0x002ee80000300800 */
[----:B--2---:R-:W2:Y:S04]  /*37590*/  LDL.LU R53, [R1+0x1328] ;  /* 0x0013280001357983 */ /* 0x004ea80000300800 */
[----:B------:R-:W-:Y:S04]  /*375a0*/  STL [R1+0x10c4], R3 ;  /* 0x0010c40301007387 */ /* 0x000fe80000100800 */
[----:B----4-:R-:W4:Y:S04]  /*375b0*/  LDL.LU R48, [R1+0x12fc] ;  /* 0x0012fc0001307983 */ /* 0x010f280000300800 */
[----:B------:R0:W-:Y:S04]  /*375c0*/  STL [R1+0x10c0], R2 ;  /* 0x0010c00201007387 */ /* 0x0001e80000100800 */
        /* <DEDUP_REMOVED lines=11> */
[----:B------:R0:W-:Y:S04]  /*37680*/  STS.U16 [R0+UR76+0x30800], R39 ;  /* 0x0308002700007988 */ /* 0x0001e8000800044c */
[----:B-1----:R-:W4:Y:S04]  /*37690*/  LDL.LU R34, [R1+0x1208] ;  /* 0x0012080001227983 */ /* 0x002f280000300800 */
[----:B------:R1:W-:Y:S04]  /*376a0*/  STS.U16 [R0+UR76+0x20c00], R40 ;  /* 0x020c002800007988 */ /* 0x0003e8000800044c */
        /* <DEDUP_REMOVED lines=8> */
[----:B------:R-:W4:Y:S04]  /*37730*/  LDL.LU R24, [R1+0x117c] ;  /* 0x00117c0001187983 */ /* 0x000f280000300800 */
[----:B------:R0:W-:Y:S04]  /*37740*/  STS.U16 [R0+UR76+0x31400], R36 ;  /* 0x0314002400007988 */ /* 0x0001e8000800044c */
[----:B------:R-:W4:Y:S04]  /*37750*/  LDL.LU R35, [R1+0x1178] ;  /* 0x0011780001237983 */ /* 0x000f280000300800 */
        /* <DEDUP_REMOVED lines=12> */
[----:B0-----:R-:W4:Y:S04]  /*37820*/  LDL.LU R52, [R1+0x1058] ;  /* 0x0010580001347983 */ /* 0x001f280000300800 */
[----:B------:R0:W-:Y:S04]  /*37830*/  STS.U16 [R0+UR76+0x22c00], R51 ;  /* 0x022c003300007988 */ /* 0x0001e8000800044c */
[----:B------:R1:W-:Y:S04]  /*37840*/  STS.U16 [R0+UR76+0x32c00], R50 ;  /* 0x032c003200007988 */ /* 0x0003e8000800044c */
[----:B------:R1:W-:Y:S04]  /*37850*/  STS.U16 [R0+UR76+0x23000], R49 ;  /* 0x0230003100007988 */ /* 0x0003e8000800044c */
[----:B0-----:R-:W4:Y:S04]  /*37860*/  LDL.LU R51, [R1+0x1054] ;  /* 0x0010540001337983 */ /* 0x001f280000300800 */
[----:B-1----:R-:W4:Y:S04]  /*37870*/  LDL.LU R50, [R1+0x30] ;  /* 0x0000300001327983 */ /* 0x002f280000300800 */
[----:B------:R-:W4:Y:S04]  /*37880*/  LDL.LU R49, [R1+0x2c] ;  /* 0x00002c0001317983 */ /* 0x000f280000300800 */
[----:B---3--:R0:W-:Y:S04]  /*37890*/  STS.U16 [R0+UR76+0x33000], R37 ;  /* 0x0330002500007988 */ /* 0x0081e8000800044c */
[----:B------:R1:W-:Y:S04]  /*378a0*/  STS.U16 [R0+UR76+0x23400], R38 ;  /* 0x0234002600007988 */ /* 0x0003e8000800044c */
[----:B--2---:R2:W-:Y:S04]  /*378b0*/  STS.U16 [R0+UR76+0x33400], R53 ;  /* 0x0334003500007988 */ /* 0x0045e8000800044c */
[----:B----4-:R3:W-:Y:S04]  /*378c0*/  STS.U16 [R0+UR76+0x23800], R48 ;  /* 0x0238003000007988 */ /* 0x0107e8000800044c */
[----:B0-----:R-:W4:Y:S04]  /*378d0*/  LDL.LU R37, [R1+0x2144] ;  /* 0x0021440001257983 */ /* 0x001f280000300800 */
[----:B-1----:R-:W4:Y:S04]  /*378e0*/  LDL.LU R38, [R1+0x2140] ;  /* 0x0021400001267983 */ /* 0x002f280000300800 */
[----:B--2---:R-:W2:Y:S04]  /*378f0*/  LDL.LU R53, [R1+0x213c] ;  /* 0x00213c0001357983 */ /* 0x004ea80000300800 */
[----:B---3--:R-:W3:Y:S04]  /*37900*/  LDL.LU R48, [R1+0x2138] ;  /* 0x0021380001307983 */ /* 0x008ee80000300800 */
[----:B------:R0:W-:Y:S04]  /*37910*/  STS.U16 [R0+UR76+0x24000], R15 ;  /* 0x0240000f00007988 */ /* 0x0001e8000800044c */
[----:B------:R1:W-:Y:S04]  /*37920*/  STS.U16 [R0+UR76+0x34000], R16 ;  /* 0x0340001000007988 */ /* 0x0003e8000800044c */
[----:B------:R0:W-:Y:S04]  /*37930*/  STS.U16 [R0+UR76+0x24400], R27 ;  /* 0x0244001b00007988 */ /* 0x0001e8000800044c */
[----:B------:R0:W-:Y:S04]  /*37940*/  STS.U16 [R0+UR76+0x34400], R28 ;  /* 0x0344001c00007988 */ /* 0x0001e8000800044c */
[----:B------:R1:W-:Y:S04]  /*37950*/  STS.U16 [R0+UR76+0x24800], R31 ;  /* 0x0248001f00007988 */ /* 0x0003e8000800044c */
[----:B------:R1:W-:Y:S04]  /*37960*/  STS.U16 [R0+UR76+0x34800], R32 ;  /* 0x0348002000007988 */ /* 0x0003e8000800044c */
[----:B0-----:R-:W2:Y:S04]  /*37970*/  LDL.LU R15, [R1+0x15d8] ;  /* 0x0015d800010f7983 */ /* 0x001ea80000300800 */
[----:B-1----:R-:W2:Y:S04]  /*37980*/  LDL.LU R16, [R1+0x15d4] ;  /* 0x0015d40001107983 */ /* 0x002ea80000300800 */
[----:B------:R-:W2:Y:S04]  /*37990*/  LDL.LU R27, [R1+0x15a0] ;  /* 0x0015a000011b7983 */ /* 0x000ea80000300800 */
[----:B------:R-:W2:Y:S04]  /*379a0*/  LDL.LU R28, [R1+0x159c] ;  /* 0x00159c00011c7983 */ /* 0x000ea80000300800 */
[----:B------:R-:W2:Y:S04]  /*379b0*/  LDL.LU R31, [R1+0x1568] ;  /* 0x00156800011f7983 */ /* 0x000ea80000300800 */
[----:B------:R0:W-:Y:S04]  /*379c0*/  STS.U16 [R0+UR76+0x24c00], R33 ;  /* 0x024c002100007988 */ /* 0x0001e8000800044c */
[----:B------:R-:W2:Y:S04]  /*379d0*/  LDL.LU R32, [R1+0x1564] ;  /* 0x0015640001207983 */ /* 0x000ea80000300800 */
        /* <DEDUP_REMOVED lines=26> */
[----:B0-----:R-:W2:Y:S04]  /*37b80*/  LDL.LU R46, [R1+0x13e4] ;  /* 0x0013e400012e7983 */ /* 0x001ea80000300800 */
[----:B-1----:R-:W2:Y:S04]  /*37b90*/  LDL.LU R47, [R1+0x13e0] ;  /* 0x0013e000012f7983 */ /* 0x002ea80000300800 */
[----:B------:R-:W2:Y:S04]  /*37ba0*/  LDL.LU R52, [R1+0x13b4] ;  /* 0x0013b40001347983 */ /* 0x000ea80000300800 */
[----:B------:R0:W-:Y:S04]  /*37bb0*/  STS.U16 [R0+UR76+0x27800], R26 ;  /* 0x0278001a00007988 */ /* 0x0001e8000800044c */
[----:B------:R-:W-:Y:S04]  /*37bc0*/  STS.U16 [R0+UR76+0x33800], R2 ;  /* 0x0338000200007988 */ /* 0x000fe8000800044c */
[----:B------:R-:W-:Y:S04]  /*37bd0*/  STS.U16 [R0+UR76+0x23c00], R3 ;  /* 0x023c000300007988 */ /* 0x000fe8000800044c */
[----:B------:R-:W-:Y:S04]  /*37be0*/  STS.U16 [R0+UR76+0x33c00], R4 ;  /* 0x033c000400007988 */ /* 0x000fe8000800044c */
[----:B------:R1:W-:Y:S04]  /*37bf0*/  STS.U16 [R0+UR76+0x36800], R51 ;  /* 0x0368003300007988 */ /* 0x0003e8000800044c */
[----:B------:R1:W-:Y:S04]  /*37c00*/  STS.U16 [R0+UR76+0x26c00], R50 ;  /* 0x026c003200007988 */ /* 0x0003e8000800044c */
[----:B------:R-:W-:Y:S01]  /*37c10*/  STS.U16 [R0+UR76+0x36c00], R49 ;  /* 0x036c003100007988 */ /* 0x000fe2000800044c */
[----:B0-----:R-:W-:-:S03]  /*37c20*/  LOP3.LUT R26, R0, 0x10, RZ, 0x3c, !PT ;  /* 0x00000010001a7812 */ /* 0x001fc600078e3cff */
[----:B------:R-:W-:Y:S04]  /*37c30*/  STS.U16 [R0+UR76+0x37800], R25 ;  /* 0x0378001900007988 */ /* 0x000fe8000800044c */
[----:B------:R-:W-:Y:S04]  /*37c40*/  STS.U16 [R0+UR76+0x27c00], R14 ;  /* 0x027c000e00007988 */ /* 0x000fe8000800044c */
[----:B------:R-:W-:Y:S04]  /*37c50*/  STS.U16 [R0+UR76+0x37c00], R13 ;  /* 0x037c000d00007988 */ /* 0x000fe8000800044c */
[----:B-1----:R-:W2:Y:S04]  /*37c60*/  LDL.LU R51, [R1+0x13b0] ;  /* 0x0013b00001337983 */ /* 0x002ea80000300800 */
[----:B------:R-:W2:Y:S04]  /*37c70*/  LDL.LU R50, [R1+0x1384] ;  /* 0x0013840001327983 */ /* 0x000ea80000300800 */
[----:B----4-:R-:W-:Y:S04]  /*37c80*/  STS.U16 [R0+UR76+0x37400], R37 ;  /* 0x0374002500007988 */ /* 0x010fe8000800044c */
[----:B---3--:R0:W-:Y:S04]  /*37c90*/  STS.U16 [R0+UR76+0x27000], R48 ;  /* 0x0270003000007988 */ /* 0x0081e8000800044c */
[----:B--2---:R-:W-:Y:S04]  /*37ca0*/  STS.U16 [R0+UR76+0x37000], R53 ;  /* 0x0370003500007988 */ /* 0x004fe8000800044c */
[----:B------:R-:W-:Y:S04]  /*37cb0*/  STS.U16 [R0+UR76+0x27400], R38 ;  /* 0x0274002600007988 */ /* 0x000fe8000800044c */
[----:B0-----:R-:W2:Y:S04]  /*37cc0*/  LDL.LU R48, [R1+0x1380] ;  /* 0x0013800001307983 */ /* 0x001ea80000300800 */
[----:B------:R-:W3:Y:S04]  /*37cd0*/  LDL.LU R49, [R1+0x1354] ;  /* 0x0013540001317983 */ /* 0x000ee80000300800 */
        /* <DEDUP_REMOVED lines=12> */
[----:B------:R-:W-:Y:S04]  /*37da0*/  STL [R1+0x1f8c], R0 ;  /* 0x001f8c0001007387 */ /* 0x000fe80000100800 */
[----:B------:R0:W-:Y:S04]  /*37db0*/  STS.U16 [R26+UR76+0x21880], R24 ;  /* 0x021880181a007988 */ /* 0x0001e8000800044c */
[----:B------:R1:W-:Y:S04]  /*37dc0*/  STS.U16 [R26+UR76+0x31880], R35 ;  /* 0x031880231a007988 */ /* 0x0003e8000800044c */
[----:B------:R4:W-:Y:S04]  /*37dd0*/  STS.U16 [R26+UR76+0x21c80], R36 ;  /* 0x021c80241a007988 */ /* 0x0009e8000800044c */
[----:B------:R-:W-:Y:S04]  /*37de0*/  STS.U16 [R26+UR76+0x31c80], R43 ;  /* 0x031c802b1a007988 */ /* 0x000fe8000800044c */
[----:B------:R-:W-:Y:S04]  /*37df0*/  STS.U16 [R26+UR76+0x22080], R44 ;  /* 0x0220802c1a007988 */ /* 0x000fe8000800044c */
[----:B------:R-:W-:Y:S04]  /*37e00*/  STS.U16 [R26+UR76+0x32080], R45 ;  /* 0x0320802d1a007988 */ /* 0x000fe8000800044c */
[----:B0-----:R-:W3:Y:S04]  /*37e10*/  LDL.LU R24, [R1+0x1350] ;  /* 0x0013500001187983 */ /* 0x001ee80000300800 */
[----:B-1----:R-:W3:Y:S04]  /*37e20*/  LDL.LU R35, [R1+0x1324] ;  /* 0x0013240001237983 */ /* 0x002ee80000300800 */
[----:B----4-:R-:W4:Y:S04]  /*37e30*/  LDL.LU R36, [R1+0x1320] ;  /* 0x0013200001247983 */ /* 0x010f280000300800 */
[----:B------:R-:W-:Y:S04]  /*37e40*/  STS.U16 [R26+UR76+0x22480], R46 ;  /* 0x0224802e1a007988 */ /* 0x000fe8000800044c */
[----:B------:R0:W-:Y:S04]  /*37e50*/  STS.U16 [R26+UR76+0x32480], R47 ;  /* 0x0324802f1a007988 */ /* 0x0001e8000800044c */
[----:B------:R1:W-:Y:S04]  /*37e60*/  STS.U16 [R26+UR76+0x22880], R52 ;  /* 0x022880341a007988 */ /* 0x0003e8000800044c */
[----:B0-----:R-:W4:Y:S04]  /*37e70*/  LDL.LU R47, [R1+0x12f4] ;  /* 0x0012f400012f7983 */ /* 0x001f280000300800 */
[----:B-1----:R-:W4:Y:S04]  /*37e80*/  LDL.LU R52, [R1+0x12f0] ;  /* 0x0012f00001347983 */ /* 0x002f280000300800 */
        /* <DEDUP_REMOVED lines=22> */
[----:B------:R-:W4:Y:S04]  /*37ff0*/  LDL.LU R46, [R1+0x107c] ;  /* 0x00107c00012e7983 */ /* 0x000f280000300800 */
[----:B------:R1:W-:Y:S04]  /*38000*/  STS.U16 [R26+UR76+0x22c80], R50 ;  /* 0x022c80321a007988 */ /* 0x0003e8000800044c */
[----:B0-----:R-:W4:Y:S04]  /*38010*/  LDL.LU R51, [R1+0x1050] ;  /* 0x0010500001337983 */ /* 0x001f280000300800 */
[----:B-1----:R-:W4:Y:S04]  /*38020*/  LDL.LU R50, [R1+0x104c] ;  /* 0x00104c0001327983 */ /* 0x002f280000300800 */
[----:B--2---:R0:W-:Y:S04]  /*38030*/  STS.U16 [R26+UR76+0x32c80], R48 ;  /* 0x032c80301a007988 */ /* 0x0041e8000800044c */
[----:B---3--:R1:W-:Y:S04]  /*38040*/  STS.U16 [R26+UR76+0x23080], R49 ;  /* 0x023080311a007988 */ /* 0x0083e8000800044c */
[----:B0-----:R-:W2:Y:S04]  /*38050*/  LDL.LU R48, [R1+0x28] ;  /* 0x0000280001307983 */ /* 0x001ea80000300800 */
[----:B-1----:R-:W3:Y:S04]  /*38060*/  LDL.LU R49, [R1+0x24] ;  /* 0x0000240001317983 */ /* 0x002ee80000300800 */
[----:B------:R0:W-:Y:S04]  /*38070*/  STS.U16 [R26+UR76+0x33080], R24 ;  /* 0x033080181a007988 */ /* 0x0001e8000800044c */
[----:B------:R1:W-:Y:S04]  /*38080*/  STS.U16 [R26+UR76+0x23480], R35 ;  /* 0x023480231a007988 */ /* 0x0003e8000800044c */
[----:B----4-:R4:W-:Y:S04]  /*38090*/  STS.U16 [R26+UR76+0x33480], R36 ;  /* 0x033480241a007988 */ /* 0x0109e8000800044c */
[----:B0-----:R-:W3:Y:S04]  /*380a0*/  LDL.LU R24, [R1+0x2134] ;  /* 0x0021340001187983 */ /* 0x001ee80000300800 */
[----:B-1----:R-:W3:Y:S04]  /*380b0*/  LDL.LU R35, [R1+0x2130] ;  /* 0x0021300001237983 */ /* 0x002ee80000300800 */
[----:B----4-:R-:W4:Y:S04]  /*380c0*/  LDL.LU R36, [R1+0x212c] ;  /* 0x00212c0001247983 */ /* 0x010f280000300800 */
[----:B------:R0:W-:Y:S04]  /*380d0*/  STS.U16 [R26+UR76+0x23880], R47 ;  /* 0x0238802f1a007988 */ /* 0x0001e8000800044c */
[----:B------:R1:W-:Y:S04]  /*380e0*/  STS.U16 [R26+UR76+0x33880], R52 ;  /* 0x033880341a007988 */ /* 0x0003e8000800044c */
[----:B0-----:R-:W4:Y:S04]  /*380f0*/  LDL.LU R47, [R1+0x2128] ;  /* 0x00212800012f7983 */ /* 0x001f280000300800 */
[----:B-1----:R-:W4:Y:S04]  /*38100*/  LDL.LU R52, [R1+0x2124] ;  /* 0x0021240001347983 */ /* 0x002f280000300800 */
[----:B------:R-:W-:Y:S04]  /*38110*/  STS.U16 [R26+UR76+0x23c80], R25 ;  /* 0x023c80191a007988 */ /* 0x000fe8000800044c */
[----:B------:R0:W-:Y:S04]  /*38120*/  STS.U16 [R26+UR76+0x33c80], R37 ;  /* 0x033c80251a007988 */ /* 0x0001e8000800044c */
[----:B------:R1:W-:Y:S04]  /*38130*/  STS.U16 [R26+UR76+0x24080], R38 ;  /* 0x024080261a007988 */ /* 0x0003e8000800044c */
        /* <DEDUP_REMOVED lines=15> */
[----:B------:R0:W-:Y:S04]  /*38230*/  STS.U16 [R26+UR76+0x35080], R32 ;  /* 0x035080201a007988 */ /* 0x0001e8000800044c */
[----:B------:R1:W-:Y:S04]  /*38240*/  STS.U16 [R26+UR76+0x25480], R33 ;  /* 0x025480211a007988 */ /* 0x0003e8000800044c */
[----:B------:R1:W-:Y:S04]  /*38250*/  STS.U16 [R26+UR76+0x35480], R34 ;  /* 0x035480221a007988 */ /* 0x0003e8000800044c */
[----:B0-----:R-:W4:Y:S04]  /*38260*/  LDL.LU R27, [R1+0x1524] ;  /* 0x00152400011b7983 */ /* 0x001f280000300800 */
[----:B-1----:R-:W4:Y:S04]  /*38270*/  LDL.LU R28, [R1+0x14f0] ;  /* 0x0014f000011c7983 */ /* 0x002f280000300800 */
[----:B------:R0:W-:Y:S04]  /*38280*/  STS.U16 [R26+UR76+0x25880], R39 ;  /* 0x025880271a007988 */ /* 0x0001e8000800044c */
        /* <DEDUP_REMOVED lines=8> */
[----:B0-----:R-:W4:Y:S04]  /*38310*/  LDL.LU R39, [R1+0x147c] ;  /* 0x00147c0001277983 */ /* 0x001f280000300800 */
[----:B------:R0:W-:Y:S04]  /*38320*/  STS.U16 [R26+UR76+0x36080], R44 ;  /* 0x0360802c1a007988 */ /* 0x0001e8000800044c */
[----:B-1----:R-:W4:Y:S04]  /*38330*/  LDL.LU R40, [R1+0x1448] ;  /* 0x0014480001287983 */ /* 0x002f280000300800 */
[----:B------:R-:W4:Y:S04]  /*38340*/  LDL.LU R41, [R1+0x1444] ;  /* 0x0014440001297983 */ /* 0x000f280000300800 */
[----:B------:R-:W4:Y:S04]  /*38350*/  LDL.LU R42, [R1+0x1410] ;  /* 0x00141000012a7983 */ /* 0x000f280000300800 */
[----:B------:R1:W-:Y:S04]  /*38360*/  STS.U16 [R26+UR76+0x26480], R45 ;  /* 0x0264802d1a007988 */ /* 0x0003e8000800044c */
[----:B------:R-:W4:Y:S04]  /*38370*/  LDL.LU R43, [R1+0x140c] ;  /* 0x00140c00012b7983 */ /* 0x000f280000300800 */
[----:B------:R1:W-:Y:S04]  /*38380*/  STS.U16 [R26+UR76+0x36480], R46 ;  /* 0x0364802e1a007988 */ /* 0x0003e8000800044c */
[----:B0-----:R-:W4:Y:S04]  /*38390*/  LDL.LU R44, [R1+0x13dc] ;  /* 0x0013dc00012c7983 */ /* 0x001f280000300800 */
[----:B------:R0:W-:Y:S04]  /*383a0*/  STS.U16 [R26+UR76+0x26880], R51 ;  /* 0x026880331a007988 */ /* 0x0001e8000800044c */
[----:B------:R0:W-:Y:S04]  /*383b0*/  STS.U16 [R26+UR76+0x36880], R50 ;  /* 0x036880321a007988 */ /* 0x0001e8000800044c */
[----:B-1----:R-:W4:Y:S04]  /*383c0*/  LDL.LU R45, [R1+0x13d8] ;  /* 0x0013d800012d7983 */ /* 0x002f280000300800 */
[----:B------:R-:W4:Y:S04]  /*383d0*/  LDL.LU R46, [R1+0x13ac] ;  /* 0x0013ac00012e7983 */ /* 0x000f280000300800 */
[----:B0-----:R-:W4:Y:S04]  /*383e0*/  LDL.LU R51, [R1+0x13a8] ;  /* 0x0013a80001337983 */ /* 0x001f280000300800 */
[----:B------:R-:W4:Y:S04]  /*383f0*/  LDL.LU R50, [R1+0x137c] ;  /* 0x00137c0001327983 */ /* 0x000f280000300800 */
[----:B--2---:R0:W-:Y:S04]  /*38400*/  STS.U16 [R26+UR76+0x26c80], R48 ;  /* 0x026c80301a007988 */ /* 0x0041e8000800044c */
[----:B---3--:R1:W-:Y:S04]  /*38410*/  STS.U16 [R26+UR76+0x36c80], R49 ;  /* 0x036c80311a007988 */ /* 0x0083e8000800044c */
[----:B0-----:R-:W2:Y:S04]  /*38420*/  LDL.LU R48, [R1+0x1378] ;  /* 0x0013780001307983 */ /* 0x001ea80000300800 */
[----:B-1----:R-:W3:Y:S04]  /*38430*/  LDL.LU R49, [R1+0x134c] ;  /* 0x00134c0001317983 */ /* 0x002ee80000300800 */
[----:B----4-:R-:W-:Y:S04]  /*38440*/  STS.U16 [R26+UR76+0x27080], R52 ;  /* 0x027080341a007988 */ /* 0x010fe8000800044c */
[----:B------:R0:W-:Y:S04]  /*38450*/  STS.U16 [R26+UR76+0x37080], R47 ;  /* 0x0370802f1a007988 */ /* 0x0001e8000800044c */
[----:B0-----:R-:W4:Y:S04]  /*38460*/  LDL R47, [R1+0x1bec] ;  /* 0x001bec00012f7983 */ /* 0x001f280000100800 */
[----:B------:R-:W-:Y:S04]  /*38470*/  STS.U16 [R26+UR76+0x27480], R36 ;  /* 0x027480241a007988 */ /* 0x000fe8000800044c */
[----:B------:R-:W-:Y:S04]  /*38480*/  STS.U16 [R26+UR76+0x37480], R35 ;  /* 0x037480231a007988 */ /* 0x000fe8000800044c */
[----:B------:R-:W-:Y:S04]  /*38490*/  STS.U16 [R26+UR76+0x27880], R24 ;  /* 0x027880181a007988 */ /* 0x000fe8000800044c */
[----:B------:R-:W-:Y:S04]  /*384a0*/  STS.U16 [R26+UR76+0x37880], R23 ;  /* 0x037880171a007988 */ /* 0x000fe8000800044c */
[----:B------:R-:W-:Y:S04]  /*384b0*/  STS.U16 [R26+UR76+0x27c80], R12 ;  /* 0x027c800c1a007988 */ /* 0x000fe8000800044c */
[----:B------:R-:W-:Y:S04]  /*384c0*/  STS.U16 [R26+UR76+0x37c80], R11 ;  /* 0x037c800b1a007988 */ /* 0x000fe8000800044c */
        /* <DEDUP_REMOVED lines=11> */
[----:B------:R0:W-:Y:S04]  /*38580*/  STS.U16 [R47+UR76+0x31500], R33 ;  /* 0x031500212f007988 */ /* 0x0001e8000800044c */
[----:B------:R1:W-:Y:S04]  /*38590*/  STS.U16 [R47+UR76+0x21900], R34 ;  /* 0x021900222f007988 */ /* 0x0003e8000800044c */
[----:B------:R-:W-:Y:S04]  /*385a0*/  STS.U16 [R47+UR76+0x31900], R39 ;  /* 0x031900272f007988 */ /* 0x000fe8000800044c */
[----:B------:R-:W-:Y:S04]  /*385b0*/  STS.U16 [R47+UR76+0x21d00], R40 ;  /* 0x021d00282f007988 */ /* 0x000fe8000800044c */
[----:B------:R-:W-:Y:S04]  /*385c0*/  STS.U16 [R47+UR76+0x31d00], R41 ;  /* 0x031d00292f007988 */ /* 0x000fe8000800044c */
[----:B------:R-:W-:Y:S04]  /*385d0*/  STS.U16 [R47+UR76+0x22100], R42 ;  /* 0x0221002a2f007988 */ /* 0x000fe8000800044c */
[----:B------:R-:W-:Y:S04]  /*385e0*/  STS.U16 [R47+UR76+0x32100], R43 ;  /* 0x0321002b2f007988 */ /* 0x000fe8000800044c */
[----:B------:R-:W-:Y:S04]  /*385f0*/  STS.U16 [R47+UR76+0x22500], R44 ;  /* 0x0225002c2f007988 */ /* 0x000fe8000800044c */
[----:B------:R4:W-:Y:S04]  /*38600*/  STS.U16 [R47+UR76+0x32500], R45 ;  /* 0x0325002d2f007988 */ /* 0x0009e8000800044c */
[----:B0-----:R-:W3:Y:S04]  /*38610*/  LDL.LU R33, [R1+0x1348] ;  /* 0x0013480001217983 */ /* 0x001ee80000300800 */
[----:B-1----:R-:W3:Y:S04]  /*38620*/  LDL.LU R34, [R1+0x131c] ;  /* 0x00131c0001227983 */ /* 0x002ee80000300800 */
[----:B------:R0:W-:Y:S04]  /*38630*/  STS.U16 [R47+UR76+0x22900], R46 ;  /* 0x0229002e2f007988 */ /* 0x0001e8000800044c */
[----:B----4-:R-:W4:Y:S04]  /*38640*/  LDL.LU R45, [R1+0x1318] ;  /* 0x00131800012d7983 */ /* 0x010f280000300800 */
        /* <DEDUP_REMOVED lines=26> */
[----:B--2---:R2:W-:Y:S04]  /*387f0*/  STS.U16 [R47+UR76+0x32d00], R48 ;  /* 0x032d00302f007988 */ /* 0x0045e8000800044c */
[----:B---3--:R3:W-:Y:S04]  /*38800*/  STS.U16 [R47+UR76+0x23100], R49 ;  /* 0x023100312f007988 */ /* 0x0087e8000800044c */
[----:B0-----:R-:W4:Y:S04]  /*38810*/  LDL.LU R51, [R1+0x1048] ;  /* 0x0010480001337983 */ /* 0x001f280000300800 */
[----:B-1----:R-:W4:Y:S04]  /*38820*/  LDL.LU R50, [R1+0x1044] ;  /* 0x0010440001327983 */ /* 0x002f280000300800 */
[----:B--2---:R-:W2:Y:S04]  /*38830*/  LDL.LU R48, [R1+0x20] ;  /* 0x0000200001307983 */ /* 0x004ea80000300800 */
[----:B---3--:R-:W3:Y:S04]  /*38840*/  LDL.LU R49, [R1+0x1c] ;  /* 0x00001c0001317983 */ /* 0x008ee80000300800 */
[----:B------:R0:W-:Y:S04]  /*38850*/  STS.U16 [R47+UR76+0x33100], R33 ;  /* 0x033100212f007988 */ /* 0x0001e8000800044c */
[----:B------:R1:W-:Y:S04]  /*38860*/  STS.U16 [R47+UR76+0x23500], R34 ;  /* 0x023500222f007988 */ /* 0x0003e8000800044c */
[----:B----4-:R4:W-:Y:S04]  /*38870*/  STS.U16 [R47+UR76+0x33500], R45 ;  /* 0x0335002d2f007988 */ /* 0x0109e8000800044c */
[----:B0-----:R-:W3:Y:S04]  /*38880*/  LDL.LU R33, [R1+0x2120] ;  /* 0x0021200001217983 */ /* 0x001ee80000300800 */
[----:B-1----:R-:W3:Y:S04]  /*38890*/  LDL.LU R34, [R1+0x211c] ;  /* 0x00211c0001227983 */ /* 0x002ee80000300800 */
[----:B------:R0:W-:Y:S04]  /*388a0*/  STS.U16 [R47+UR76+0x23900], R46 ;  /* 0x0239002e2f007988 */ /* 0x0001e8000800044c */
[----:B----4-:R-:W4:Y:S04]  /*388b0*/  LDL.LU R45, [R1+0x2118] ;  /* 0x00211800012d7983 */ /* 0x010f280000300800 */
[----:B0-----:R-:W4:Y:S04]  /*388c0*/  LDL.LU R46, [R1+0x2114] ;  /* 0x00211400012e7983 */ /* 0x001f280000300800 */
[----:B------:R-:W-:Y:S04]  /*388d0*/  STS.U16 [R47+UR76+0x33900], R23 ;  /* 0x033900172f007988 */ /* 0x000fe8000800044c */
[----:B------:R-:W-:Y:S04]  /*388e0*/  STS.U16 [R47+UR76+0x23d00], R24 ;  /* 0x023d00182f007988 */ /* 0x000fe8000800044c */
[----:B------:R-:W-:Y:S04]  /*388f0*/  STS.U16 [R47+UR76+0x33d00], R35 ;  /* 0x033d00232f007988 */ /* 0x000fe8000800044c */
        /* <DEDUP_REMOVED lines=22> */
[----:B------:R2:W-:Y:S04]  /*38a60*/  STS.U16 [R47+UR76+0x25d00], R39 ;  /* 0x025d00272f007988 */ /* 0x0005e8000800044c */
[----:B0-----:R-:W4:Y:S04]  /*38a70*/  LDL.LU R16, [R1+0x14e8] ;  /* 0x0014e80001107983 */ /* 0x001f280000300800 */
[----:B-1----:R-:W4:Y:S04]  /*38a80*/  LDL.LU R27, [R1+0x14e4] ;  /* 0x0014e400011b7983 */ /* 0x002f280000300800 */
[----:B------:R0:W-:Y:S04]  /*38a90*/  STS.U16 [R47+UR76+0x35d00], R40 ;  /* 0x035d00282f007988 */ /* 0x0001e8000800044c */
[----:B------:R-:W4:Y:S04]  /*38aa0*/  LDL.LU R28, [R1+0x14b0] ;  /* 0x0014b000011c7983 */ /* 0x000f280000300800 */
[----:B------:R1:W-:Y:S04]  /*38ab0*/  STS.U16 [R47+UR76+0x26100], R41 ;  /* 0x026100292f007988 */ /* 0x0003e8000800044c */
[----:B------:R-:W4:Y:S04]  /*38ac0*/  LDL.LU R31, [R1+0x14ac] ;  /* 0x0014ac00011f7983 */ /* 0x000f280000300800 */
[----:B------:R0:W-:Y:S04]  /*38ad0*/  STS.U16 [R47+UR76+0x36100], R42 ;  /* 0x0361002a2f007988 */ /* 0x0001e8000800044c */
[----:B------:R0:W-:Y:S04]  /*38ae0*/  STS.U16 [R47+UR76+0x26500], R43 ;  /* 0x0265002b2f007988 */ /* 0x0001e8000800044c */
[----:B------:R-:W4:Y:S04]  /*38af0*/  LDL.LU R32, [R1+0x1478] ;  /* 0x0014780001207983 */ /* 0x000f280000300800 */
[----:B--2---:R-:W2:Y:S04]  /*38b00*/  LDL.LU R39, [R1+0x1474] ;  /* 0x0014740001277983 */ /* 0x004ea80000300800 */
[----:B------:R1:W-:Y:S04]  /*38b10*/  STS.U16 [R47+UR76+0x36500], R44 ;  /* 0x0365002c2f007988 */ /* 0x0003e8000800044c */
[----:B------:R3:W-:Y:S04]  /*38b20*/  STS.U16 [R47+UR76+0x26900], R51 ;  /* 0x026900332f007988 */ /* 0x0007e8000800044c */
[----:B0-----:R-:W2:Y:S04]  /*38b30*/  LDL.LU R40, [R1+0x1440] ;  /* 0x0014400001287983 */ /* 0x001ea80000300800 */
[----:B-1----:R-:W2:Y:S04]  /*38b40*/  LDL.LU R41, [R1+0x143c] ;  /* 0x00143c0001297983 */ /* 0x002ea80000300800 */
[----:B------:R0:W-:Y:S04]  /*38b50*/  STS.U16 [R47+UR76+0x36900], R50 ;  /* 0x036900322f007988 */ /* 0x0001e8000800044c */
[----:B------:R-:W2:Y:S04]  /*38b60*/  LDL.LU R42, [R1+0x1408] ;  /* 0x00140800012a7983 */ /* 0x000ea80000300800 */
[----:B------:R1:W-:Y:S04]  /*38b70*/  STS.U16 [R47+UR76+0x26d00], R48 ;  /* 0x026d00302f007988 */ /* 0x0003e8000800044c */
[----:B------:R-:W2:Y:S04]  /*38b80*/  LDL.LU R43, [R1+0x1404] ;  /* 0x00140400012b7983 */ /* 0x000ea80000300800 */
[----:B---3--:R3:W-:Y:S04]  /*38b90*/  STS.U16 [R47+UR76+0x36d00], R49 ;  /* 0x036d00312f007988 */ /* 0x0087e8000800044c */
[----:B------:R-:W2:Y:S04]  /*38ba0*/  LDL.LU R44, [R1+0x13d4] ;  /* 0x0013d400012c7983 */ /* 0x000ea80000300800 */
[----:B------:R-:W2:Y:S04]  /*38bb0*/  LDL.LU R51, [R1+0x13d0] ;  /* 0x0013d00001337983 */ /* 0x000ea80000300800 */
[----:B0-----:R-:W2:Y:S04]  /*38bc0*/  LDL.LU R50, [R1+0x13a4] ;  /* 0x0013a40001327983 */ /* 0x001ea80000300800 */
[----:B-1----:R-:W2:Y:S04]  /*38bd0*/  LDL.LU R48, [R1+0x13a0] ;  /* 0x0013a00001307983 */ /* 0x002ea80000300800 */
[----:B---3--:R-:W3:Y:S04]  /*38be0*/  LDL.LU R49, [R1+0x1374] ;  /* 0x0013740001317983 */ /* 0x008ee80000300800 */
[----:B----4-:R-:W-:Y:S04]  /*38bf0*/  STS.U16 [R47+UR76+0x27100], R46 ;  /* 0x0271002e2f007988 */ /* 0x010fe8000800044c */
[----:B------:R-:W-:Y:S04]  /*38c00*/  STS.U16 [R47+UR76+0x37100], R45 ;  /* 0x0371002d2f007988 */ /* 0x000fe8000800044c */
[----:B------:R-:W-:Y:S04]  /*38c10*/  STS.U16 [R47+UR76+0x27500], R34 ;  /* 0x027500222f007988 */ /* 0x000fe8000800044c */
[----:B------:R0:W-:Y:S04]  /*38c20*/  STS.U16 [R47+UR76+0x37500], R33 ;  /* 0x037500212f007988 */ /* 0x0001e8000800044c */
[----:B0-----:R-:W4:Y:S04]  /*38c30*/  LDL R33, [R1+0x1be8] ;  /* 0x001be80001217983 */ /* 0x001f280000100800 */
        /* <DEDUP_REMOVED lines=17> */
[----:B--2---:R-:W-:Y:S04]  /*38d50*/  STS.U16 [R33+UR76+0x31980], R39 ;  /* 0x0319802721007988 */ /* 0x004fe8000800044c */
[----:B------:R-:W-:Y:S04]  /*38d60*/  STS.U16 [R33+UR76+0x21d80], R40 ;  /* 0x021d802821007988 */ /* 0x000fe8000800044c */
[----:B------:R2:W-:Y:S04]  /*38d70*/  STS.U16 [R33+UR76+0x31d80], R41 ;  /* 0x031d802921007988 */ /* 0x0005e8000800044c */
[----:B------:R4:W-:Y:S04]  /*38d80*/  STS.U16 [R33+UR76+0x22180], R42 ;  /* 0x0221802a21007988 */ /* 0x0009e8000800044c */
[----:B------:R1:W-:Y:S04]  /*38d90*/  STS.U16 [R33+UR76+0x32180], R43 ;  /* 0x0321802b21007988 */ /* 0x0003e8000800044c */
[----:B------:R2:W-:Y:S04]  /*38da0*/  STS.U16 [R33+UR76+0x22580], R44 ;  /* 0x0225802c21007988 */ /* 0x0005e8000800044c */
[----:B0-----:R-:W3:Y:S04]  /*38db0*/  LDL.LU R31, [R1+0x1370] ;  /* 0x00137000011f7983 */ /* 0x001ee80000300800 */
[----:B-1----:R-:W3:Y:S04]  /*38dc0*/  LDL.LU R32, [R1+0x1344] ;  /* 0x0013440001207983 */ /* 0x002ee80000300800 */
[----:B------:R-:W-:Y:S04]  /*38dd0*/  STS.U16 [R33+UR76+0x32580], R51 ;  /* 0x0325803321007988 */ /* 0x000fe8000800044c */
[----:B--2---:R-:W2:Y:S04]  /*38de0*/  LDL.LU R41, [R1+0x1340] ;  /* 0x0013400001297983 */ /* 0x004ea80000300800 */
[----:B----4-:R-:W4:Y:S04]  /*38df0*/  LDL.LU R42, [R1+0x1314] ;  /* 0x00131400012a7983 */ /* 0x010f280000300800 */
[----:B------:R-:W-:Y:S04]  /*38e00*/  STS.U16 [R33+UR76+0x22980], R50 ;  /* 0x0229803221007988 */ /* 0x000fe8000800044c */
[----:B------:R-:W4:Y:S04]  /*38e10*/  LDL.LU R43, [R1+0x1310] ;  /* 0x00131000012b7983 */ /* 0x000f280000300800 */
[----:B------:R0:W-:Y:S04]  /*38e20*/  STS.U16 [R33+UR76+0x32980], R48 ;  /* 0x0329803021007988 */ /* 0x0001e8000800044c */
[----:B------:R-:W4:Y:S04]  /*38e30*/  LDL.LU R44, [R1+0x12e4] ;  /* 0x0012e400012c7983 */ /* 0x000f280000300800 */
[----:B---3--:R1:W-:Y:S04]  /*38e40*/  STS.U16 [R33+UR76+0x22d80], R49 ;  /* 0x022d803121007988 */ /* 0x0083e8000800044c */
[----:B0-----:R-:W3:Y:S04]  /*38e50*/  LDL.LU R48, [R1+0x12e0] ;  /* 0x0012e00001307983 */ /* 0x001ee80000300800 */
[----:B-1----:R-:W3:Y:S04]  /*38e60*/  LDL.LU R49, [R1+0x12b4] ;  /* 0x0012b40001317983 */ /* 0x002ee80000300800 */
        /* <DEDUP_REMOVED lines=23> */
[----:B------:R0:W-:Y:S04]  /*38fe0*/  STS.U16 [R33+UR76+0x32d80], R31 ;  /* 0x032d801f21007988 */ /* 0x0001e8000800044c */
[----:B------:R1:W-:Y:S04]  /*38ff0*/  STS.U16 [R33+UR76+0x23180], R32 ;  /* 0x0231802021007988 */ /* 0x0003e8000800044c */
[----:B--2---:R2:W-:Y:S04]  /*39000*/  STS.U16 [R33+UR76+0x33180], R41 ;  /* 0x0331802921007988 */ /* 0x0045e8000800044c */
[----:B----4-:R4:W-:Y:S04]  /*39010*/  STS.U16 [R33+UR76+0x23580], R42 ;  /* 0x0235802a21007988 */ /* 0x0109e8000800044c */
[----:B------:R2:W-:Y:S04]  /*39020*/  STS.U16 [R33+UR76+0x33580], R43 ;  /* 0x0335802b21007988 */ /* 0x0005e8000800044c */
[----:B0-----:R-:W3:Y:S04]  /*39030*/  LDL.LU R31, [R1+0x2110] ;  /* 0x00211000011f7983 */ /* 0x001ee80000300800 */
[----:B-1----:R-:W3:Y:S04]  /*39040*/  LDL.LU R32, [R1+0x210c] ;  /* 0x00210c0001207983 */ /* 0x002ee80000300800 */
[----:B------:R0:W-:Y:S04]  /*39050*/  STS.U16 [R33+UR76+0x23980], R44 ;  /* 0x0239802c21007988 */ /* 0x0001e8000800044c */
[----:B--2---:R-:W2:Y:S04]  /*39060*/  LDL.LU R41, [R1+0x2108] ;  /* 0x0021080001297983 */ /* 0x004ea80000300800 */
[----:B----4-:R-:W4:Y:S04]  /*39070*/  LDL.LU R42, [R1+0x2104] ;  /* 0x00210400012a7983 */ /* 0x010f280000300800 */
[----:B------:R-:W2:Y:S04]  /*39080*/  LDL.LU R43, [R1+0x2100] ;  /* 0x00210000012b7983 */ /* 0x000ea80000300800 */
[----:B---3--:R1:W-:Y:S04]  /*39090*/  STS.U16 [R33+UR76+0x33980], R48 ;  /* 0x0339803021007988 */ /* 0x0083e8000800044c */
[----:B------:R3:W-:Y:S04]  /*390a0*/  STS.U16 [R33+UR76+0x23d80], R49 ;  /* 0x023d803121007988 */ /* 0x0007e8000800044c */
[----:B0-----:R-:W2:Y:S04]  /*390b0*/  LDL.LU R44, [R1+0x20fc] ;  /* 0x0020fc00012c7983 */ /* 0x001ea80000300800 */
[----:B-1----:R-:W2:Y:S04]  /*390c0*/  LDL.LU R48, [R1+0x20f8] ;  /* 0x0020f80001307983 */ /* 0x002ea80000300800 */
[----:B---3--:R-:W3:Y:S04]  /*390d0*/  LDL.LU R49, [R1+0x20f4] ;  /* 0x0020f40001317983 */ /* 0x008ee80000300800 */
[----:B------:R0:W-:Y:S04]  /*390e0*/  STS.U16 [R33+UR76+0x33d80], R34 ;  /* 0x033d802221007988 */ /* 0x0001e8000800044c */
[----:B------:R1:W-:Y:S04]  /*390f0*/  STS.U16 [R33+UR76+0x24180], R45 ;  /* 0x0241802d21007988 */ /* 0x0003e8000800044c */
[----:B------:R0:W-:Y:S04]  /*39100*/  STS.U16 [R33+UR76+0x34180], R46 ;  /* 0x0341802e21007988 */ /* 0x0001e8000800044c */
[----:B------:R-:W-:Y:S04]  /*39110*/  STS.U16 [R33+UR76+0x24580], R23 ;  /* 0x0245801721007988 */ /* 0x000fe8000800044c */
[----:B------:R-:W-:Y:S04]  /*39120*/  STS.U16 [R33+UR76+0x34580], R24 ;  /* 0x0345801821007988 */ /* 0x000fe8000800044c */
[----:B------:R0:W-:Y:S04]  /*39130*/  STS.U16 [R33+UR76+0x24980], R35 ;  /* 0x0249802321007988 */ /* 0x0001e8000800044c */
[----:B------:R0:W-:Y:S04]  /*39140*/  STS.U16 [R33+UR76+0x34980], R36 ;  /* 0x0349802421007988 */ /* 0x0001e8000800044c */
[----:B------:R0:W-:Y:S04]  /*39150*/  STS.U16 [R33+UR76+0x24d80], R47 ;  /* 0x024d802f21007988 */ /* 0x0001e8000800044c */
[----:B------:R1:W-:Y:S04]  /*39160*/  STS.U16 [R33+UR76+0x34d80], R25 ;  /* 0x034d801921007988 */ /* 0x0003e8000800044c */
        /* <DEDUP_REMOVED lines=12> */
[----:B------:R-:W-:Y:S04]  /*39230*/  STS.U16 [R33+UR76+0x25d80], R15 ;  /* 0x025d800f21007988 */ /* 0x000fe8000800044c */
[----:B------:R-:W4:Y:S04]  /*39240*/  LDL.LU R25, [R1+0x1518] ;  /* 0x0015180001197983 */ /* 0x000f280000300800 */
[----:B------:R-:W-:Y:S04]  /*39250*/  STS.U16 [R33+UR76+0x35d80], R16 ;  /* 0x035d801021007988 */ /* 0x000fe8000800044c */
[----:B------:R-:W4:Y:S04]  /*39260*/  LDL.LU R26, [R1+0x1514] ;  /* 0x00151400011a7983 */ /* 0x000f280000300800 */
[----:B------:R-:W-:Y:S04]  /*39270*/  STS.U16 [R33+UR76+0x26180], R27 ;  /* 0x0261801b21007988 */ /* 0x000fe8000800044c */
[----:B0-----:R-:W4:Y:S04]  /*39280*/  LDL.LU R37, [R1+0x14e0] ;  /* 0x0014e00001257983 */ /* 0x001f280000300800 */
[----:B------:R-:W-:Y:S04]  /*39290*/  STS.U16 [R33+UR76+0x36180], R28 ;  /* 0x0361801c21007988 */ /* 0x000fe8000800044c */
[----:B-1----:R-:W4:Y:S04]  /*392a0*/  LDL.LU R38, [R1+0x14dc] ;  /* 0x0014dc0001267983 */ /* 0x002f280000300800 */
[----:B------:R-:W-:Y:S04]  /*392b0*/  STS.U16 [R33+UR76+0x26580], R39 ;  /* 0x0265802721007988 */ /* 0x000fe8000800044c */
[----:B------:R-:W4:Y:S04]  /*392c0*/  LDL.LU R2, [R1+0x14a8] ;  /* 0x0014a80001027983 */ /* 0x000f280000300800 */
[----:B------:R-:W-:Y:S04]  /*392d0*/  STS.U16 [R33+UR76+0x36580], R40 ;  /* 0x0365802821007988 */ /* 0x000fe8000800044c */
[----:B------:R-:W4:Y:S04]  /*392e0*/  LDL.LU R3, [R1+0x14a4] ;  /* 0x0014a40001037983 */ /* 0x000f280000300800 */
[----:B------:R0:W-:Y:S04]  /*392f0*/  STS.U16 [R33+UR76+0x26980], R51 ;  /* 0x0269803321007988 */ /* 0x0001e8000800044c */
[----:B------:R-:W4:Y:S04]  /*39300*/  LDL.LU R4, [R1+0x1470] ;  /* 0x0014700001047983 */ /* 0x000f280000300800 */
[----:B------:R1:W-:Y:S04]  /*39310*/  STS.U16 [R33+UR76+0x36980], R50 ;  /* 0x0369803221007988 */ /* 0x0003e8000800044c */
[----:B0-----:R-:W4:Y:S04]  /*39320*/  LDL.LU R51, [R1+0x146c] ;  /* 0x00146c0001337983 */ /* 0x001f280000300800 */
[----:B-1----:R-:W4:Y:S04]  /*39330*/  LDL.LU R50, [R1+0x1438] ;  /* 0x0014380001327983 */ /* 0x002f280000300800 */
[----:B------:R-:W4:Y:S04]  /*39340*/  LDL.LU R15, [R1+0x1434] ;  /* 0x00143400010f7983 */ /* 0x000f280000300800 */
[----:B------:R-:W4:Y:S04]  /*39350*/  LDL.LU R16, [R1+0x1400] ;  /* 0x0014000001107983 */ /* 0x000f280000300800 */
[----:B---3--:R-:W-:Y:S04]  /*39360*/  STS.U16 [R33+UR76+0x26d80], R49 ;  /* 0x026d803121007988 */ /* 0x008fe8000800044c */
[----:B--2---:R0:W-:Y:S04]  /*39370*/  STS.U16 [R33+UR76+0x36d80], R48 ;  /* 0x036d803021007988 */ /* 0x0041e8000800044c */
[----:B0-----:R-:W2:Y:S01]  /*39380*/  LDL.LU R48, [R1+0x13fc] ;  /* 0x0013fc0001307983 */ /* 0x001ea20000300800 */
[----:B------:R-:W0:Y:S03]  /*39390*/  S2R R49, SR_TID.X ;  /* 0x0000000000317919 */ /* 0x000e260000002100 */
[----:B------:R-:W3:Y:S04]  /*393a0*/  LDL.LU R27, [R1+0x13cc] ;  /* 0x0013cc00011b7983 */ /* 0x000ee80000300800 */
[----:B------:R-:W-:Y:S04]  /*393b0*/  STS.U16 [R33+UR76+0x27180], R44 ;  /* 0x0271802c21007988 */ /* 0x000fe8000800044c */
[----:B------:R-:W3:Y:S04]  /*393c0*/  LDL.LU R28, [R1+0x13c8] ;  /* 0x0013c800011c7983 */ /* 0x000ee80000300800 */
[----:B------:R-:W-:Y:S04]  /*393d0*/  STS.U16 [R33+UR76+0x37180], R43 ;  /* 0x0371802b21007988 */ /* 0x000fe8000800044c */
[----:B------:R-:W3:Y:S04]  /*393e0*/  LDL.LU R39, [R1+0x139c] ;  /* 0x00139c0001277983 */ /* 0x000ee80000300800 */
[----:B------:R-:W-:Y:S04]  /*393f0*/  STS.U16 [R33+UR76+0x27580], R32 ;  /* 0x0275802021007988 */ /* 0x000fe8000800044c */
[----:B------:R-:W-:Y:S04]  /*39400*/  STS.U16 [R33+UR76+0x37580], R31 ;  /* 0x0375801f21007988 */ /* 0x000fe8000800044c */
[----:B------:R-:W-:Y:S04]  /*39410*/  STS.U16 [R33+UR76+0x27980], R20 ;  /* 0x0279801421007988 */ /* 0x000fe8000800044c */
[----:B------:R-:W-:Y:S04]  /*39420*/  STS.U16 [R33+UR76+0x37980], R19 ;  /* 0x0379801321007988 */ /* 0x000fe8000800044c */
[----:B------:R-:W-:Y:S04]  /*39430*/  STS.U16 [R33+UR76+0x27d80], R8 ;  /* 0x027d800821007988 */ /* 0x000fe8000800044c */
[----:B------:R-:W-:Y:S01]  /*39440*/  STS.U16 [R33+UR76+0x37d80], R7 ;  /* 0x037d800721007988 */ /* 0x000fe2000800044c */
[C---:B0-----:R-:W-:Y:S01]  /*39450*/  IMAD.SHL.U32 R24, R49.reuse, 0x2, RZ ;  /* 0x0000000231187824 */ /* 0x041fe200078e00ff */
[----:B------:R-:W-:-:S02]  /*39460*/  LOP3.LUT R23, R49, 0x40, RZ, 0xc0, !PT ;  /* 0x0000004031177812 */ /* 0x000fc400078ec0ff */
[----:B------:R-:W3:Y:S04]  /*39470*/  LDL.LU R49, [R1+0x1398] ;  /* 0x0013980001317983 */ /* 0x000ee80000300800 */
[----:B------:R-:W3:Y:S01]  /*39480*/  LDL.LU R40, [R1+0x136c] ;  /* 0x00136c0001287983 */ /* 0x000ee20000300800 */
[----:B------:R-:W-:-:S05]  /*39490*/  LOP3.LUT R24, R24, 0x7e, RZ, 0xc0, !PT ;  /* 0x0000007e18187812 */ /* 0x000fca00078ec0ff */
[----:B------:R-:W-:-:S05]  /*394a0*/  IMAD R23, R23, 0x200, R24 ;  /* 0x0000020017177824 */ /* 0x000fca00078e0218 */
        /* <DEDUP_REMOVED lines=18> */
[----:B0-----:R-:W4:Y:S04]  /*395d0*/  LDL.LU R51, [R1+0x1368] ;  /* 0x0013680001337983 */ /* 0x001f280000300800 */
[----:B-1----:R-:W4:Y:S04]  /*395e0*/  LDL.LU R50, [R1+0x133c] ;  /* 0x00133c0001327983 */ /* 0x002f280000300800 */
[----:B--2---:R0:W-:Y:S04]  /*395f0*/  STS.U16 [R23+UR76+0x32200], R48 ;  /* 0x0322003017007988 */ /* 0x0041e8000800044c */
[----:B0-----:R-:W2:Y:S04]  /*39600*/  LDL.LU R48, [R1+0x1338] ;  /* 0x0013380001307983 */ /* 0x001ea80000300800 */
[----:B---3--:R-:W-:Y:S04]  /*39610*/  STS.U16 [R23+UR76+0x22600], R27 ;  /* 0x0226001b17007988 */ /* 0x008fe8000800044c */
[----:B------:R-:W-:Y:S04]  /*39620*/  STS.U16 [R23+UR76+0x32600], R28 ;  /* 0x0326001c17007988 */ /* 0x000fe8000800044c */
[----:B------:R-:W-:Y:S04]  /*39630*/  STS.U16 [R23+UR76+0x22a00], R39 ;  /* 0x022a002717007988 */ /* 0x000fe8000800044c */
[----:B------:R-:W3:Y:S04]  /*39640*/  LDL.LU R31, [R1+0x130c] ;  /* 0x00130c00011f7983 */ /* 0x000ee80000300800 */
[----:B------:R-:W3:Y:S04]  /*39650*/  LDL.LU R32, [R1+0x1308] ;  /* 0x0013080001207983 */ /* 0x000ee80000300800 */
        /* <DEDUP_REMOVED lines=22> */
[----:B------:R-:W3:Y:S04]  /*397c0*/  LDL.LU R39, [R1+0x1098] ;  /* 0x0010980001277983 */ /* 0x000ee80000300800 */
[----:B----4-:R1:W-:Y:S04]  /*397d0*/  STS.U16 [R23+UR76+0x32e00], R51 ;  /* 0x032e003317007988 */ /* 0x0103e8000800044c */
[----:B0-----:R-:W4:Y:S04]  /*397e0*/  LDL.LU R40, [R1+0x1094] ;  /* 0x0010940001287983 */ /* 0x001f280000300800 */
[----:B------:R0:W-:Y:S04]  /*397f0*/  STS.U16 [R23+UR76+0x23200], R50 ;  /* 0x0232003217007988 */ /* 0x0001e8000800044c */
[----:B-1----:R-:W4:Y:S04]  /*39800*/  LDL.LU R51, [R1+0x1068] ;  /* 0x0010680001337983 */ /* 0x002f280000300800 */
[----:B0-----:R-:W4:Y:S04]  /*39810*/  LDL.LU R50, [R1+0x1064] ;  /* 0x0010640001327983 */ /* 0x001f280000300800 */
[----:B--2---:R0:W-:Y:S04]  /*39820*/  STS.U16 [R23+UR76+0x33200], R48 ;  /* 0x0332003017007988 */ /* 0x0041e8000800044c */
[----:B0-----:R-:W2:Y:S04]  /*39830*/  LDL.LU R48, [R1+0x40] ;  /* 0x0000400001307983 */ /* 0x001ea80000300800 */
[----:B---3--:R-:W-:Y:S04]  /*39840*/  STS.U16 [R23+UR76+0x23600], R31 ;  /* 0x0236001f17007988 */ /* 0x008fe8000800044c */
[----:B------:R-:W-:Y:S04]  /*39850*/  STS.U16 [R23+UR76+0x33600], R32 ;  /* 0x0336002017007988 */ /* 0x000fe8000800044c */
[----:B------:R0:W-:Y:S04]  /*39860*/  STS.U16 [R23+UR76+0x23a00], R49 ;  /* 0x023a003117007988 */ /* 0x0001e8000800044c */
[----:B------:R-:W-:Y:S04]  /*39870*/  STS.U16 [R23+UR76+0x33a00], R44 ;  /* 0x033a002c17007988 */ /* 0x000fe8000800044c */
[----:B------:R-:W-:Y:S04]  /*39880*/  STS.U16 [R23+UR76+0x23e00], R33 ;  /* 0x023e002117007988 */ /* 0x000fe8000800044c */
[----:B------:R-:W-:Y:S04]  /*39890*/  STS.U16 [R23+UR76+0x33e00], R34 ;  /* 0x033e002217007988 */ /* 0x000fe8000800044c */
[----:B------:R1:W-:Y:S04]  /*398a0*/  STS.U16 [R23+UR76+0x24200], R45 ;  /* 0x0242002d17007988 */ /* 0x0003e8000800044c */
[----:B------:R3:W-:Y:S04]  /*398b0*/  STS.U16 [R23+UR76+0x34200], R46 ;  /* 0x0342002e17007988 */ /* 0x0007e8000800044c */
[----:B------:R0:W-:Y:S04]  /*398c0*/  STS.U16 [R23+UR76+0x24600], R35 ;  /* 0x0246002317007988 */ /* 0x0001e8000800044c */
[----:B------:R0:W-:Y:S04]  /*398d0*/  STS.U16 [R23+UR76+0x34600], R36 ;  /* 0x0346002417007988 */ /* 0x0001e8000800044c */
[----:B------:R-:W-:Y:S04]  /*398e0*/  STS.U16 [R23+UR76+0x24a00], R47 ;  /* 0x024a002f17007988 */ /* 0x000fe8000800044c */
[----:B------:R-:W-:Y:S04]  /*398f0*/  STS.U16 [R23+UR76+0x34a00], R25 ;  /* 0x034a001917007988 */ /* 0x000fe8000800044c */
[----:B------:R-:W-:Y:S04]  /*39900*/  STS.U16 [R23+UR76+0x24e00], R26 ;  /* 0x024e001a17007988 */ /* 0x000fe8000800044c */
[----:B------:R-:W-:Y:S04]  /*39910*/  STS.U16 [R23+UR76+0x34e00], R37 ;  /* 0x034e002517007988 */ /* 0x000fe8000800044c */
[----:B0-----:R-:W2:Y:S04]  /*39920*/  LDL.LU R49, [R1+0x3c] ;  /* 0x00003c0001317983 */ /* 0x001ea80000300800 */
[----:B------:R-:W-:Y:S04]  /*39930*/  STS.U16 [R23+UR76+0x25200], R38 ;  /* 0x0252002617007988 */ /* 0x000fe8000800044c */
[----:B------:R-:W-:Y:S04]  /*39940*/  STS.U16 [R23+UR76+0x35200], R2 ;  /* 0x0352000217007988 */ /* 0x000fe8000800044c */
[----:B-1----:R-:W2:Y:S04]  /*39950*/  LDL.LU R45, [R1+0x10] ;  /* 0x00001000012d7983 */ /* 0x002ea80000300800 */
[----:B------:R-:W-:Y:S04]  /*39960*/  STS.U16 [R23+UR76+0x25600], R3 ;  /* 0x0256000317007988 */ /* 0x000fe8000800044c */
[----:B---3--:R-:W3:Y:S04]  /*39970*/  LDL.LU R46, [R1+0xc] ;  /* 0x00000c00012e7983 */ /* 0x008ee80000300800 */
[----:B------:R-:W-:Y:S04]  /*39980*/  STS.U16 [R23+UR76+0x35600], R4 ;  /* 0x0356000417007988 */ /* 0x000fe8000800044c */
[----:B------:R-:W-:Y:S04]  /*39990*/  STS.U16 [R23+UR76+0x25a00], R15 ;  /* 0x025a000f17007988 */ /* 0x000fe8000800044c */
[----:B------:R-:W-:Y:S04]  /*399a0*/  STS.U16 [R23+UR76+0x35a00], R16 ;  /* 0x035a001017007988 */ /* 0x000fe8000800044c */
[----:B------:R-:W-:Y:S04]  /*399b0*/  STS.U16 [R23+UR76+0x25e00], R27 ;  /* 0x025e001b17007988 */ /* 0x000fe8000800044c */
[----:B------:R-:W-:Y:S04]  /*399c0*/  STS.U16 [R23+UR76+0x35e00], R28 ;  /* 0x035e001c17007988 */ /* 0x000fe8000800044c */
[----:B------:R-:W-:Y:S04]  /*399d0*/  STS.U16 [R23+UR76+0x26200], R39 ;  /* 0x0262002717007988 */ /* 0x000fe8000800044c */
[----:B------:R-:W3:Y:S04]  /*399e0*/  LDL R31, [R1+0x1be0] ;  /* 0x001be000011f7983 */ /* 0x000ee80000100800 */
[----:B------:R-:W3:Y:S04]  /*399f0*/  LDL.LU R35, [R1+0x15b8] ;  /* 0x0015b80001237983 */ /* 0x000ee80000300800 */
[----:B------:R-:W3:Y:S04]  /*39a00*/  LDL.LU R36, [R1+0x15b4] ;  /* 0x0015b40001247983 */ /* 0x000ee80000300800 */
[----:B----4-:R-:W-:Y:S04]  /*39a10*/  STS.U16 [R23+UR76+0x36200], R40 ;  /* 0x0362002817007988 */ /* 0x010fe8000800044c */
[----:B------:R-:W-:Y:S04]  /*39a20*/  STS.U16 [R23+UR76+0x26600], R51 ;  /* 0x0266003317007988 */ /* 0x000fe8000800044c */
[----:B------:R-:W-:Y:S04]  /*39a30*/  STS.U16 [R23+UR76+0x36600], R50 ;  /* 0x0366003217007988 */ /* 0x000fe8000800044c */
[----:B--2---:R0:W-:Y:S04]  /*39a40*/  STS.U16 [R23+UR76+0x26a00], R48 ;  /* 0x026a003017007988 */ /* 0x0041e8000800044c */
[----:B0-----:R-:W2:Y:S04]  /*39a50*/  LDL.LU R48, [R1+0x1580] ;  /* 0x0015800001307983 */ /* 0x001ea80000300800 */
        /* <DEDUP_REMOVED lines=17> */
[----:B------:R-:W-:Y:S04]  /*39b70*/  STS.U16 [R23+UR76+0x26e00], R45 ;  /* 0x026e002d17007988 */ /* 0x000fe8000800044c */
[----:B---3--:R-:W-:Y:S04]  /*39b80*/  STS.U16 [R23+UR76+0x36e00], R46 ;  /* 0x036e002e17007988 */ /* 0x008fe8000800044c */
        /* <DEDUP_REMOVED lines=9> */
[----:B0-----:R-:W3:Y:S04]  /*39c20*/  LDL.LU R49, [R1+0x13c0] ;  /* 0x0013c00001317983 */ /* 0x001ee80000300800 */
[----:B------:R-:W-:Y:S04]  /*39c30*/  STS.U16 [R31+UR76+0x30280], R36 ;  /* 0x030280241f007988 */ /* 0x000fe8000800044c */
[----:B--2---:R0:W-:Y:S04]  /*39c40*/  STS.U16 [R31+UR76+0x20680], R48 ;  /* 0x020680301f007988 */ /* 0x0041e8000800044c */
[----:B0-----:R-:W2:Y:S04]  /*39c50*/  LDL.LU R48, [R1+0x1394] ;  /* 0x0013940001307983 */ /* 0x001ea80000300800 */
[----:B----4-:R-:W-:Y:S04]  /*39c60*/  STS.U16 [R31+UR76+0x30680], R47 ;  /* 0x0306802f1f007988 */ /* 0x010fe8000800044c */
        /* <DEDUP_REMOVED lines=12> */
[----:B----4-:R-:W4:Y:S04]  /*39d30*/  LDL.LU R4, [R1+0x1360] ;  /* 0x0013600001047983 */ /* 0x010f280000300800 */
        /* <DEDUP_REMOVED lines=10> */
[----:B------:R-:W4:Y:S04]  /*39de0*/  LDL.LU R40, [R1+0x12d0] ;  /* 0x0012d00001287983 */ /* 0x000f280000300800 */
[----:B---3--:R0:W-:Y:S04]  /*39df0*/  STS.U16 [R31+UR76+0x32680], R49 ;  /* 0x032680311f007988 */ /* 0x0081e8000800044c */
[----:B------:R-:W3:Y:S04]  /*39e00*/  LDL.LU R51, [R1+0x12a4] ;  /* 0x0012a40001337983 */ /* 0x000ee80000300800 */
[----:B------:R-:W3:Y:S04]  /*39e10*/  LDL.LU R50, [R1+0x12a0] ;  /* 0x0012a00001327983 */ /* 0x000ee80000300800 */
[----:B0-----:R-:W3:Y:S04]  /*39e20*/  LDL.LU R49, [R1+0x1274] ;  /* 0x0012740001317983 */ /* 0x001ee80000300800 */
[----:B------:R-:W3:Y:S04]  /*39e30*/  LDL.LU R24, [R1+0x1270] ;  /* 0x0012700001187983 */ /* 0x000ee80000300800 */
        /* <DEDUP_REMOVED lines=18> */
[----:B------:R0:W-:Y:S04]  /*39f60*/  STS.U16 [R31+UR76+0x32a80], R2 ;  /* 0x032a80021f007988 */ /* 0x0001e8000800044c */
[----:B------:R1:W-:Y:S04]  /*39f70*/  STS.U16 [R31+UR76+0x22e80], R3 ;  /* 0x022e80031f007988 */ /* 0x0003e8000800044c */
[----:B----4-:R4:W-:Y:S04]  /*39f80*/  STS.U16 [R31+UR76+0x32e80], R4 ;  /* 0x032e80041f007988 */ /* 0x0109e8000800044c */
        /* <DEDUP_REMOVED lines=8> */
[----:B------:R-:W4:Y:S04]  /*3a010*/  LDL.LU R27, [R1+0x20dc] ;  /* 0x0020dc00011b7983 */ /* 0x000f280000300800 */
[----:B------:R0:W-:Y:S04]  /*3a020*/  STS.U16 [R31+UR76+0x33680], R28 ;  /* 0x0336801c1f007988 */ /* 0x0001e8000800044c */
[----:B------:R1:W-:Y:S04]  /*3a030*/  STS.U16 [R31+UR76+0x23a80], R39 ;  /* 0x023a80271f007988 */ /* 0x0003e8000800044c */
[----:B------:R0:W-:Y:S04]  /*3a040*/  STS.U16 [R31+UR76+0x33a80], R40 ;  /* 0x033a80281f007988 */ /* 0x0001e8000800044c */
[----:B---3--:R3:W-:Y:S04]  /*3a050*/  STS.U16 [R31+UR76+0x23e80], R51 ;  /* 0x023e80331f007988 */ /* 0x0087e8000800044c */
[----:B------:R1:W-:Y:S04]  /*3a060*/  STS.U16 [R31+UR76+0x33e80], R50 ;  /* 0x033e80321f007988 */ /* 0x0003e8000800044c */
[----:B------:R3:W-:Y:S04]  /*3a070*/  STS.U16 [R31+UR76+0x24280], R49 ;  /* 0x024280311f007988 */ /* 0x0007e8000800044c */
[----:B0-----:R-:W4:Y:S04]  /*3a080*/  LDL.LU R28, [R1+0x20d8] ;  /* 0x0020d800011c7983 */ /* 0x001f280000300800 */
[----:B-1----:R-:W4:Y:S04]  /*3a090*/  LDL.LU R39, [R1+0x20d4] ;  /* 0x0020d40001277983 */ /* 0x002f280000300800 */
[----:B------:R-:W4:Y:S04]  /*3a0a0*/  LDL.LU R40, [R1+0x20d0] ;  /* 0x0020d00001287983 */ /* 0x000f280000300800 */
[----:B---3--:R-:W3:Y:S04]  /*3a0b0*/  LDL.LU R51, [R1+0x20cc] ;  /* 0x0020cc0001337983 */ /* 0x008ee80000300800 */
[----:B------:R-:W3:Y:S04]  /*3a0c0*/  LDL.LU R50, [R1+0x20c8] ;  /* 0x0020c80001327983 */ /* 0x000ee80000300800 */
[----:B------:R-:W3:Y:S04]  /*3a0d0*/  LDL.LU R49, [R1+0x20c4] ;  /* 0x0020c40001317983 */ /* 0x000ee80000300800 */
[----:B------:R0:W-:Y:S04]  /*3a0e0*/  STS.U16 [R31+UR76+0x34280], R24 ;  /* 0x034280181f007988 */ /* 0x0001e8000800044c */
[----:B0-----:R-:W3:Y:S04]  /*3a0f0*/  LDL.LU R24, [R1+0x105c] ;  /* 0x00105c0001187983 */ /* 0x001ee80000300800 */
[----:B--2---:R0:W-:Y:S04]  /*3a100*/  STS.U16 [R31+UR76+0x24680], R48 ;  /* 0x024680301f007988 */ /* 0x0041e8000800044c */
[----:B0-----:R-:W2:Y:S04]  /*3a110*/  LDL.LU R48, [R1+0x20c0] ;  /* 0x0020c00001307983 */ /* 0x001ea80000300800 */
        /* <DEDUP_REMOVED lines=8> */
[----:B------:R-:W-:Y:S04]  /*3a1a0*/  STS.U16 [R31+UR76+0x35680], R23 ;  /* 0x035680171f007988 */ /* 0x000fe8000800044c */
        /* <DEDUP_REMOVED lines=18> */
[----:B------:R-:W4:Y:S04]  /*3a2d0*/  LDL.LU R37, [R1+0x1494] ;  /* 0x0014940001257983 */ /* 0x000f280000300800 */
[----:B0-----:R-:W4:Y:S04]  /*3a2e0*/  LDL.LU R38, [R1+0x1460] ;  /* 0x0014600001267983 */ /* 0x001f280000300800 */
[----:B---3--:R-:W-:Y:S01]  /*3a2f0*/  STS.U16 [R31+UR76+0x36680], R24 ;  /* 0x036680181f007988 */ /* 0x008fe2000800044c */
[----:B------:R-:W0:Y:S03]  /*3a300*/  S2R R23, SR_TID.X ;  /* 0x0000000000177919 */ /* 0x000e260000002100 */
[----:B--2---:R1:W-:Y:S04]  /*3a310*/  STS.U16 [R31+UR76+0x26a80], R48 ;  /* 0x026a80301f007988 */ /* 0x0043e8000800044c */
[----:B------:R2:W-:Y:S04]  /*3a320*/  STS.U16 [R31+UR76+0x36a80], R49 ;  /* 0x036a80311f007988 */ /* 0x0005e8000800044c */
[----:B------:R3:W-:Y:S04]  /*3a330*/  STS.U16 [R31+UR76+0x26e80], R50 ;  /* 0x026e80321f007988 */ /* 0x0007e8000800044c */
[----:B------:R0:W-:Y:S04]  /*3a340*/  STS.U16 [R31+UR76+0x36e80], R51 ;  /* 0x036e80331f007988 */ /* 0x0001e8000800044c */
[----:B-1----:R-:W4:Y:S04]  /*3a350*/  LDL.LU R48, [R1+0x20bc] ;  /* 0x0020bc0001307983 */ /* 0x002f280000300800 */
[----:B--2---:R-:W2:Y:S04]  /*3a360*/  LDL.LU R49, [R1+0x20b8] ;  /* 0x0020b80001317983 */ /* 0x004ea80000300800 */
[----:B---3--:R-:W3:Y:S04]  /*3a370*/  LDL.LU R50, [R1+0x20b4] ;  /* 0x0020b40001327983 */ /* 0x008ee80000300800 */
[----:B0-----:R-:W2:Y:S01]  /*3a380*/  LDL.LU R51, [R1+0x20b0] ;  /* 0x0020b00001337983 */ /* 0x001ea20000300800 */
[----:B------:R-:W-:-:S02]  /*3a390*/  SHF.L.U32 R24, R23, 0x1, RZ ;  /* 0x0000000117187819 */ /* 0x000fc400000006ff */
[----:B------:R-:W-:Y:S02]  /*3a3a0*/  LOP3.LUT R23, R23, 0x40, RZ, 0xc0, !PT ;  /* 0x0000004017177812 */ /* 0x000fe400078ec0ff */
[----:B------:R-:W-:Y:S01]  /*3a3b0*/  LOP3.LUT R24, R24, 0x7e, RZ, 0xc0, !PT ;  /* 0x0000007e18187812 */ /* 0x000fe200078ec0ff */
[----:B----4-:R-:W-:Y:S04]  /*3a3c0*/  STS.U16 [R31+UR76+0x27280], R40 ;  /* 0x027280281f007988 */ /* 0x010fe8000800044c */
[----:B------:R-:W-:Y:S01]  /*3a3d0*/  STS.U16 [R31+UR76+0x37280], R39 ;  /* 0x037280271f007988 */ /* 0x000fe2000800044c */
[----:B------:R-:W-:-:S03]  /*3a3e0*/  IMAD R23, R23, 0x200, R24 ;  /* 0x0000020017177824 */ /* 0x000fc600078e0218 */
[----:B------:R-:W-:Y:S04]  /*3a3f0*/  STS.U16 [R31+UR76+0x27680], R28 ;  /* 0x0276801c1f007988 */ /* 0x000fe8000800044c */
[----:B------:R-:W-:Y:S04]  /*3a400*/  STS.U16 [R31+UR76+0x37680], R27 ;  /* 0x0376801b1f007988 */ /* 0x000fe8000800044c */
[----:B------:R0:W-:Y:S01]  /*3a410*/  STS.U16 [R31+UR76+0x27a80], R16 ;  /* 0x027a80101f007988 */ /* 0x0001e2000800044c */
[----:B------:R-:W-:-:S03]  /*3a420*/  LOP3.LUT R23, R23, 0x60, RZ, 0x3c, !PT ;  /* 0x0000006017177812 */ /* 0x000fc600078e3cff */
[----:B------:R1:W-:Y:S04]  /*3a430*/  STS.U16 [R31+UR76+0x37a80], R15 ;  /* 0x037a800f1f007988 */ /* 0x0003e8000800044c */
[----:B------:R-:W-:Y:S04]  /*3a440*/  STS.U16 [R31+UR76+0x27e80], R4 ;  /* 0x027e80041f007988 */ /* 0x000fe8000800044c */
[----:B------:R4:W-:Y:S04]  /*3a450*/  STS.U16 [R31+UR76+0x37e80], R3 ;  /* 0x037e80031f007988 */ /* 0x0009e8000800044c */
        /* <DEDUP_REMOVED lines=12> */
[----:B------:R-:W-:Y:S01]  /*3a520*/  STS.U16 [R23+UR76+0x21b00], R38 ;  /* 0x021b002617007988 */ /* 0x000fe2000800044c */
[----:B------:R-:W-:-:S02]  /*3a530*/  PRMT R22, RZ, 0x7610, R22 ;  /* 0x00007610ff167816 */ /* 0x000fc40000000016 */
[----:B------:R-:W-:Y:S02]  /*3a540*/  PRMT R21, RZ, 0x7610, R21 ;  /* 0x00007610ff157816 */ /* 0x000fe40000000015 */
[----:B------:R-:W-:Y:S02]  /*3a550*/  PRMT R20, RZ, 0x7610, R20 ;  /* 0x00007610ff147816 */ /* 0x000fe40000000014 */
[----:B------:R-:W-:Y:S02]  /*3a560*/  PRMT R19, RZ, 0x7610, R19 ;  /* 0x00007610ff137816 */ /* 0x000fe40000000013 */
[----:B------:R-:W-:Y:S02]  /*3a570*/  PRMT R18, RZ, 0x7610, R18 ;  /* 0x00007610ff127816 */ /* 0x000fe40000000012 */
[----:B------:R-:W-:Y:S02]  /*3a580*/  PRMT R17, RZ, 0x7610, R17 ;  /* 0x00007610ff117816 */ /* 0x000fe40000000011 */
[----:B------:R-:W-:-:S02]  /*3a590*/  PRMT R52, RZ, 0x7610, R52 ;  /* 0x00007610ff347816 */ /* 0x000fc40000000034 */
[----:B0-----:R-:W-:Y:S02]  /*3a5a0*/  PRMT R16, RZ, 0x7610, R16 ;  /* 0x00007610ff107816 */ /* 0x001fe40000000010 */
[----:B-1----:R-:W-:Y:S02]  /*3a5b0*/  PRMT R15, RZ, 0x7610, R15 ;  /* 0x00007610ff0f7816 */ /* 0x002fe4000000000f */
[----:B------:R-:W-:Y:S02]  /*3a5c0*/  PRMT R41, RZ, 0x7610, R41 ;  /* 0x00007610ff297816 */ /* 0x000fe40000000029 */
[----:B------:R-:W-:Y:S02]  /*3a5d0*/  PRMT R14, RZ, 0x7610, R14 ;  /* 0x00007610ff0e7816 */ /* 0x000fe4000000000e */
[----:B------:R-:W-:Y:S02]  /*3a5e0*/  PRMT R40, RZ, 0x7610, R40 ;  /* 0x00007610ff287816 */ /* 0x000fe40000000028 */
[----:B------:R-:W-:-:S02]  /*3a5f0*/  PRMT R13, RZ, 0x7610, R13 ;  /* 0x00007610ff0d7816 */ /* 0x000fc4000000000d */
[----:B------:R-:W-:Y:S02]  /*3a600*/  PRMT R43, RZ, 0x7610, R43 ;  /* 0x00007610ff2b7816 */ /* 0x000fe4000000002b */
[----:B------:R-:W-:Y:S02]  /*3a610*/  PRMT R42, RZ, 0x7610, R42 ;  /* 0x00007610ff2a7816 */ /* 0x000fe4000000002a */
[----:B------:R-:W-:Y:S02]  /*3a620*/  PRMT R5, RZ, 0x7610, R5 ;  /* 0x00007610ff057816 */ /* 0x000fe40000000005 */
[----:B----4-:R-:W-:Y:S02]  /*3a630*/  PRMT R3, RZ, 0x7610, R3 ;  /* 0x00007610ff037816 */ /* 0x010fe40000000003 */
[----:B------:R-:W-:Y:S02]  /*3a640*/  PRMT R2, RZ, 0x7610, R2 ;  /* 0x00007610ff027816 */ /* 0x000fe40000000002 */
[----:B------:R-:W-:-:S02]  /*3a650*/  PRMT R4, RZ, 0x7610, R4 ;  /* 0x00007610ff047816 */ /* 0x000fc40000000004 */
[----:B------:R-:W-:Y:S02]  /*3a660*/  PRMT R53, RZ, 0x7610, R53 ;  /* 0x00007610ff357816 */ /* 0x000fe40000000035 */
[----:B------:R-:W-:Y:S02]  /*3a670*/  PRMT R7, RZ, 0x7610, R7 ;  /* 0x00007610ff077816 */ /* 0x000fe40000000007 */
[----:B------:R-:W-:Y:S01]  /*3a680*/  PRMT R6, RZ, 0x7610, R6 ;  /* 0x00007610ff067816 */ /* 0x000fe20000000006 */
[----:B--2---:R0:W-:Y:S04]  /*3a690*/  STS.U16 [R23+UR76+0x31b00], R51 ;  /* 0x031b003317007988 */ /* 0x0041e8000800044c */
[----:B---3--:R1:W-:Y:S04]  /*3a6a0*/  STS.U16 [R23+UR76+0x21f00], R50 ;  /* 0x021f003217007988 */ /* 0x0083e8000800044c */
[----:B------:R2:W-:Y:S04]  /*3a6b0*/  STS.U16 [R23+UR76+0x31f00], R49 ;  /* 0x031f003117007988 */ /* 0x0005e8000800044c */
[----:B------:R3:W-:Y:S04]  /*3a6c0*/  STS.U16 [R23+UR76+0x22300], R48 ;  /* 0x0223003017007988 */ /* 0x0007e8000800044c */
[----:B0-----:R-:W4:Y:S04]  /*3a6d0*/  LDL.LU R51, [R1+0x20ac] ;  /* 0x0020ac0001337983 */ /* 0x001f280000300800 */
[----:B-1----:R-:W4:Y:S04]  /*3a6e0*/  LDL.LU R50, [R1+0x20a8] ;  /* 0x0020a80001327983 */ /* 0x002f280000300800 */
[----:B--2---:R-:W2:Y:S04]  /*3a6f0*/  LDL.LU R49, [R1+0x20a4] ;  /* 0x0020a40001317983 */ /* 0x004ea80000300800 */
[----:B---3--:R-:W3:Y:S04]  /*3a700*/  LDL.LU R48, [R1+0x20a0] ;  /* 0x0020a00001307983 */ /* 0x008ee80000300800 */
[----:B------:R-:W-:Y:S04]  /*3a710*/  STL.S16 [R1+0x108c], R22 ;  /* 0x00108c1601007387 */ /* 0x000fe80000100600 */
[----:B------:R-:W-:Y:S04]  /*3a720*/  STL.S16 [R1+0x1088], R21 ;  /* 0x0010881501007387 */ /* 0x000fe80000100600 */
[----:B------:R-:W-:Y:S04]  /*3a730*/  STL.S16 [R1+0x1060], R20 ;  /* 0x0010601401007387 */ /* 0x000fe80000100600 */
[----:B------:R-:W-:Y:S04]  /*3a740*/  STL.S16 [R1+0x105c], R19 ;  /* 0x00105c1301007387 */ /* 0x000fe80000100600 */
[----:B------:R-:W-:Y:S04]  /*3a750*/  STL.S16 [R1+0x1084], R18 ;  /* 0x0010841201007387 */ /* 0x000fe80000100600 */
[----:B------:R-:W-:Y:S04]  /*3a760*/  STL.S16 [R1+0x1080], R17 ;  /* 0x0010801101007387 */ /* 0x000fe80000100600 */
[----:B------:R-:W-:Y:S04]  /*3a770*/  STL [R1+0x2060], R52 ;  /* 0x0020603401007387 */ /* 0x000fe80000100800 */
[----:B------:R-:W-:Y:S04]  /*3a780*/  STL.S16 [R1+0x1058], R16 ;  /* 0x0010581001007387 */ /* 0x000fe80000100600 */
[----:B------:R-:W-:Y:S04]  /*3a790*/  STL.S16 [R1+0x107c], R15 ;  /* 0x00107c0f01007387 */ /* 0x000fe80000100600 */
[----:B------:R-:W-:Y:S04]  /*3a7a0*/  STL [R1+0x2040], R41 ;  /* 0x0020402901007387 */ /* 0x000fe80000100800 */
[----:B------:R-:W-:Y:S04]  /*3a7b0*/  STL.S16 [R1+0x1078], R14 ;  /* 0x0010780e01007387 */ /* 0x000fe80000100600 */
[----:B------:R-:W-:Y:S04]  /*3a7c0*/  STL [R1+0x2050], R40 ;  /* 0x0020502801007387 */ /* 0x000fe80000100800 */
[----:B------:R-:W-:Y:S04]  /*3a7d0*/  STL.S16 [R1+0x1074], R13 ;  /* 0x0010740d01007387 */ /* 0x000fe80000100600 */
[----:B------:R-:W-:Y:S04]  /*3a7e0*/  STL.64 [R1+0x2038], R42 ;  /* 0x0020382a01007387 */ /* 0x000fe80000100a00 */
[----:B------:R-:W-:Y:S04]  /*3a7f0*/  STL.S16 [R1+0x1044], R5 ;  /* 0x0010440501007387 */ /* 0x000fe80000100600 */
[----:B------:R0:W-:Y:S04]  /*3a800*/  STL.S16 [R1+0x106c], R3 ;  /* 0x00106c0301007387 */ /* 0x0001e80000100600 */
[----:B0-----:R-:W3:Y:S04]  /*3a810*/  LDL.LU R3, [R1+0x1ebc] ;  /* 0x001ebc0001037983 */ /* 0x001ee80000300800 */
[----:B------:R0:W-:Y:S04]  /*3a820*/  STL.S16 [R1+0x1068], R2 ;  /* 0x0010680201007387 */ /* 0x0001e80000100600 */
[----:B0-----:R-:W3:Y:S04]  /*3a830*/  LDL.LU R2, [R1+0x1f0c] ;  /* 0x001f0c0001027983 */ /* 0x001ee80000300800 */
[----:B------:R0:W-:Y:S04]  /*3a840*/  STL.S16 [R1+0x1040], R4 ;  /* 0x0010400401007387 */ /* 0x0001e80000100600 */
[----:B------:R-:W-:Y:S04]  /*3a850*/  STL [R1+0x2034], R53 ;  /* 0x0020343501007387 */ /* 0x000fe80000100800 */
[----:B------:R-:W3:Y:S04]  /*3a860*/  LDL.LU R5, [R1+0x1ec0] ;  /* 0x001ec00001057983 */ /* 0x000ee80000300800 */
[----:B0-----:R-:W3:Y:S04]  /*3a870*/  LDL.LU R4, [R1+0x1f10] ;  /* 0x001f100001047983 */ /* 0x001ee80000300800 */
[----:B------:R0:W-:Y:S04]  /*3a880*/  STL.S16 [R1+0x1064], R7 ;  /* 0x0010640701007387 */ /* 0x0001e80000100600 */
[----:B0-----:R-:W3:Y:S04]  /*3a890*/  LDL.LU R7, [R1+0x1ec4] ;  /* 0x001ec40001077983 */ /* 0x001ee80000300800 */
[----:B------:R0:W-:Y:S04]  /*3a8a0*/  STL.S16 [R1+0x1098], R6 ;  /* 0x0010980601007387 */ /* 0x0001e80000100600 */
[----:B0-----:R-:W3:Y:S01]  /*3a8b0*/  LDL.LU R6, [R1+0x1f14] ;  /* 0x001f140001067983 */ /* 0x001ee20000300800 */
[----:B------:R-:W-:-:S02]  /*3a8c0*/  PRMT R11, RZ, 0x7610, R11 ;  /* 0x00007610ff0b7816 */ /* 0x000fc4000000000b */
[----:B------:R-:W-:Y:S02]  /*3a8d0*/  PRMT R9, RZ, 0x7610, R9 ;  /* 0x00007610ff097816 */ /* 0x000fe40000000009 */
[----:B------:R-:W-:Y:S02]  /*3a8e0*/  PRMT R8, RZ, 0x7610, R8 ;  /* 0x00007610ff087816 */ /* 0x000fe40000000008 */
[----:B------:R-:W-:Y:S01]  /*3a8f0*/  PRMT R10, RZ, 0x7610, R10 ;  /* 0x00007610ff0a7816 */ /* 0x000fe2000000000a */
[----:B------:R-:W-:Y:S04]  /*3a900*/  STL.S16 [R1+0x1094], R11 ;  /* 0x0010940b01007387 */ /* 0x000fe80000100600 */
[----:B------:R0:W-:Y:S01]  /*3a910*/  STL.S16 [R1+0x1090], R9 ;  /* 0x0010900901007387 */ /* 0x0001e20000100600 */
[----:B------:R-:W-:-:S03]  /*3a920*/  PRMT R12, RZ, 0x7610, R12 ;  /* 0x00007610ff0c7816 */ /* 0x000fc6000000000c */
[----:B0-----:R-:W3:Y:S04]  /*3a930*/  LDL.LU R9, [R1+0x1ec8] ;  /* 0x001ec80001097983 */ /* 0x001ee80000300800 */
[----:B------:R0:W-:Y:S01]  /*3a940*/  STL.S16 [R1+0x10b8], R8 ;  /* 0x0010b80801007387 */ /* 0x0001e20000100600 */
[----:B------:R-:W-:-:S03]  /*3a950*/  PRMT R0, RZ, 0x7610, R0 ;  /* 0x00007610ff007816 */ /* 0x000fc60000000000 */
[----:B0-----:R-:W3:Y:S04]  /*3a960*/  LDL.LU R8, [R1+0x1f18] ;  /* 0x001f180001087983 */ /* 0x001ee80000300800 */
[----:B------:R0:W-:Y:S04]  /*3a970*/  STL.S16 [R1+0x10b4], R10 ;  /* 0x0010b40a01007387 */ /* 0x0001e80000100600 */
[----:B------:R-:W3:Y:S04]  /*3a980*/  LDL.LU R11, [R1+0x1ecc] ;  /* 0x001ecc00010b7983 */ /* 0x000ee80000300800 */
[----:B0-----:R-:W3:Y:S04]  /*3a990*/  LDL.LU R10, [R1+0x1f1c] ;  /* 0x001f1c00010a7983 */ /* 0x001ee80000300800 */
[----:B------:R0:W-:Y:S04]  /*3a9a0*/  STL.S16 [R1+0x10a8], R12 ;  /* 0x0010a80c01007387 */ /* 0x0001e80000100600 */
[----:B------:R-:W3:Y:S04]  /*3a9b0*/  LDL.LU R13, [R1+0x1ed0] ;  /* 0x001ed000010d7983 */ /* 0x000ee80000300800 */
[----:B0-----:R-:W3:Y:S04]  /*3a9c0*/  LDL.LU R12, [R1+0x1f20] ;  /* 0x001f2000010c7983 */ /* 0x001ee80000300800 */
[----:B------:R-:W3:Y:S04]  /*3a9d0*/  LDL.LU R15, [R1+0x1ed4] ;  /* 0x001ed400010f7983 */ /* 0x000ee80000300800 */
[----:B------:R-:W3:Y:S04]  /*3a9e0*/  LDL.LU R14, [R1+0x1f24] ;  /* 0x001f2400010e7983 */ /* 0x000ee80000300800 */
[----:B------:R-:W3:Y:S04]  /*3a9f0*/  LDL.LU R17, [R1+0x1ed8] ;  /* 0x001ed80001117983 */ /* 0x000ee80000300800 */
[----:B------:R-:W3:Y:S04]  /*3aa00*/  LDL.LU R16, [R1+0x1f28] ;  /* 0x001f280001107983 */ /* 0x000ee80000300800 */
[----:B------:R-:W3:Y:S04]  /*3aa10*/  LDL.LU R18, [R1+0x1f2c] ;  /* 0x001f2c0001127983 */ /* 0x000ee80000300800 */
[----:B------:R-:W-:Y:S01]  /*3aa20*/  STL [R1+0x2070], R0 ;  /* 0x0020700001007387 */ /* 0x000fe20000100800 */
[----:B----4-:R-:W-:-:S02]  /*3aa30*/  PRMT R51, RZ, 0x7610, R51 ;  /* 0x00007610ff337816 */ /* 0x010fc40000000033 */
[----:B------:R-:W-:Y:S02]  /*3aa40*/  PRMT R50, RZ, 0x7610, R50 ;  /* 0x00007610ff327816 */ /* 0x000fe40000000032 */
[----:B--2---:R-:W-:Y:S02]  /*3aa50*/  PRMT R49, RZ, 0x7610, R49 ;  /* 0x00007610ff317816 */ /* 0x004fe40000000031 */
[----:B---3--:R-:W-:Y:S01]  /*3aa60*/  PRMT R48, RZ, 0x7610, R48 ;  /* 0x00007610ff307816 */ /* 0x008fe20000000030 */
[----:B------:R-:W-:Y:S04]  /*3aa70*/  STL.64 [R1+0x2048], R50 ;  /* 0x0020483201007387 */ /* 0x000fe80000100a00 */
[----:B------:R-:W-:Y:S04]  /*3aa80*/  STL.64 [R1+0x2058], R48 ;  /* 0x0020583001007387 */ /* 0x000fe80000100a00 */
[----:B------:R-:W2:Y:S04]  /*3aa90*/  LDL.LU R19, [R1+0x1edc] ;  /* 0x001edc0001137983 */ /* 0x000ea80000300800 */
[----:B------:R-:W-:Y:S04]  /*3aaa0*/  STL.64 [R1+0x2068], R2 ;  /* 0x0020680201007387 */ /* 0x000fe80000100a00 */
[----:B------:R-:W3:Y:S04]  /*3aab0*/  LDL.LU R21, [R1+0x1ee0] ;  /* 0x001ee00001157983 */ /* 0x000ee80000300800 */
[----:B------:R-:W3:Y:S04]  /*3aac0*/  LDL.LU R20, [R1+0x1f30] ;  /* 0x001f300001147983 */ /* 0x000ee80000300800 */
[----:B------:R0:W-:Y:S04]  /*3aad0*/  STL.64 [R1+0x2078], R4 ;  /* 0x0020780401007387 */ /* 0x0001e80000100a00 */
[----:B------:R-:W4:Y:S04]  /*3aae0*/  LDL.LU R22, [R1+0x1ee4] ;  /* 0x001ee40001167983 */ /* 0x000f280000300800 */
[----:B0-----:R-:W2:Y:S04]  /*3aaf0*/  LDL.LU R5, [R1+0x1f34] ;  /* 0x001f340001057983 */ /* 0x001ea80000300800 */
[----:B------:R0:W-:Y:S04]  /*3ab00*/  STL [R1+0x2090], R6 ;  /* 0x0020900601007387 */ /* 0x0001e80000100800 */
[----:B------:R1:W-:Y:S04]  /*3ab10*/  STL [R1+0x2080], R7 ;  /* 0x0020800701007387 */ /* 0x0003e80000100800 */
[----:B------:R-:W3:Y:S04]  /*3ab20*/  LDL.LU R4, [R1+0x1ee8] ;  /* 0x001ee80001047983 */ /* 0x000ee80000300800 */
[----:B------:R-:W3:Y:S04]  /*3ab30*/  LDL.LU R3, [R1+0x1f38] ;  /* 0x001f380001037983 */ /* 0x000ee80000300800 */
[----:B------:R-:W3:Y:S04]  /*3ab40*/  LDL.LU R2, [R1+0x1eec] ;  /* 0x001eec0001027983 */ /* 0x000ee80000300800 */
[----:B------:R-:W3:Y:S04]  /*3ab50*/  LDL.LU R0, [R1+0x1f3c] ;  /* 0x001f3c0001007983 */ /* 0x000ee80000300800 */
[----:B------:R-:W-:Y:S04]  /*3ab60*/  STL.64 [R1+0x2088], R8 ;  /* 0x0020880801007387 */ /* 0x000fe80000100a00 */
[----:B------:R1:W-:Y:S04]  /*3ab70*/  STL.64 [R1+0x2098], R10 ;  /* 0x0020980a01007387 */ /* 0x0003e80000100a00 */
[----:B0-----:R0:W3:Y:S04]  /*3ab80*/  LDL R6, [R1+0x108c] ;  /* 0x00108c0001067983 */ /* 0x0010e80000100800 */
[----:B-1----:R0:W3:Y:S04]  /*3ab90*/  LDL R7, [R1+0x1088] ;  /* 0x0010880001077983 */ /* 0x0020e80000100800 */
[----:B------:R0:W3:Y:S04]  /*3aba0*/  LDL R48, [R1+0x1060] ;  /* 0x0010600001307983 */ /* 0x0000e80000100800 */
[----:B------:R-:W3:Y:S04]  /*3abb0*/  LDL.LU R29, [R1+0x1ef0] ;  /* 0x001ef000011d7983 */ /* 0x000ee80000300800 */
[----:B------:R-:W3:Y:S04]  /*3abc0*/  LDL.LU R28, [R1+0x1f40] ;  /* 0x001f4000011c7983 */ /* 0x000ee80000300800 */
[----:B------:R-:W3:Y:S04]  /*3abd0*/  LDL.LU R31, [R1+0x1ef4] ;  /* 0x001ef400011f7983 */ /* 0x000ee80000300800 */
[----:B------:R-:W3:Y:S04]  /*3abe0*/  LDL.LU R30, [R1+0x1f44] ;  /* 0x001f4400011e7983 */ /* 0x000ee80000300800 */
[----:B------:R-:W3:Y:S04]  /*3abf0*/  LDL.LU R32, [R1+0x1ef8] ;  /* 0x001ef80001207983 */ /* 0x000ee80000300800 */
[----:B------:R-:W3:Y:S04]  /*3ac00*/  LDL.LU R11, [R1+0x1f48] ;  /* 0x001f4800010b7983 */ /* 0x000ee80000300800 */
[----:B------:R-:W3:Y:S01]  /*3ac10*/  LDL.LU R10, [R1+0x1efc] ;  /* 0x001efc00010a7983 */ /* 0x000ee20000300800 */
[----:B----4-:R-:W-:-:S02]  /*3ac20*/  IMAD.MOV.U32 R23, RZ, RZ, R22 ;  /* 0x000000ffff177224 */ /* 0x010fc400078e0016 */
[----:B--2---:R-:W-:Y:S02]  /*3ac30*/  IMAD.MOV.U32 R22, RZ, RZ, R5 ;  /* 0x000000ffff167224 */ /* 0x004fe400078e0005 */
[----:B---3--:R-:W-:Y:S02]  /*3ac40*/  IMAD.MOV.U32 R26, RZ, RZ, R0 ;  /* 0x000000ffff1a7224 */ /* 0x008fe400078e0000 */
[----:B------:R-:W2:Y:S04]  /*3ac50*/  LDL.LU R0, [R1+0x1f4c] ;  /* 0x001f4c0001007983 */ /* 0x000ea80000300800 */
[----:B------:R-:W3:Y:S04]  /*3ac60*/  LDL.LU R37, [R1+0x1f00] ;  /* 0x001f000001257983 */ /* 0x000ee80000300800 */
[----:B------:R-:W3:Y:S04]  /*3ac70*/  LDL.LU R36, [R1+0x1f50] ;  /* 0x001f500001247983 */ /* 0x000ee80000300800 */
[----:B------:R-:W4:Y:S04]  /*3ac80*/  LDL.LU R39, [R1+0x1f04] ;  /* 0x001f040001277983 */ /* 0x000f280000300800 */
[----:B------:R-:W4:Y:S04]  /*3ac90*/  LDL.LU R38, [R1+0x1f54] ;  /* 0x001f540001267983 */ /* 0x000f280000300800 */
[----:B------:R-:W3:Y:S04]  /*3aca0*/  LDL.LU R45, [R1+0x1e9c] ;  /* 0x001e9c00012d7983 */ /* 0x000ee80000300800 */
[----:B------:R-:W3:Y:S04]  /*3acb0*/  LDL.LU R44, [R1+0x1f60] ;  /* 0x001f6000012c7983 */ /* 0x000ee80000300800 */
[----:B------:R-:W3:Y:S04]  /*3acc0*/  LDL.LU R43, [R1+0x1ea0] ;  /* 0x001ea000012b7983 */ /* 0x000ee80000300800 */
[----:B------:R-:W3:Y:S04]  /*3acd0*/  LDL.LU R42, [R1+0x1f64] ;  /* 0x001f6400012a7983 */ /* 0x000ee80000300800 */
[----:B------:R-:W3:Y:S04]  /*3ace0*/  LDL.LU R41, [R1+0x1e80] ;  /* 0x001e800001297983 */ /* 0x000ee80000300800 */
[----:B------:R-:W3:Y:S04]  /*3acf0*/  LDL.LU R40, [R1+0x1eb4] ;  /* 0x001eb40001287983 */ /* 0x000ee80000300800 */
[----:B------:R-:W3:Y:S04]  /*3ad00*/  LDL.LU R9, [R1+0x1e84] ;  /* 0x001e840001097983 */ /* 0x000ee80000300800 */
[----:B------:R-:W4:Y:S01]  /*3ad10*/  LDL.LU R8, [R1+0x1eb8] ;  /* 0x001eb80001087983 */ /* 0x000f220000300800 */
[----:B------:R-:W-:-:S03]  /*3ad20*/  IMAD.MOV.U32 R25, RZ, RZ, R4 ;  /* 0x000000ffff197224 */ /* 0x000fc600078e0004 */
[----:B------:R-:W4:Y:S01]  /*3ad30*/  LDL.LU R5, [R1+0x1e70] ;  /* 0x001e700001057983 */ /* 0x000f220000300800 */
[----:B------:R-:W-:-:S03]  /*3ad40*/  IMAD.MOV.U32 R24, RZ, RZ, R3 ;  /* 0x000000ffff187224 */ /* 0x000fc600078e0003 */
[----:B------:R-:W4:Y:S01]  /*3ad50*/  LDL.LU R4, [R1+0x1e98] ;  /* 0x001e980001047983 */ /* 0x000f220000300800 */
[----:B------:R-:W-:-:S03]  /*3ad60*/  IMAD.MOV.U32 R27, RZ, RZ, R2 ;  /* 0x000000ffff1b7224 */ /* 0x000fc600078e0002 */
[----:B------:R-:W4:Y:S04]  /*3ad70*/  LDL.LU R3, [R1+0x1e6c] ;  /* 0x001e6c0001037983 */ /* 0x000f280000300800 */
[----:B------:R-:W4:Y:S04]  /*3ad80*/  LDL.LU R2, [R1+0x1e7c] ;  /* 0x001e7c0001027983 */ /* 0x000f280000300800 */
[----:B------:R0:W4:Y:S01]  /*3ad90*/  LDL R49, [R1+0x105c] ;  /* 0x00105c0001317983 */ /* 0x0001220000100800 */
[----:B------:R-:W-:Y:S02]  /*3ada0*/  IMAD.MOV.U32 R33, RZ, RZ, R32 ;  /* 0x000000ffff217224 */ /* 0x000fe400078e0020 */
[----:B------:R-:W-:-:S02]  /*3adb0*/  IMAD.MOV.U32 R32, RZ, RZ, R11 ;  /* 0x000000ffff207224 */ /* 0x000fc400078e000b */
[----:B------:R-:W-:Y:S01]  /*3adc0*/  IMAD.MOV.U32 R35, RZ, RZ, R10 ;  /* 0x000000ffff237224 */ /* 0x000fe200078e000a */
[----:B------:R-:W4:Y:S04]  /*3add0*/  LDL.LU R11, [R1+0x1e68] ;  /* 0x001e6800010b7983 */ /* 0x000f280000300800 */
[----:B------:R-:W4:Y:S04]  /*3ade0*/  LDL.LU R10, [R1+0x1e74] ;  /* 0x001e7400010a7983 */ /* 0x000f280000300800 */
[----:B------:R0:W4:Y:S04]  /*3adf0*/  LDL R52, [R1+0x1080] ;  /* 0x0010800001347983 */ /* 0x0001280000100800 */
[----:B------:R0:W4:Y:S04]  /*3ae00*/  LDL R53, [R1+0x1058] ;  /* 0x0010580001357983 */ /* 0x0001280000100800 */
[----:B------:R-:W4:Y:S01]  /*3ae10*/  @!P6 LDG.E.U16 R48, desc[UR6][R32.64] ;  /* 0x000000062030e981 */ /* 0x000f22000c1e1500 */
[----:B--2---:R-:W-:-:S03]  /*3ae20*/  IMAD.MOV.U32 R34, RZ, RZ, R0 ;  /* 0x000000ffff227224 */ /* 0x004fc600078e0000 */
[----:B------:R0:W2:Y:S01]  /*3ae30*/  LDL R0, [R1+0x1084] ;  /* 0x0010840001007983 */ /* 0x0000a20000100800 */
[----:B---3--:R-:W-:Y:S02]  /*3ae40*/  IMAD.MOV.U32 R51, RZ, RZ, R9 ;  /* 0x000000ffff337224 */ /* 0x008fe400078e0009 */
[----:B----4-:R-:W-:Y:S02]  /*3ae50*/  IMAD.MOV.U32 R50, RZ, RZ, R8 ;  /* 0x000000ffff327224 */ /* 0x010fe400078e0008 */
[----:B------:R-:W-:Y:S02]  /*3ae60*/  IMAD.MOV.U32 R9, RZ, RZ, R3 ;  /* 0x000000ffff097224 */ /* 0x000fe400078e0003 */
[----:B------:R-:W-:Y:S01]  /*3ae70*/  IMAD.MOV.U32 R8, RZ, RZ, R2 ;  /* 0x000000ffff087224 */ /* 0x000fe200078e0002 */
[----:B------:R-:W3:Y:S04]  /*3ae80*/  LDL.LU R3, [R1+0x1e78] ;  /* 0x001e780001037983 */ /* 0x000ee80000300800 */
[----:B------:R-:W3:Y:S04]  /*3ae90*/  LDL.LU R2, [R1+0x1e94] ;  /* 0x001e940001027983 */ /* 0x000ee80000300800 */
[----:B------:R-:W4:Y:S04]  /*3aea0*/  @!P1 LDG.E.U16 R49, desc[UR6][R30.64] ;  /* 0x000000061e319981 */ /* 0x000f28000c1e1500 */
[----:B------:R-:W4:Y:S04]  /*3aeb0*/  @!P1 LDG.E.U16 R7, desc[UR6][R8.64] ;  /* 0x0000000608079981 */ /* 0x000f28000c1e1500 */
[----:B------:R-:W4:Y:S01]  /*3aec0*/  @!P6 LDG.E.U16 R6, desc[UR6][R10.64] ;  /* 0x000000060a06e981 */ /* 0x000f22000c1e1500 */
[----:B------:R-:W-:-:S02]  /*3aed0*/  IMAD.MOV.U32 R46, RZ, RZ, R42 ;  /* 0x000000ffff2e7224 */ /* 0x000fc400078e002a */
[----:B------:R-:W-:Y:S01]  /*3aee0*/  IMAD.MOV.U32 R47, RZ, RZ, R43 ;  /* 0x000000ffff2f7224 */ /* 0x000fe200078e002b */
[----:B------:R-:W4:Y:S04]  /*3aef0*/  @!P6 LDG.E.U16 R53, desc[UR6][R28.64] ;  /* 0x000000061c35e981 */ /* 0x000f28000c1e1500 */
[----:B--2---:R-:W2:Y:S04]  /*3af00*/  @!P6 LDG.E.U16 R0, desc[UR6][R4.64] ;  /* 0x000000060400e981 */ /* 0x004ea8000c1e1500 */
[----:B---3--:R-:W3:Y:S01]  /*3af10*/  @!P1 LDG.E.U16 R52, desc[UR6][R2.64] ;  /* 0x0000000602349981 */ /* 0x008ee2000c1e1500 */
[----:B------:R-:W-:-:S02]  /*3af20*/  IMAD.MOV.U32 R42, RZ, RZ, R40 ;  /* 0x000000ffff2a7224 */ /* 0x000fc400078e0028 */
[----:B------:R-:W-:Y:S01]  /*3af30*/  IMAD.MOV.U32 R43, RZ, RZ, R41 ;  /* 0x000000ffff2b7224 */ /* 0x000fe200078e0029 */
[----:B------:R-:W-:Y:S04]  /*3af40*/  STL.64 [R1+0x30], R4 ;  /* 0x0000300401007387 */ /* 0x000fe80000100a00 */
[----:B------:R-:W-:Y:S04]  /*3af50*/  STL.64 [R1+0x38], R8 ;  /* 0x0000380801007387 */ /* 0x000fe80000100a00 */
[----:B------:R0:W3:Y:S04]  /*3af60*/  LDL R40, [R1+0x107c] ;  /* 0x00107c0001287983 */ /* 0x0000e80000100800 */
[----:B------:R0:W3:Y:S04]  /*3af70*/  LDL R41, [R1+0x1078] ;  /* 0x0010780001297983 */ /* 0x0000e80000100800 */
[----:B------:R-:W-:Y:S04]  /*3af80*/  STL.64 [R1+0x18], R50 ;  /* 0x0000183201007387 */ /* 0x000fe80000100a00 */
[----:B------:R-:W-:Y:S04]  /*3af90*/  STL.64 [R1+0x10], R42 ;  /* 0x0000102a01007387 */ /* 0x000fe80000100a00 */
[----:B------:R1:W-:Y:S04]  /*3afa0*/  STL.64 [R1+0x40], R10 ;  /* 0x0000400a01007387 */ /* 0x0003e80000100a00 */
[----:B-1----:R-:W3:Y:S04]  /*3afb0*/  LDL.LU.64 R10, [R1+0x2098] ;  /* 0x00209800010a7983 */ /* 0x002ee80000300a00 */
[----:B----4-:R1:W-:Y:S04]  /*3afc0*/  @!P6 STL [R1+0x108c], R6 ;  /* 0x00108c060100e387 */ /* 0x0103e80000100800 */
[----:B-1----:R-:W4:Y:S04]  /*3afd0*/  LDL.LU R6, [R1+0x2090] ;  /* 0x0020900001067983 */ /* 0x002f280000300800 */
[----:B------:R-:W4:Y:S04]  /*3afe0*/  LDL.LU.64 R8, [R1+0x2088] ;  /* 0x0020880001087983 */ /* 0x000f280000300a00 */
[----:B------:R1:W-:Y:S04]  /*3aff0*/  @!P1 STL [R1+0x1088], R7 ;  /* 0x0010880701009387 */ /* 0x0003e80000100800 */
[----:B-1----:R-:W4:Y:S04]  /*3b000*/  LDL.LU R7, [R1+0x2080] ;  /* 0x0020800001077983 */ /* 0x002f280000300800 */
[----:B------:R1:W-:Y:S04]  /*3b010*/  STL [R1+0x1f94], R32 ;  /* 0x001f942001007387 */ /* 0x0003e80000100800 */
[----:B-1----:R0:W4:Y:S04]  /*3b020*/  LDL.LU R32, [R1+0x10b4] ;  /* 0x0010b40001207983 */ /* 0x0021280000300800 */
[----:B------:R1:W-:Y:S04]  /*3b030*/  STL [R1+0x1f90], R33 ;  /* 0x001f902101007387 */ /* 0x0003e80000100800 */
[----:B-1----:R0:W4:Y:S04]  /*3b040*/  LDL.LU R33, [R1+0x10a8] ;  /* 0x0010a80001217983 */ /* 0x0021280000300800 */
[----:B------:R1:W-:Y:S04]  /*3b050*/  @!P1 STL [R1+0x105c], R49 ;  /* 0x00105c3101009387 */ /* 0x0003e80000100800 */
[----:B-1----:R-:W4:Y:S04]  /*3b060*/  LDL.LU R49, [R1+0x1e88] ;  /* 0x001e880001317983 */ /* 0x002f280000300800 */
[----:B------:R1:W-:Y:S04]  /*3b070*/  @!P6 STL [R1+0x1060], R48 ;  /* 0x001060300100e387 */ /* 0x0003e80000100800 */
[----:B-1----:R-:W4:Y:S04]  /*3b080*/  LDL.LU R48, [R1+0x1e90] ;  /* 0x001e900001307983 */ /* 0x002f280000300800 */
[----:B------:R1:W-:Y:S04]  /*3b090*/  STL [R1+0x1f9c], R30 ;  /* 0x001f9c1e01007387 */ /* 0x0003e80000100800 */
[----:B-1----:R0:W4:Y:S04]  /*3b0a0*/  LDL.LU R30, [R1+0x1090] ;  /* 0x00109000011e7983 */ /* 0x0021280000300800 */
[----:B------:R1:W-:Y:S04]  /*3b0b0*/  STL [R1+0x1f98], R31 ;  /* 0x001f981f01007387 */ /* 0x0003e80000100800 */
[----:B-1----:R0:W4:Y:S04]  /*3b0c0*/  LDL.LU R31, [R1+0x10b8] ;  /* 0x0010b800011f7983 */ /* 0x0021280000300800 */
[----:B------:R-:W4:Y:S04]  /*3b0d0*/  LDL.LU.64 R4, [R1+0x2078] ;  /* 0x0020780001047983 */ /* 0x000f280000300a00 */
[----:B--2---:R1:W-:Y:S04]  /*3b0e0*/  @!P6 STL [R1+0x1084], R0 ;  /* 0x001084000100e387 */ /* 0x0043e80000100800 */
[----:B-1----:R0:W2:Y:S04]  /*3b0f0*/  LDL.LU R0, [R1+0x2070] ;  /* 0x0020700001007983 */ /* 0x0020a80000300800 */
[----:B------:R1:W-:Y:S04]  /*3b100*/  STL.64 [R1+0x28], R2 ;  /* 0x0000280201007387 */ /* 0x0003e80000100a00 */
[----:B-1----:R-:W2:Y:S04]  /*3b110*/  LDL.LU.64 R2, [R1+0x2068] ;  /* 0x0020680001027983 */ /* 0x002ea80000300a00 */
[----:B---3--:R1:W-:Y:S04]  /*3b120*/  @!P1 STL [R1+0x1080], R52 ;  /* 0x0010803401009387 */ /* 0x0083e80000100800 */
[----:B------:R-:W3:Y:S04]  /*3b130*/  @!P1 LDG.E.U16 R41, desc[UR6][R50.64] ;  /* 0x0000000632299981 */ /* 0x000ee8000c1e1500 */
[----:B-1----:R0:W3:Y:S04]  /*3b140*/  LDL.LU R52, [R1+0x2060] ;  /* 0x0020600001347983 */ /* 0x0020e80000300800 */
[----:B----4-:R-:W4:Y:S04]  /*3b150*/  @!P1 LDG.E.U16 R32, desc[UR6][R38.64] ;  /* 0x0000000626209981 */ /* 0x010f28000c1e1500 */
[----:B------:R-:W4:Y:S04]  /*3b160*/  @!P6 LDG.E.U16 R33, desc[UR6][R8.64] ;  /* 0x000000060821e981 */ /* 0x000f28000c1e1500 */
[----:B------:R-:W4:Y:S04]  /*3b170*/  @!P6 LDG.E.U16 R40, desc[UR6][R48.64] ;  /* 0x000000063028e981 */ /* 0x000f28000c1e1500 */
[----:B------:R-:W4:Y:S04]  /*3b180*/  @!P1 LDG.E.U16 R30, desc[UR6][R10.64] ;  /* 0x000000060a1e9981 */ /* 0x000f28000c1e1500 */
[----:B--2---:R-:W2:Y:S04]  /*3b190*/  @!P1 LDG.E.U16 R0, desc[UR6][R6.64] ;  /* 0x0000000606009981 */ /* 0x004ea8000c1e1500 */
[----:B---3--:R-:W3:Y:S04]  /*3b1a0*/  @!P1 LDG.E.U16 R52, desc[UR6][R26.64] ;  /* 0x000000061a349981 */ /* 0x008ee8000c1e1500 */
[----:B------:R1:W-:Y:S04]  /*3b1b0*/  STL [R1+0x1fa4], R28 ;  /* 0x001fa41c01007387 */ /* 0x0003e80000100800 */
[----:B-1----:R0:W2:Y:S04]  /*3b1c0*/  LDL.LU R28, [R1+0x1094] ;  /* 0x00109400011c7983 */ /* 0x0020a80000300800 */
[----:B------:R1:W-:Y:S04]  /*3b1d0*/  STL [R1+0x1fa0], R29 ;  /* 0x001fa01d01007387 */ /* 0x0003e80000100800 */
[----:B-1----:R0:W4:Y:S04]  /*3b1e0*/  LDL.LU R29, [R1+0x1044] ;  /* 0x00104400011d7983 */ /* 0x0021280000300800 */
[----:B------:R1:W-:Y:S04]  /*3b1f0*/  STL [R1+0x1fac], R26 ;  /* 0x001fac1a01007387 */ /* 0x0003e80000100800 */
[----:B-1----:R0:W4:Y:S04]  /*3b200*/  LDL.LU R26, [R1+0x1064] ;  /* 0x00106400011a7983 */ /* 0x0021280000300800 */
[----:B------:R1:W-:Y:S04]  /*3b210*/  STL [R1+0x1fa8], R27 ;  /* 0x001fa81b01007387 */ /* 0x0003e80000100800 */
[----:B-1----:R0:W4:Y:S04]  /*3b220*/  LDL.LU R27, [R1+0x1098] ;  /* 0x00109800011b7983 */ /* 0x0021280000300800 */
[----:B------:R1:W-:Y:S04]  /*3b230*/  @!P6 STL [R1+0x1058], R53 ;  /* 0x001058350100e387 */ /* 0x0003e80000100800 */
[----:B-1----:R-:W4:Y:S04]  /*3b240*/  LDL.LU R53, [R1+0x1e8c] ;  /* 0x001e8c0001357983 */ /* 0x002f280000300800 */
[----:B---3--:R1:W-:Y:S04]  /*3b250*/  STL [R1+0x1054], R52 ;  /* 0x0010543401007387 */ /* 0x0083e80000100800 */
[----:B-1----:R-:W3:Y:S04]  /*3b260*/  LDL.LU R52, [R1+0x1eb0] ;  /* 0x001eb00001347983 */ /* 0x002ee80000300800 */
[----:B------:R1:W-:Y:S04]  /*3b270*/  STL.64 [R1+0x20], R48 ;  /* 0x0000203001007387 */ /* 0x0003e80000100a00 */
[----:B--2---:R-:W2:Y:S04]  /*3b280*/  @!P6 LDG.E.U16 R28, desc[UR6][R12.64] ;  /* 0x000000060c1ce981 */ /* 0x004ea8000c1e1500 */
[----:B----4-:R-:W4:Y:S04]  /*3b290*/  @!P1 LDG.E.U16 R29, desc[UR6][R18.64] ;  /* 0x00000006121d9981 */ /* 0x010f28000c1e1500 */
[----:B-1----:R0:W2:Y:S04]  /*3b2a0*/  LDL.LU.64 R48, [R1+0x2058] ;  /* 0x0020580001307983 */ /* 0x0020a80000300a00 */
[----:B------:R1:W-:Y:S04]  /*3b2b0*/  @!P6 STL [R1+0x107c], R40 ;  /* 0x00107c280100e387 */ /* 0x0003e80000100800 */
[----:B------:R-:W3:Y:S04]  /*3b2c0*/  @!P6 LDG.E.U16 R26, desc[UR6][R44.64] ;  /* 0x000000062c1ae981 */ /* 0x000ee8000c1e1500 */
[----:B-1----:R0:W3:Y:S04]  /*3b2d0*/  LDL.LU R40, [R1+0x2050] ;  /* 0x0020500001287983 */ /* 0x0020e80000300800 */
[----:B------:R0:W4:Y:S04]  /*3b2e0*/  LDL.LU.64 R50, [R1+0x2048] ;  /* 0x0020480001327983 */ /* 0x0001280000300a00 */
[----:B------:R1:W-:Y:S04]  /*3b2f0*/  @!P1 STL [R1+0x1078], R41 ;  /* 0x0010782901009387 */ /* 0x0003e80000100800 */
[----:B-1----:R0:W4:Y:S04]  /*3b300*/  LDL.LU R41, [R1+0x2040] ;  /* 0x0020400001297983 */ /* 0x0021280000300800 */
[----:B------:R1:W-:Y:S04]  /*3b310*/  STL [R1+0x1fb4], R24 ;  /* 0x001fb41801007387 */ /* 0x0003e80000100800 */
[----:B--2---:R-:W2:Y:S04]  /*3b320*/  @!P1 LDG.E.U16 R48, desc[UR6][R2.64] ;  /* 0x0000000602309981 */ /* 0x004ea8000c1e1500 */
[----:B------:R-:W2:Y:S04]  /*3b330*/  @!P6 LDG.E.U16 R49, desc[UR6][R4.64] ;  /* 0x000000060431e981 */ /* 0x000ea8000c1e1500 */
[----:B---3--:R-:W3:Y:S04]  /*3b340*/  @!P1 LDG.E.U16 R40, desc[UR6][R22.64] ;  /* 0x0000000616289981 */ /* 0x008ee8000c1e1500 */
[----:B----4-:R-:W4:Y:S04]  /*3b350*/  @!P6 LDG.E.U16 R50, desc[UR6][R36.64] ;  /* 0x000000062432e981 */ /* 0x010f28000c1e1500 */
[----:B------:R-:W2:Y:S04]  /*3b360*/  @!P1 LDG.E.U16 R51, desc[UR6][R34.64] ;  /* 0x0000000622339981 */ /* 0x000ea8000c1e1500 */
[----:B------:R-:W2:Y:S04]  /*3b370*/  @!P6 LDG.E.U16 R41, desc[UR6][R24.64] ;  /* 0x000000061829e981 */ /* 0x000ea8000c1e1500 */
[----:B-1----:R0:W3:Y:S04]  /*3b380*/  LDL.LU R24, [R1+0x1040] ;  /* 0x0010400001187983 */ /* 0x0020e80000300800 */
[----:B------:R1:W-:Y:S04]  /*3b390*/  STL [R1+0x1fb0], R25 ;  /* 0x001fb01901007387 */ /* 0x0003e80000100800 */
[----:B-1----:R0:W4:Y:S04]  /*3b3a0*/  LDL.LU R25, [R1+0x1074] ;  /* 0x0010740001197983 */ /* 0x0021280000300800 */
[----:B--2---:R1:W-:Y:S04]  /*3b3b0*/  STL [R1+0x1050], R41 ;  /* 0x0010502901007387 */ /* 0x0043e80000100800 */
[----:B-1----:R-:W2:Y:S04]  /*3b3c0*/  LDL.LU R41, [R1+0x1ea4] ;  /* 0x001ea40001297983 */ /* 0x002ea80000300800 */
[----:B---3--:R1:W-:Y:S04]  /*3b3d0*/  STL [R1+0x104c], R40 ;  /* 0x00104c2801007387 */ /* 0x0083e80000100800 */
[----:B------:R-:W3:Y:S04]  /*3b3e0*/  @!P6 LDG.E.U16 R24, desc[UR6][R16.64] ;  /* 0x000000061018e981 */ /* 0x000ee8000c1e1500 */
[----:B-1----:R-:W2:Y:S04]  /*3b3f0*/  LDL.LU R40, [R1+0x1eac] ;  /* 0x001eac0001287983 */ /* 0x002ea80000300800 */
[----:B------:R1:W-:Y:S04]  /*3b400*/  STL [R1+0x1fbc], R22 ;  /* 0x001fbc1601007387 */ /* 0x0003e80000100800 */
[----:B----4-:R-:W4:Y:S04]  /*3b410*/  @!P6 LDG.E.U16 R25, desc[UR6][R42.64] ;  /* 0x000000062a19e981 */ /* 0x010f28000c1e1500 */
[----:B-1----:R0:W2:Y:S04]  /*3b420*/  LDL.LU R22, [R1+0x106c] ;  /* 0x00106c0001167983 */ /* 0x0020a80000300800 */
[----:B------:R1:W-:Y:S04]  /*3b430*/  STL [R1+0x1fb8], R23 ;  /* 0x001fb81701007387 */ /* 0x0003e80000100800 */
[----:B-1----:R0:W3:Y:S04]  /*3b440*/  LDL.LU R23, [R1+0x1068] ;  /* 0x0010680001177983 */ /* 0x0020e80000300800 */
[----:B------:R0:W3:Y:S04]  /*3b450*/  LDL.LU.64 R42, [R1+0x2038] ;  /* 0x00203800012a7983 */ /* 0x0000e80000300a00 */
[----:B----4-:R-:W-:Y:S04]  /*3b460*/  STL [R1+0x1fcc], R25 ;  /* 0x001fcc1901007387 */ /* 0x010fe80000100800 */
[----:B------:R1:W-:Y:S04]  /*3b470*/  STL.64 [R1+0x8], R52 ;  /* 0x0000083401007387 */ /* 0x0003e80000100a00 */
[----:B--2---:R-:W2:Y:S04]  /*3b480*/  @!P6 LDG.E.U16 R22, desc[UR6][R40.64] ;  /* 0x000000062816e981 */ /* 0x004ea8000c1e1500 */
[----:B---3--:R-:W3:Y:S04]  /*3b490*/  @!P1 LDG.E.U16 R23, desc[UR6][R46.64] ;  /* 0x000000062e179981 */ /* 0x008ee8000c1e1500 */
[----:B------:R-:W4:Y:S04]  /*3b4a0*/  @!P1 LDG.E.U16 R43, desc[UR6][R52.64] ;  /* 0x00000006342b9981 */ /* 0x000f28000c1e1500 */
[----:B------:R-:W2:Y:S04]  /*3b4b0*/  @!P6 LDG.E.U16 R42, desc[UR6][R20.64] ;  /* 0x00000006142ae981 */ /* 0x000ea8000c1e1500 */
[----:B-1----:R0:W2:Y:S04]  /*3b4c0*/  LDL.LU R53, [R1+0x2034] ;  /* 0x0020340001357983 */ /* 0x0020a80000300800 */
[----:B------:R-:W3:Y:S04]  /*3b4d0*/  LDL.LU R25, [R1+0x1f5c] ;  /* 0x001f5c0001197983 */ /* 0x000ee80000300800 */
[----:B------:R1:W-:Y:S04]  /*3b4e0*/  STL [R1+0x1fc4], R20 ;  /* 0x001fc41401007387 */ /* 0x0003e80000100800 */
[----:B------:R-:W-:Y:S04]  /*3b4f0*/  STL [R1+0x1fc0], R21 ;  /* 0x001fc01501007387 */ /* 0x000fe80000100800 */
[----:B------:R-:W-:Y:S04]  /*3b500*/  STL [R1+0x1fd4], R29 ;  /* 0x001fd41d01007387 */ /* 0x000fe80000100800 */
[----:B------:R-:W-:Y:S04]  /*3b510*/  STL [R1+0x1fd0], R18 ;  /* 0x001fd01201007387 */ /* 0x000fe80000100800 */
[----:B------:R0:W-:Y:S04]  /*3b520*/  STL [R1+0x1fc8], R19 ;  /* 0x001fc81301007387 */ /* 0x0001e80000100800 */
[----:B-1----:R-:W4:Y:S04]  /*3b530*/  LDL.LU R20, [R1+0x1ea8] ;  /* 0x001ea80001147983 */ /* 0x002f280000300800 */
[----:B--2---:R-:W2:Y:S04]  /*3b540*/  @!P1 LDG.E.U16 R53, desc[UR6][R14.64] ;  /* 0x000000060e359981 */ /* 0x004ea8000c1e1500 */
[----:B------:R-:W-:Y:S04]  /*3b550*/  STL.64 [R1], R40 ;  /* 0x0000002801007387 */ /* 0x000fe80000100a00 */
[----:B0-----:R-:W4:Y:S04]  /*3b560*/  LDL.LU R19, [R1+0x1f08] ;  /* 0x001f080001137983 */ /* 0x001f280000300800 */
[----:B------:R-:W4:Y:S04]  /*3b570*/  LDL.LU R18, [R1+0x1f58] ;  /* 0x001f580001127983 */ /* 0x000f280000300800 */
[----:B------:R-:W-:Y:S04]  /*3b580*/  STL [R1+0x1fd8], R22 ;  /* 0x001fd81601007387 */ /* 0x000fe80000100800 */
[----:B---3--:R-:W-:Y:S04]  /*3b590*/  STL [R1+0x1fe4], R23 ;  /* 0x001fe41701007387 */ /* 0x008fe80000100800 */
[----:B------:R-:W-:Y:S04]  /*3b5a0*/  STL [R1+0x1fe0], R46 ;  /* 0x001fe02e01007387 */ /* 0x000fe80000100800 */
[----:B------:R-:W-:Y:S04]  /*3b5b0*/  STL [R1+0x1fdc], R47 ;  /* 0x001fdc2f01007387 */ /* 0x000fe80000100800 */
[----:B------:R-:W-:Y:S04]  /*3b5c0*/  STL [R1+0x1ff0], R24 ;  /* 0x001ff01801007387 */ /* 0x000fe80000100800 */
[----:B------:R-:W-:Y:S04]  /*3b5d0*/  STL [R1+0x1fec], R16 ;  /* 0x001fec1001007387 */ /* 0x000fe80000100800 */
[----:B------:R-:W-:Y:S04]  /*3b5e0*/  STL [R1+0x1fe8], R17 ;  /* 0x001fe81101007387 */ /* 0x000fe80000100800 */
[----:B--2---:R-:W-:Y:S04]  /*3b5f0*/  STL [R1+0x1ffc], R53 ;  /* 0x001ffc3501007387 */ /* 0x004fe80000100800 */
[----:B------:R-:W-:Y:S04]  /*3b600*/  STL [R1+0x1ff8], R14 ;  /* 0x001ff80e01007387 */ /* 0x000fe80000100800 */
[----:B------:R-:W-:Y:S04]  /*3b610*/  STL [R1+0x1ff4], R15 ;  /* 0x001ff40f01007387 */ /* 0x000fe80000100800 */
[----:B------:R-:W-:Y:S04]  /*3b620*/  STL [R1+0x2008], R26 ;  /* 0x0020081a01007387 */ /* 0x000fe80000100800 */
[----:B------:R-:W-:Y:S04]  /*3b630*/  STL [R1+0x2004], R44 ;  /* 0x0020042c01007387 */ /* 0x000fe80000100800 */
[----:B------:R-:W-:Y:S04]  /*3b640*/  STL [R1+0x2000], R45 ;  /* 0x0020002d01007387 */ /* 0x000fe80000100800 */
[----:B----4-:R0:W-:Y:S04]  /*3b650*/  STL [R1+0x1070], R43 ;  /* 0x0010702b01007387 */ /* 0x0101e80000100800 */
[----:B------:R1:W-:Y:S01]  /*3b660*/  STL [R1+0x1048], R42 ;  /* 0x0010482a01007387 */ /* 0x0003e20000100800 */
[----:B0-----:R-:W-:-:S02]  /*3b670*/  IMAD.MOV.U32 R43, RZ, RZ, R20 ;  /* 0x000000ffff2b7224 */ /* 0x001fc400078e0014 */
[----:B-1----:R-:W-:Y:S02]  /*3b680*/  IMAD.MOV.U32 R42, RZ, RZ, R25 ;  /* 0x000000ffff2a7224 */ /* 0x002fe400078e0019 */
[----:B------:R-:W2:Y:S04]  /*3b690*/  LDL.LU R25, [R1+0x1704] ;  /* 0x0017040001197983 */ /* 0x000ea80000300800 */
[----:B------:R-:W3:Y:S04]  /*3b6a0*/  @!P1 LDG.E.U16 R27, desc[UR6][R42.64] ;  /* 0x000000062a1b9981 */ /* 0x000ee8000c1e1500 */
[----:B------:R-:W4:Y:S01]  /*3b6b0*/  LDL.LU R20, [R1+0x16f8] ;  /* 0x0016f80001147983 */ /* 0x000f220000300800 */
[----:B------:R-:W-:-:S02]  /*3b6c0*/  IMAD.MOV.U32 R40, RZ, RZ, R18 ;  /* 0x000000ffff287224 */ /* 0x000fc400078e0012 */
[----:B------:R-:W0:Y:S01]  /*3b6d0*/  S2R R18, SR_TID.X ;  /* 0x0000000000127919 */ /* 0x000e220000002100 */
[----:B------:R-:W-:-:S05]  /*3b6e0*/  IMAD.MOV.U32 R41, RZ, RZ, R19 ;  /* 0x000000ffff297224 */ /* 0x000fca00078e0013 */
[----:B------:R-:W2:Y:S04]  /*3b6f0*/  @!P6 LDG.E.U16 R31, desc[UR6][R40.64] ;  /* 0x00000006281fe981 */ /* 0x000ea8000c1e1500 */
[----:B---3--:R1:W-:Y:S04]  /*3b700*/  STL [R1+0x2014], R27 ;  /* 0x0020141b01007387 */ /* 0x0083e80000100800 */
[----:B-1----:R-:W2:Y:S04]  /*3b710*/  LDL R27, [R1+0x1968] ;  /* 0x00196800011b7983 */ /* 0x002ea80000100800 */
[----:B------:R-:W-:Y:S04]  /*3b720*/  STL [R1+0x2010], R42 ;  /* 0x0020102a01007387 */ /* 0x000fe80000100800 */
[----:B------:R-:W-:Y:S04]  /*3b730*/  STL [R1+0x200c], R43 ;  /* 0x00200c2b01007387 */ /* 0x000fe80000100800 */
[----:B------:R-:W-:Y:S04]  /*3b740*/  STL [R1+0x2020], R28 ;  /* 0x0020201c01007387 */ /* 0x000fe80000100800 */
[----:B------:R-:W-:Y:S04]  /*3b750*/  STL [R1+0x201c], R12 ;  /* 0x00201c0c01007387 */ /* 0x000fe80000100800 */
[----:B------:R-:W-:Y:S04]  /*3b760*/  STL [R1+0x2018], R13 ;  /* 0x0020180d01007387 */ /* 0x000fe80000100800 */
[----:B------:R-:W-:Y:S04]  /*3b770*/  STL [R1+0x202c], R30 ;  /* 0x00202c1e01007387 */ /* 0x000fe80000100800 */
[----:B------:R1:W-:Y:S04]  /*3b780*/  STL [R1+0x2028], R10 ;  /* 0x0020280a01007387 */ /* 0x0003e80000100800 */
[----:B------:R3:W-:Y:S04]  /*3b790*/  STL [R1+0x2024], R11 ;  /* 0x0020240b01007387 */ /* 0x0007e80000100800 */
[----:B------:R-:W4:Y:S04]  /*3b7a0*/  LDL.LU R29, [R1+0x16f4] ;  /* 0x0016f400011d7983 */ /* 0x000f280000300800 */
[----:B------:R-:W4:Y:S04]  /*3b7b0*/  LDL.LU R21, [R1+0x16e8] ;  /* 0x0016e80001157983 */ /* 0x000f280000300800 */
[----:B------:R-:W-:Y:S01]  /*3b7c0*/  STL [R1+0x2030], R41 ;  /* 0x0020302901007387 */ /* 0x000fe20000100800 */
[C---:B0-----:R-:W-:Y:S01]  /*3b7d0*/  IMAD.SHL.U32 R52, R18.reuse, 0x2, RZ ;  /* 0x0000000212347824 */ /* 0x041fe200078e00ff */
[----:B-1----:R-:W-:-:S02]  /*3b7e0*/  LOP3.LUT R10, R18, 0x40, RZ, 0xc0, !PT ;  /* 0x00000040120a7812 */ /* 0x002fc400078ec0ff */
[----:B---3--:R-:W3:Y:S04]  /*3b7f0*/  LDL.LU R11, [R1+0x16e4] ;  /* 0x0016e400010b7983 */ /* 0x008ee80000300800 */
[----:B------:R-:W3:Y:S01]  /*3b800*/  LDL.LU R18, [R1+0x16d8] ;  /* 0x0016d80001127983 */ /* 0x000ee20000300800 */
[----:B------:R-:W-:-:S04]  /*3b810*/  LOP3.LUT R52, R52, 0x7e, RZ, 0xc0, !PT ;  /* 0x0000007e34347812 */ /* 0x000fc800078ec0ff */
[----:B------:R-:W-:Y:S01]  /*3b820*/  LEA R52, R10, R52, 0x5 ;  /* 0x000000340a347211 */ /* 0x000fe200078e28ff */
        /* <DEDUP_REMOVED lines=17> */
[----:B----4-:R0:W-:Y:S04]  /*3b940*/  STS.U16 [R27+UR76+0x22700], R20 ;  /* 0x022700141b007988 */ /* 0x0101e8000800044c */
[----:B------:R-:W4:Y:S04]  /*3b950*/  LDL.LU R24, [R1+0x1654] ;  /* 0x0016540001187983 */ /* 0x000f280000300800 */
[----:B------:R1:W-:Y:S04]  /*3b960*/  STS.U16 [R27+UR76+0x32700], R29 ;  /* 0x0327001d1b007988 */ /* 0x0003e8000800044c */
[----:B------:R1:W-:Y:S04]  /*3b970*/  STS.U16 [R27+UR76+0x22b00], R21 ;  /* 0x022b00151b007988 */ /* 0x0003e8000800044c */
[----:B0-----:R-:W4:Y:S04]  /*3b980*/  LDL.LU R20, [R1+0x1648] ;  /* 0x0016480001147983 */ /* 0x001f280000300800 */
[----:B------:R-:W4:Y:S04]  /*3b990*/  LDL.LU R47, [R1+0x1644] ;  /* 0x00164400012f7983 */ /* 0x000f280000300800 */
[----:B------:R-:W4:Y:S04]  /*3b9a0*/  LDL.LU R46, [R1+0x1638] ;  /* 0x00163800012e7983 */ /* 0x000f280000300800 */
[----:B-1----:R-:W4:Y:S04]  /*3b9b0*/  LDL.LU R29, [R1+0x1634] ;  /* 0x00163400011d7983 */ /* 0x002f280000300800 */
[----:B------:R-:W4:Y:S04]  /*3b9c0*/  LDL.LU R23, [R1+0x1628] ;  /* 0x0016280001177983 */ /* 0x000f280000300800 */
[----:B------:R-:W4:Y:S04]  /*3b9d0*/  LDL.LU R22, [R1+0x1624] ;  /* 0x0016240001167983 */ /* 0x000f280000300800 */
[----:B------:R-:W4:Y:S04]  /*3b9e0*/  LDL.LU R19, [R1+0x1618] ;  /* 0x0016180001137983 */ /* 0x000f280000300800 */
[----:B------:R-:W4:Y:S04]  /*3b9f0*/  LDL.LU R21, [R1+0x1614] ;  /* 0x0016140001157983 */ /* 0x000f280000300800 */
[----:B---3--:R-:W-:Y:S04]  /*3ba00*/  STS.U16 [R27+UR76+0x32b00], R11 ;  /* 0x032b000b1b007988 */ /* 0x008fe8000800044c */
[----:B------:R0:W-:Y:S04]  /*3ba10*/  STS.U16 [R27+UR76+0x22f00], R18 ;  /* 0x022f00121b007988 */ /* 0x0001e8000800044c */
[----:B0-----:R-:W3:Y:S04]  /*3ba20*/  LDL.LU R18, [R1+0x1608] ;  /* 0x0016080001127983 */ /* 0x001ee80000300800 */
[----:B--2---:R0:W-:Y:S04]  /*3ba30*/  STS.U16 [R27+UR76+0x32f00], R25 ;  /* 0x032f00191b007988 */ /* 0x0041e8000800044c */
[----:B0-----:R-:W2:Y:S04]  /*3ba40*/  LDL.LU R25, [R1+0x1604] ;  /* 0x0016040001197983 */ /* 0x001ea80000300800 */
        /* <DEDUP_REMOVED lines=15> */
[----:B----4-:R-:W-:Y:S04]  /*3bb40*/  STS.U16 [R27+UR76+0x34f00], R24 ;  /* 0x034f00181b007988 */ /* 0x010fe8000800044c */
[----:B------:R0:W-:Y:S04]  /*3bb50*/  STS.U16 [R27+UR76+0x25300], R20 ;  /* 0x025300141b007988 */ /* 0x0001e8000800044c */
[----:B------:R-:W-:Y:S04]  /*3bb60*/  STS.U16 [R27+UR76+0x35300], R47 ;  /* 0x0353002f1b007988 */ /* 0x000fe8000800044c */
[----:B------:R-:W-:Y:S04]  /*3bb70*/  STS.U16 [R27+UR76+0x25700], R46 ;  /* 0x0257002e1b007988 */ /* 0x000fe8000800044c */
[----:B------:R1:W-:Y:S04]  /*3bb80*/  STS.U16 [R27+UR76+0x35700], R29 ;  /* 0x0357001d1b007988 */ /* 0x0003e8000800044c */
[----:B------:R-:W-:Y:S04]  /*3bb90*/  STS.U16 [R27+UR76+0x25b00], R23 ;  /* 0x025b00171b007988 */ /* 0x000fe8000800044c */
[----:B------:R-:W-:Y:S04]  /*3bba0*/  STS.U16 [R27+UR76+0x35b00], R22 ;  /* 0x035b00161b007988 */ /* 0x000fe8000800044c */
[----:B0-----:R-:W4:Y:S04]  /*3bbb0*/  LDL.LU R20, [R1+0x15f8] ;  /* 0x0015f80001147983 */ /* 0x001f280000300800 */
[----:B-1----:R-:W4:Y:S04]  /*3bbc0*/  LDL.LU R29, [R1+0x15f4] ;  /* 0x0015f400011d7983 */ /* 0x002f280000300800 */
[----:B------:R0:W-:Y:S04]  /*3bbd0*/  STS.U16 [R27+UR76+0x25f00], R19 ;  /* 0x025f00131b007988 */ /* 0x0001e8000800044c */
[----:B------:R1:W-:Y:S04]  /*3bbe0*/  STS.U16 [R27+UR76+0x35f00], R21 ;  /* 0x035f00151b007988 */ /* 0x0003e8000800044c */
[----:B0-----:R-:W4:Y:S04]  /*3bbf0*/  LDL.LU R19, [R1+0x111c] ;  /* 0x00111c0001137983 */ /* 0x001f280000300800 */
[----:B-1----:R-:W4:Y:S04]  /*3bc00*/  LDL.LU R21, [R1+0x1118] ;  /* 0x0011180001157983 */ /* 0x002f280000300800 */
        /* <DEDUP_REMOVED lines=15> */
[----:B---3--:R-:W-:Y:S04]  /*3bd00*/  STS.U16 [R27+UR76+0x26300], R18 ;  /* 0x026300121b007988 */ /* 0x008fe8000800044c */
[----:B------:R-:W3:Y:S04]  /*3bd10*/  LDL.LU R17, [R1+0x1734] ;  /* 0x0017340001117983 */ /* 0x000ee80000300800 */
[----:B------:R-:W3:Y:S04]  /*3bd20*/  LDL.LU R16, [R1+0x1730] ;  /* 0x0017300001107983 */ /* 0x000ee80000300800 */
[----:B--2---:R0:W-:Y:S04]  /*3bd30*/  STS.U16 [R27+UR76+0x36300], R25 ;  /* 0x036300191b007988 */ /* 0x0041e8000800044c */
[----:B0-----:R-:W2:Y:S04]  /*3bd40*/  LDL.LU R25, [R1+0x172c] ;  /* 0x00172c0001197983 */ /* 0x001ea80000300800 */
[----:B------:R-:W2:Y:S04]  /*3bd50*/  LDL.LU R24, [R1+0x1728] ;  /* 0x0017280001187983 */ /* 0x000ea80000300800 */
[----:B------:R-:W2:Y:S04]  /*3bd60*/  LDL.LU R47, [R1+0x1724] ;  /* 0x00172400012f7983 */ /* 0x000ea80000300800 */
[----:B----4-:R0:W-:Y:S04]  /*3bd70*/  STS.U16 [R27+UR76+0x26700], R20 ;  /* 0x026700141b007988 */ /* 0x0101e8000800044c */
[----:B------:R1:W-:Y:S04]  /*3bd80*/  STS.U16 [R27+UR76+0x36700], R29 ;  /* 0x0367001d1b007988 */ /* 0x0003e8000800044c */
[----:B0-----:R-:W4:Y:S04]  /*3bd90*/  LDL.LU R20, [R1+0x1720] ;  /* 0x0017200001147983 */ /* 0x001f280000300800 */
[----:B------:R-:W4:Y:S04]  /*3bda0*/  LDL.LU R46, [R1+0x171c] ;  /* 0x00171c00012e7983 */ /* 0x000f280000300800 */
[----:B------:R-:W4:Y:S04]  /*3bdb0*/  LDL.LU R23, [R1+0x1718] ;  /* 0x0017180001177983 */ /* 0x000f280000300800 */
[----:B------:R-:W4:Y:S04]  /*3bdc0*/  LDL.LU R18, [R1+0x1714] ;  /* 0x0017140001127983 */ /* 0x000f280000300800 */
[----:B-1----:R-:W4:Y:S04]  /*3bdd0*/  LDL.LU R29, [R1+0x1710] ;  /* 0x00171000011d7983 */ /* 0x002f280000300800 */
[----:B------:R0:W-:Y:S04]  /*3bde0*/  STS.U16 [R27+UR76+0x26b00], R19 ;  /* 0x026b00131b007988 */ /* 0x0001e8000800044c */
        /* <DEDUP_REMOVED lines=15> */
[----:B------:R-:W-:Y:S04]  /*3bee0*/  STS.U16 [R45+UR76+0x20780], R14 ;  /* 0x0207800e2d007988 */ /* 0x000fe8000800044c */
[----:B-1----:R-:W4:Y:S04]  /*3bef0*/  LDL.LU R21, [R1+0x1700] ;  /* 0x0017000001157983 */ /* 0x002f280000300800 */
[----:B------:R-:W-:Y:S04]  /*3bf00*/  STS.U16 [R45+UR76+0x30780], R53 ;  /* 0x030780352d007988 */ /* 0x000fe8000800044c */
[----:B---3--:R-:W-:Y:S04]  /*3bf10*/  STS.U16 [R45+UR76+0x20b80], R17 ;  /* 0x020b80112d007988 */ /* 0x008fe8000800044c */
[----:B------:R-:W-:Y:S04]  /*3bf20*/  STS.U16 [R45+UR76+0x30b80], R16 ;  /* 0x030b80102d007988 */ /* 0x000fe8000800044c */
[----:B------:R0:W5:Y:S04]  /*3bf30*/  LDL.LU R41, [R1+0x2030] ;  /* 0x0020300001297983 */ /* 0x0001680000300800 */
[----:B--2---:R1:W-:Y:S04]  /*3bf40*/  STS.U16 [R45+UR76+0x20f80], R25 ;  /* 0x020f80192d007988 */ /* 0x0043e8000800044c */
[----:B-1----:R-:W2:Y:S04]  /*3bf50*/  LDL.LU R25, [R1+0x16fc] ;  /* 0x0016fc0001197983 */ /* 0x002ea80000300800 */
[----:B------:R-:W-:Y:S04]  /*3bf60*/  STS.U16 [R45+UR76+0x30f80], R24 ;  /* 0x030f80182d007988 */ /* 0x000fe8000800044c */
[----:B------:R-:W-:Y:S04]  /*3bf70*/  STS.U16 [R45+UR76+0x21380], R47 ;  /* 0x0213802f2d007988 */ /* 0x000fe8000800044c */
[----:B----4-:R1:W-:Y:S04]  /*3bf80*/  STS.U16 [R45+UR76+0x31380], R20 ;  /* 0x031380142d007988 */ /* 0x0103e8000800044c */
[----:B------:R-:W-:Y:S04]  /*3bf90*/  STS.U16 [R45+UR76+0x21780], R46 ;  /* 0x0217802e2d007988 */ /* 0x000fe8000800044c */
[----:B------:R-:W-:Y:S04]  /*3bfa0*/  STS.U16 [R45+UR76+0x31780], R23 ;  /* 0x031780172d007988 */ /* 0x000fe8000800044c */
[----:B------:R3:W-:Y:S04]  /*3bfb0*/  STS.U16 [R45+UR76+0x21b80], R18 ;  /* 0x021b80122d007988 */ /* 0x0007e8000800044c */
[----:B------:R4:W-:Y:S04]  /*3bfc0*/  STS.U16 [R45+UR76+0x31b80], R29 ;  /* 0x031b801d2d007988 */ /* 0x0009e8000800044c */
[----:B-1----:R-:W2:Y:S04]  /*3bfd0*/  LDL.LU R20, [R1+0x16f0] ;  /* 0x0016f00001147983 */ /* 0x002ea80000300800 */
[----:B---3--:R-:W3:Y:S04]  /*3bfe0*/  LDL.LU R18, [R1+0x16ec] ;  /* 0x0016ec0001127983 */ /* 0x008ee80000300800 */
[----:B----4-:R-:W4:Y:S04]  /*3bff0*/  LDL.LU R29, [R1+0x16e0] ;  /* 0x0016e000011d7983 */ /* 0x010f280000300800 */
        /* <DEDUP_REMOVED lines=15> */
[----:B------:R-:W-:Y:S04]  /*3c0f0*/  STS.U16 [R45+UR76+0x31f80], R19 ;  /* 0x031f80132d007988 */ /* 0x000fe8000800044c */
[----:B------:R-:W4:Y:S04]  /*3c100*/  LDL.LU R17, [R1+0x166c] ;  /* 0x00166c0001117983 */ /* 0x000f280000300800 */
[----:B------:R1:W-:Y:S04]  /*3c110*/  STS.U16 [R45+UR76+0x22380], R21 ;  /* 0x022380152d007988 */ /* 0x0003e8000800044c */
[----:B------:R-:W4:Y:S04]  /*3c120*/  LDL.LU R16, [R1+0x1660] ;  /* 0x0016600001107983 */ /* 0x000f280000300800 */
[----:B-1----:R-:W4:Y:S04]  /*3c130*/  LDL.LU R21, [R1+0x165c] ;  /* 0x00165c0001157983 */ /* 0x002f280000300800 */
[----:B------:R-:W4:Y:S04]  /*3c140*/  LDL.LU R24, [R1+0x1650] ;  /* 0x0016500001187983 */ /* 0x000f280000300800 */
[----:B------:R-:W4:Y:S04]  /*3c150*/  LDL.LU R47, [R1+0x164c] ;  /* 0x00164c00012f7983 */ /* 0x000f280000300800 */
[----:B--2---:R1:W-:Y:S04]  /*3c160*/  STS.U16 [R45+UR76+0x32380], R25 ;  /* 0x032380192d007988 */ /* 0x0043e8000800044c */
[----:B-1----:R-:W2:Y:S04]  /*3c170*/  LDL.LU R25, [R1+0x1640] ;  /* 0x0016400001197983 */ /* 0x002ea80000300800 */
[----:B------:R-:W2:Y:S04]  /*3c180*/  LDL.LU R46, [R1+0x163c] ;  /* 0x00163c00012e7983 */ /* 0x000ea80000300800 */
[----:B------:R-:W2:Y:S04]  /*3c190*/  LDL.LU R23, [R1+0x1630] ;  /* 0x0016300001177983 */ /* 0x000ea80000300800 */
[----:B------:R-:W2:Y:S04]  /*3c1a0*/  LDL.LU R19, [R1+0x162c] ;  /* 0x00162c0001137983 */ /* 0x000ea80000300800 */
[----:B------:R1:W-:Y:S04]  /*3c1b0*/  STS.U16 [R45+UR76+0x22780], R20 ;  /* 0x022780142d007988 */ /* 0x0003e8000800044c */
[----:B---3--:R3:W-:Y:S04]  /*3c1c0*/  STS.U16 [R45+UR76+0x32780], R18 ;  /* 0x032780122d007988 */ /* 0x0087e8000800044c */
[----:B----4-:R4:W-:Y:S04]  /*3c1d0*/  STS.U16 [R45+UR76+0x22b80], R29 ;  /* 0x022b801d2d007988 */ /* 0x0109e8000800044c */
[----:B------:R-:W-:Y:S04]  /*3c1e0*/  STS.U16 [R45+UR76+0x32b80], R11 ;  /* 0x032b800b2d007988 */ /* 0x000fe8000800044c */
[----:B------:R-:W-:Y:S04]  /*3c1f0*/  STS.U16 [R45+UR76+0x22f80], R10 ;  /* 0x022f800a2d007988 */ /* 0x000fe8000800044c */
[----:B-1----:R-:W2:Y:S04]  /*3c200*/  LDL.LU R20, [R1+0x1620] ;  /* 0x0016200001147983 */ /* 0x002ea80000300800 */
        /* <DEDUP_REMOVED lines=11> */
[----:B------:R-:W2:Y:S04]  /*3c2c0*/  LDL.LU R22, [R1+0x161c] ;  /* 0x00161c0001167983 */ /* 0x000ea80000300800 */
[----:B------:R-:W-:Y:S04]  /*3c2d0*/  STS.U16 [R45+UR76+0x24780], R53 ;  /* 0x024780352d007988 */ /* 0x000fe8000800044c */
[----:B---3--:R-:W3:Y:S04]  /*3c2e0*/  LDL.LU R18, [R1+0x1610] ;  /* 0x0016100001127983 */ /* 0x008ee80000300800 */
[----:B------:R-:W-:Y:S04]  /*3c2f0*/  STS.U16 [R45+UR76+0x34780], R17 ;  /* 0x034780112d007988 */ /* 0x000fe8000800044c */
[----:B------:R-:W-:Y:S04]  /*3c300*/  STS.U16 [R45+UR76+0x24b80], R16 ;  /* 0x024b80102d007988 */ /* 0x000fe8000800044c */
[----:B----4-:R-:W4:Y:S04]  /*3c310*/  LDL.LU R29, [R1+0x160c] ;  /* 0x00160c00011d7983 */ /* 0x010f280000300800 */
[----:B------:R1:W-:Y:S04]  /*3c320*/  STS.U16 [R45+UR76+0x34b80], R21 ;  /* 0x034b80152d007988 */ /* 0x0003e8000800044c */
[----:B------:R-:W-:Y:S04]  /*3c330*/  STS.U16 [R45+UR76+0x24f80], R24 ;  /* 0x024f80182d007988 */ /* 0x000fe8000800044c */
[----:B------:R-:W-:Y:S04]  /*3c340*/  STS.U16 [R45+UR76+0x34f80], R47 ;  /* 0x034f802f2d007988 */ /* 0x000fe8000800044c */
[----:B-1----:R-:W4:Y:S04]  /*3c350*/  LDL.LU R21, [R1+0x1600] ;  /* 0x0016000001157983 */ /* 0x002f280000300800 */
[----:B--2---:R1:W-:Y:S04]  /*3c360*/  STS.U16 [R45+UR76+0x25380], R25 ;  /* 0x025380192d007988 */ /* 0x0043e8000800044c */
[----:B-1----:R-:W2:Y:S04]  /*3c370*/  LDL.LU R25, [R1+0x15fc] ;  /* 0x0015fc0001197983 */ /* 0x002ea80000300800 */
[----:B------:R-:W-:Y:S04]  /*3c380*/  STS.U16 [R45+UR76+0x35380], R46 ;  /* 0x0353802e2d007988 */ /* 0x000fe8000800044c */
[----:B------:R-:W-:Y:S04]  /*3c390*/  STS.U16 [R45+UR76+0x25780], R23 ;  /* 0x025780172d007988 */ /* 0x000fe8000800044c */
[----:B------:R1:W-:Y:S04]  /*3c3a0*/  STS.U16 [R45+UR76+0x35780], R19 ;  /* 0x035780132d007988 */ /* 0x0003e8000800044c */
[----:B-1----:R-:W2:Y:S04]  /*3c3b0*/  LDL.LU R19, [R1+0x15f0] ;  /* 0x0015f00001137983 */ /* 0x002ea80000300800 */
[----:B------:R1:W-:Y:S04]  /*3c3c0*/  STS.U16 [R45+UR76+0x25b80], R20 ;  /* 0x025b80142d007988 */ /* 0x0003e8000800044c */
[----:B-1----:R-:W2:Y:S04]  /*3c3d0*/  LDL.LU R20, [R1+0x15ec] ;  /* 0x0015ec0001147983 */ /* 0x002ea80000300800 */
        /* <DEDUP_REMOVED lines=16> */
[----:B---3--:R1:W-:Y:S04]  /*3c4e0*/  STS.U16 [R45+UR76+0x25f80], R18 ;  /* 0x025f80122d007988 */ /* 0x0083e8000800044c */
[----:B------:R-:W3:Y:S04]  /*3c4f0*/  LDL.LU R16, [R1+0x105c] ;  /* 0x00105c0001107983 */ /* 0x000ee80000300800 */
[----:B----4-:R-:W-:Y:S04]  /*3c500*/  STS.U16 [R45+UR76+0x35f80], R29 ;  /* 0x035f801d2d007988 */ /* 0x010fe8000800044c */
[----:B------:R4:W-:Y:S04]  /*3c510*/  STS.U16 [R45+UR76+0x26380], R21 ;  /* 0x026380152d007988 */ /* 0x0009e8000800044c */
[----:B-1----:R-:W3:Y:S04]  /*3c520*/  LDL.LU R18, [R1+0x1084] ;  /* 0x0010840001127983 */ /* 0x002ee80000300800 */
[----:B------:R-:W3:Y:S04]  /*3c530*/  LDL.LU R17, [R1+0x1080] ;  /* 0x0010800001117983 */ /* 0x000ee80000300800 */
[----:B------:R-:W3:Y:S04]  /*3c540*/  LDL.LU R23, [R1+0x1058] ;  /* 0x0010580001177983 */ /* 0x000ee80000300800 */
[----:B----4-:R-:W4:Y:S04]  /*3c550*/  LDL.LU R21, [R1+0x1054] ;  /* 0x0010540001157983 */ /* 0x010f280000300800 */
[----:B------:R-:W3:Y:S04]  /*3c560*/  LDL.LU R47, [R1+0x107c] ;  /* 0x00107c00012f7983 */ /* 0x000ee80000300800 */
[----:B------:R-:W3:Y:S04]  /*3c570*/  LDL.LU R22, [R1+0x1078] ;  /* 0x0010780001167983 */ /* 0x000ee80000300800 */
[----:B------:R-:W3:Y:S04]  /*3c580*/  LDL.LU R29, [R1+0x1050] ;  /* 0x00105000011d7983 */ /* 0x000ee80000300800 */
[----:B--2---:R1:W-:Y:S04]  /*3c590*/  STS.U16 [R45+UR76+0x36380], R25 ;  /* 0x036380192d007988 */ /* 0x0043e8000800044c */
[----:B-1----:R-:W2:Y:S04]  /*3c5a0*/  LDL.LU R25, [R1+0x104c] ;  /* 0x00104c0001197983 */ /* 0x002ea80000300800 */
[----:B------:R-:W2:Y:S04]  /*3c5b0*/  LDL R24, [R1+0x103c] ;  /* 0x00103c0001187983 */ /* 0x000ea80000100800 */
[----:B------:R1:W-:Y:S04]  /*3c5c0*/  STS.U16 [R45+UR76+0x26780], R19 ;  /* 0x026780132d007988 */ /* 0x0003e8000800044c */
[----:B-1----:R-:W4:Y:S04]  /*3c5d0*/  LDL.LU R19, [R1+0x1070] ;  /* 0x0010700001137983 */ /* 0x002f280000300800 */
        /* <DEDUP_REMOVED lines=8> */
[----:B-1----:R-:W4:Y:S04]  /*3c660*/  LDL.LU R20, [R1+0x1048] ;  /* 0x0010480001147983 */ /* 0x002f280000300800 */
[----:B0-----:R-:W4:Y:S04]  /*3c670*/  LDL.LU R30, [R1+0x202c] ;  /* 0x00202c00011e7983 */ /* 0x001f280000300800 */
[----:B------:R0:W5:Y:S04]  /*3c680*/  LDL.LU R10, [R1+0x2028] ;  /* 0x00202800010a7983 */ /* 0x0001680000300800 */
[----:B------:R0:W5:Y:S04]  /*3c690*/  LDL.LU R11, [R1+0x2024] ;  /* 0x00202400010b7983 */ /* 0x0001680000300800 */
[----:B------:R-:W4:Y:S04]  /*3c6a0*/  LDL.LU R28, [R1+0x2020] ;  /* 0x00202000011c7983 */ /* 0x000f280000300800 */
[----:B------:R1:W-:Y:S04]  /*3c6b0*/  STS.U16 [R45+UR76+0x37780], R42 ;  /* 0x0377802a2d007988 */ /* 0x0003e8000800044c */
[----:B------:R0:W5:Y:S04]  /*3c6c0*/  LDL.LU R12, [R1+0x201c] ;  /* 0x00201c00010c7983 */ /* 0x0001680000300800 */
[----:B------:R0:W-:Y:S04]  /*3c6d0*/  STS.U16 [R45+UR76+0x27b80], R43 ;  /* 0x027b802b2d007988 */ /* 0x0001e8000800044c */
[----:B------:R0:W5:Y:S04]  /*3c6e0*/  LDL.LU R13, [R1+0x2018] ;  /* 0x00201800010d7983 */ /* 0x0001680000300800 */
[----:B------:R0:W-:Y:S04]  /*3c6f0*/  STS.U16 [R45+UR76+0x37b80], R26 ;  /* 0x037b801a2d007988 */ /* 0x0001e8000800044c */
[----:B------:R-:W4:Y:S04]  /*3c700*/  LDL.LU R27, [R1+0x2014] ;  /* 0x00201400011b7983 */ /* 0x000f280000300800 */
[----:B------:R0:W-:Y:S04]  /*3c710*/  STS.U16 [R45+UR76+0x27f80], R44 ;  /* 0x027f802c2d007988 */ /* 0x0001e8000800044c */
[----:B------:R0:W-:Y:S04]  /*3c720*/  STS.U16 [R45+UR76+0x37f80], R46 ;  /* 0x037f802e2d007988 */ /* 0x0001e8000800044c */
[----:B-1----:R1:W5:Y:S04]  /*3c730*/  LDL.LU R42, [R1+0x2010] ;  /* 0x00201000012a7983 */ /* 0x0023680000300800 */
[----:B0-----:R1:W5:Y:S04]  /*3c740*/  LDL.LU R43, [R1+0x200c] ;  /* 0x00200c00012b7983 */ /* 0x0013680000300800 */
[----:B------:R-:W4:Y:S04]  /*3c750*/  LDL.LU R26, [R1+0x2008] ;  /* 0x00200800011a7983 */ /* 0x000f280000300800 */
[----:B------:R1:W5:Y:S04]  /*3c760*/  LDL.LU R44, [R1+0x2004] ;  /* 0x00200400012c7983 */ /* 0x0003680000300800 */
[----:B------:R1:W5:Y:S01]  /*3c770*/  LDL.LU R45, [R1+0x2000] ;  /* 0x00200000012d7983 */ /* 0x0003620000300800 */
[----:B------:R-:W-:-:S03]  /*3c780*/  LOP3.LUT R46, R52, 0x10, RZ, 0x3c, !PT ;  /* 0x00000010342e7812 */ /* 0x000fc600078e3cff */
[----:B--2---:R0:W-:Y:S04]  /*3c790*/  STS.U16 [R24+UR76+0x42000], R53 ;  /* 0x0420003518007988 */ /* 0x0041e8000800044c */
[----:B------:R2:W-:Y:S04]  /*3c7a0*/  STS.U16 [R24+UR76+0x43000], R14 ;  /* 0x0430000e18007988 */ /* 0x0005e8000800044c */
[----:B------:R0:W-:Y:S04]  /*3c7b0*/  STS.U16 [R24+UR76+0x42400], R15 ;  /* 0x0424000f18007988 */ /* 0x0001e8000800044c */
[----:B---3--:R3:W-:Y:S04]  /*3c7c0*/  STS.U16 [R24+UR76+0x43400], R16 ;  /* 0x0434001018007988 */ /* 0x0087e8000800044c */
[----:B------:R1:W-:Y:S04]  /*3c7d0*/  STS.U16 [R46+UR76+0x42080], R18 ;  /* 0x042080122e007988 */ /* 0x0003e8000800044c */
[----:B------:R1:W-:Y:S04]  /*3c7e0*/  STS.U16 [R46+UR76+0x43080], R17 ;  /* 0x043080112e007988 */ /* 0x0003e8000800044c */
[----:B0-----:R-:W4:Y:S04]  /*3c7f0*/  LDL.LU R53, [R1+0x1ffc] ;  /* 0x001ffc0001357983 */ /* 0x001f280000300800 */
[----:B--2---:R0:W5:Y:S04]  /*3c800*/  LDL.LU R14, [R1+0x1ff8] ;  /* 0x001ff800010e7983 */ /* 0x0041680000300800 */
[----:B------:R0:W5:Y:S04]  /*3c810*/  LDL.LU R15, [R1+0x1ff4] ;  /* 0x001ff400010f7983 */ /* 0x0001680000300800 */
[----:B---3--:R-:W2:Y:S01]  /*3c820*/  LDL.LU R24, [R1+0x1ff0] ;  /* 0x001ff00001187983 */ /* 0x008ea20000300800 */
[----:B-1----:R-:W-:-:S03]  /*3c830*/  LOP3.LUT R18, R52, 0x20, RZ, 0x3c, !PT ;  /* 0x0000002034127812 */ /* 0x002fc600078e3cff */
[----:B------:R0:W5:Y:S04]  /*3c840*/  LDL.LU R16, [R1+0x1fec] ;  /* 0x001fec0001107983 */ /* 0x0001680000300800 */
[----:B------:R0:W5:Y:S04]  /*3c850*/  LDL.LU R17, [R1+0x1fe8] ;  /* 0x001fe80001117983 */ /* 0x0001680000300800 */
[----:B------:R1:W-:Y:S04]  /*3c860*/  STS.U16 [R46+UR76+0x42480], R23 ;  /* 0x042480172e007988 */ /* 0x0003e8000800044c */
[----:B----4-:R3:W-:Y:S04]  /*3c870*/  STS.U16 [R46+UR76+0x43480], R21 ;  /* 0x043480152e007988 */ /* 0x0107e8000800044c */
[----:B------:R4:W-:Y:S04]  /*3c880*/  STS.U16 [R18+UR76+0x42100], R47 ;  /* 0x0421002f12007988 */ /* 0x0009e8000800044c */
[----:B------:R0:W-:Y:S04]  /*3c890*/  STS.U16 [R18+UR76+0x43100], R22 ;  /* 0x0431001612007988 */ /* 0x0001e8000800044c */
[----:B------:R0:W-:Y:S04]  /*3c8a0*/  STS.U16 [R18+UR76+0x42500], R29 ;  /* 0x0425001d12007988 */ /* 0x0001e8000800044c */
[----:B------:R0:W-:Y:S04]  /*3c8b0*/  STS.U16 [R18+UR76+0x43500], R25 ;  /* 0x0435001912007988 */ /* 0x0001e8000800044c */
[----:B-1----:R-:W2:Y:S04]  /*3c8c0*/  LDL.LU R23, [R1+0x1fe4] ;  /* 0x001fe40001177983 */ /* 0x002ea80000300800 */
[----:B---3--:R1:W5:Y:S04]  /*3c8d0*/  LDL.LU R46, [R1+0x1fe0] ;  /* 0x001fe000012e7983 */ /* 0x0083680000300800 */
[----:B----4-:R1:W5:Y:S04]  /*3c8e0*/  LDL.LU R47, [R1+0x1fdc] ;  /* 0x001fdc00012f7983 */ /* 0x0103680000300800 */
[----:B0-----:R-:W3:Y:S04]  /*3c8f0*/  LDL.LU R22, [R1+0x1fd8] ;  /* 0x001fd80001167983 */ /* 0x001ee80000300800 */
[----:B------:R-:W4:Y:S04]  /*3c900*/  LDL.LU R29, [R1+0x1fd4] ;  /* 0x001fd400011d7983 */ /* 0x000f280000300800 */
[----:B------:R1:W5:Y:S04]  /*3c910*/  LDL.LU R18, [R1+0x1fd0] ;  /* 0x001fd00001127983 */ /* 0x0003680000300800 */
[----:B------:R-:W2:Y:S01]  /*3c920*/  LDL.LU R25, [R1+0x1fcc] ;  /* 0x001fcc0001197983 */ /* 0x000ea20000300800 */
[----:B------:R-:W-:-:S05]  /*3c930*/  LOP3.LUT R21, R52, 0x30, RZ, 0x3c, !PT ;  /* 0x0000003034157812 */ /* 0x000fca00078e3cff */
[----:B--2---:R0:W-:Y:S04]  /*3c940*/  STS.U16 [R21+UR76+0x42180], R25 ;  /* 0x0421801915007988 */ /* 0x0041e8000800044c */
[----:B------:R2:W-:Y:S04]  /*3c950*/  STS.U16 [R21+UR76+0x43180], R19 ;  /* 0x0431801315007988 */ /* 0x0005e8000800044c */
[----:B------:R1:W-:Y:S04]  /*3c960*/  STS.U16 [R21+UR76+0x42580], R20 ;  /* 0x0425801415007988 */ /* 0x0003e8000800044c */
[----:B----4-:R4:W-:Y:S01]  /*3c970*/  STS.U16 [R21+UR76+0x43580], R29 ;  /* 0x0435801d15007988 */ /* 0x0109e2000800044c */
[----:B0-----:R-:W-:-:S03]  /*3c980*/  LOP3.LUT R25, R52, 0x40, RZ, 0x3c, !PT ;  /* 0x0000004034197812 */ /* 0x001fc600078e3cff */
[----:B--2---:R0:W5:Y:S04]  /*3c990*/  LDL.LU R19, [R1+0x1fc8] ;  /* 0x001fc80001137983 */ /* 0x0041680000300800 */
[----:B-1----:R0:W5:Y:S01]  /*3c9a0*/  LDL.LU R20, [R1+0x1fc4] ;  /* 0x001fc40001147983 */ /* 0x0021620000300800 */
[----:B----4-:R-:W-:-:S03]  /*3c9b0*/  LOP3.LUT R29, R52, 0x50, RZ, 0x3c, !PT ;  /* 0x00000050341d7812 */ /* 0x010fc600078e3cff */
[----:B------:R0:W5:Y:S04]  /*3c9c0*/  LDL.LU R21, [R1+0x1fc0] ;  /* 0x001fc00001157983 */ /* 0x0001680000300800 */
[----:B---3--:R1:W-:Y:S04]  /*3c9d0*/  STS.U16 [R25+UR76+0x42200], R22 ;  /* 0x0422001619007988 */ /* 0x0083e8000800044c */
[----:B------:R2:W-:Y:S04]  /*3c9e0*/  STS.U16 [R25+UR76+0x43200], R23 ;  /* 0x0432001719007988 */ /* 0x0005e8000800044c */
[----:B------:R3:W-:Y:S04]  /*3c9f0*/  STS.U16 [R25+UR76+0x42600], R24 ;  /* 0x0426001819007988 */ /* 0x0007e8000800044c */
[----:B------:R4:W-:Y:S04]  /*3ca00*/  STS.U16 [R25+UR76+0x43600], R53 ;  /* 0x0436003519007988 */ /* 0x0009e8000800044c */
[----:B------:R0:W-:Y:S04]  /*3ca10*/  STS.U16 [R29+UR76+0x42280], R26 ;  /* 0x0422801a1d007988 */ /* 0x0001e8000800044c */
[----:B------:R0:W-:Y:S04]  /*3ca20*/  STS.U16 [R29+UR76+0x43280], R27 ;  /* 0x0432801b1d007988 */ /* 0x0001e8000800044c */
[----:B-1----:R1:W5:Y:S04]  /*3ca30*/  LDL.LU R22, [R1+0x1fbc] ;  /* 0x001fbc0001167983 */ /* 0x0023680000300800 */
[----:B--2---:R1:W5:Y:S04]  /*3ca40*/  LDL.LU R23, [R1+0x1fb8] ;  /* 0x001fb80001177983 */ /* 0x0043680000300800 */
[----:B---3--:R1:W5:Y:S04]  /*3ca50*/  LDL.LU R24, [R1+0x1fb4] ;  /* 0x001fb40001187983 */ /* 0x0083680000300800 */
[----:B----4-:R1:W5:Y:S01]  /*3ca60*/  LDL.LU R25, [R1+0x1fb0] ;  /* 0x001fb00001197983 */ /* 0x0103620000300800 */
[----:B------:R-:W-:-:S03]  /*3ca70*/  LOP3.LUT R53, R52, 0x60, RZ, 0x3c, !PT ;  /* 0x0000006034357812 */ /* 0x000fc600078e3cff */
[----:B0-----:R1:W5:Y:S04]  /*3ca80*/  LDL.LU R26, [R1+0x1fac] ;  /* 0x001fac00011a7983 */ /* 0x0013680000300800 */
[----:B------:R1:W5:Y:S04]  /*3ca90*/  LDL.LU R27, [R1+0x1fa8] ;  /* 0x001fa800011b7983 */ /* 0x0003680000300800 */
[----:B------:R0:W-:Y:S04]  /*3caa0*/  STS.U16 [R29+UR76+0x42680], R28 ;  /* 0x0426801c1d007988 */ /* 0x0001e8000800044c */
[----:B------:R2:W-:Y:S01]  /*3cab0*/  STS.U16 [R29+UR76+0x43680], R30 ;  /* 0x0436801e1d007988 */ /* 0x0005e2000800044c */
[----:B------:R-:W-:-:S03]  /*3cac0*/  LOP3.LUT R52, R52, 0x70, RZ, 0x3c, !PT ;  /* 0x0000007034347812 */ /* 0x000fc600078e3cff */
[----:B------:R3:W-:Y:S04]  /*3cad0*/  STS.U16 [R53+UR76+0x42300], R31 ;  /* 0x0423001f35007988 */ /* 0x0007e8000800044c */
[----:B------:R4:W-:Y:S04]  /*3cae0*/  STS.U16 [R53+UR76+0x43300], R32 ;  /* 0x0433002035007988 */ /* 0x0009e8000800044c */
[----:B------:R1:W-:Y:S04]  /*3caf0*/  STS.U16 [R53+UR76+0x42700], R33 ;  /* 0x0427002135007988 */ /* 0x0003e8000800044c */
[----:B0-----:R0:W5:Y:S04]  /*3cb00*/  LDL.LU R28, [R1+0x1fa4] ;  /* 0x001fa400011c7983 */ /* 0x0011680000300800 */
[----:B--2---:R0:W5:Y:S04]  /*3cb10*/  LDL.LU R29, [R1+0x1fa0] ;  /* 0x001fa000011d7983 */ /* 0x0041680000300800 */
[----:B------:R0:W5:Y:S04]  /*3cb20*/  LDL.LU R30, [R1+0x1f9c] ;  /* 0x001f9c00011e7983 */ /* 0x0001680000300800 */
[----:B---3--:R0:W5:Y:S04]  /*3cb30*/  LDL.LU R31, [R1+0x1f98] ;  /* 0x001f9800011f7983 */ /* 0x0081680000300800 */
[----:B----4-:R0:W5:Y:S04]  /*3cb40*/  LDL.LU R32, [R1+0x1f94] ;  /* 0x001f940001207983 */ /* 0x0101680000300800 */
[----:B-1----:R0:W5:Y:S04]  /*3cb50*/  LDL.LU R33, [R1+0x1f90] ;  /* 0x001f900001217983 */ /* 0x0021680000300800 */
[----:B------:R1:W-:Y:S04]  /*3cb60*/  STS.U16 [R53+UR76+0x43700], R0 ;  /* 0x0437000035007988 */ /* 0x0003e8000800044c */
[----:B------:R2:W-:Y:S04]  /*3cb70*/  STS.U16 [R52+UR76+0x42380], R50 ;  /* 0x0423803234007988 */ /* 0x0005e8000800044c */
[----:B------:R3:W-:Y:S04]  /*3cb80*/  STS.U16 [R52+UR76+0x43380], R51 ;  /* 0x0433803334007988 */ /* 0x0007e8000800044c */
[----:B------:R4:W-:Y:S04]  /*3cb90*/  STS.U16 [R52+UR76+0x43780], R48 ;  /* 0x0437803034007988 */ /* 0x0009e8000800044c */
[----:B------:R0:W-:Y:S01]  /*3cba0*/  STS.U16 [R52+UR76+0x42780], R49 ;  /* 0x0427803134007988 */ /* 0x0001e2000800044c */
[----:B------:R1:W-:Y:S06]  /*3cbb0*/  MEMBAR.ALL.CTA ;  /* 0x0000000000007992 */ /* 0x0003ec0000008000 */
[----:B-1----:R-:W1:Y:S04]  /*3cbc0*/  FENCE.VIEW.ASYNC.S ;  /* 0x00000000000073c6 */ /* 0x002e680000000000 */
[----:B------:R0:W5:Y:S04]  /*3cbd0*/  LDL.LU R0, [R1+0x1f8c] ;  /* 0x001f8c0001007983 */ /* 0x0001680000300800 */
[----:B--2---:R2:W5:Y:S04]  /*3cbe0*/  LDL.LU R50, [R1+0x1f88] ;  /* 0x001f880001327983 */ /* 0x0045680000300800 */
[----:B---3--:R2:W5:Y:S04]  /*3cbf0*/  LDL.LU R51, [R1+0x1f84] ;  /* 0x001f840001337983 */ /* 0x0085680000300800 */
[----:B----4-:R2:W5:Y:S04]  /*3cc00*/  LDL.LU R48, [R1+0x1f80] ;  /* 0x001f800001307983 */ /* 0x0105680000300800 */
[----:B0-----:R2:W5:Y:S04]  /*3cc10*/  LDL.LU R49, [R1+0x1f7c] ;  /* 0x001f7c0001317983 */ /* 0x0015680000300800 */
[----:B------:R-:W3:Y:S01]  /*3cc20*/  LDL R52, [R1+0x15e4] ;  /* 0x0015e40001347983 */ /* 0x000ee20000100800 */
[----:B-1----:R-:W-:Y:S01]  /*3cc30*/  BAR.SYNC.DEFER_BLOCKING 0x0 ;  /* 0x0000000000007b1d */ /* 0x002fe20000010000 */
[----:B---3--:R-:W-:-:S05]  /*3cc40*/  LEA R52, R52, UR76, 0x3 ;  /* 0x0000004c34347c11 */ /* 0x008fca000f8e18ff */
[----:B------:R-:W-:-:S05]  /*3cc50*/  VIADD R52, R52, 0x44000 ;  /* 0x0004400034347836 */ /* 0x000fca0000000000 */
[----:B------:R-:W-:Y:S01]  /*3cc60*/  R2UR UR4, R52 ;  /* 0x00000000340472ca */ /* 0x000fe200000e0000 */
[----:B--2---:R-:W-:-:S14]  /*3cc70*/  @P0 BRA `(.L_x_9) ;  /* 0x0000000400800947 */ /* 0x004fdc0003800000 */
[----:B------:R-:W2:Y:S01]  /*3cc80*/  LDL R52, [R1+0x1f68] ;  /* 0x001f680001347983 */ /* 0x000ea20000100800 */
[----:B------:R-:W-:-:S03]  /*3cc90*/  ELECT P1, URZ, PT ;  /* 0x0000000000ff782f */ /* 0x000fc60003820000 */
[----:B------:R0:W-:Y:S04]  /*3cca0*/  STL [R1+0x1f84], R3 ;  /* 0x001f840301007387 */ /* 0x0001e80000100800 */
[----:B------:R1:W-:Y:S04]  /*3ccb0*/  STL [R1+0x1f80], R2 ;  /* 0x001f800201007387 */ /* 0x0003e80000100800 */
[----:B-----5:R3:W-:Y:S02]  /*3ccc0*/  STL [R1+0x1f7c], R0 ;  /* 0x001f7c0001007387 */ /* 0x0207e40000100800 */
[----:B------:R-:W-:Y:S01]  /*3ccd0*/  @P1 IMAD.MOV.U32 R53, RZ, RZ, 0x40004040 ;  /* 0x40004040ff351424 */ /* 0x000fe200078e00ff */
[----:B0-----:R-:W-:-:S02]  /*3cce0*/  MOV.SPILL R3, UR72 ;  /* 0x0000004800037c02 */ /* 0x001fc40009000f00 */
[----:B-1----:R-:W-:Y:S02]  /*3ccf0*/  MOV.SPILL R2, UR7 ;  /* 0x0000000700027c02 */ /* 0x002fe40009000f00 */
[----:B------:R-:W-:Y:S02]  /*3cd00*/  @P1 R2UR UR75, R53 ;  /* 0x00000000354b12ca */ /* 0x000fe400000e0000 */
[----:B---3--:R-:W-:-:S05]  /*3cd10*/  MOV.SPILL R0, UR73 ;  /* 0x0000004900007c02 */ /* 0x008fca0009000f00 */
[----:B------:R0:W-:Y:S01]  /*3cd20*/  STL [R1+0x104c], R0 ;  /* 0x00104c0001007387 */ /* 0x0001e20000100800 */
[----:B------:R-:W-:Y:S01]  /*3cd30*/  UMOV UR72, 0x0 ;  /* 0x0000000000487882 */ /* 0x000fe20000000000 */
[----:B------:R-:W-:Y:S01]  /*3cd40*/  UMOV UR73, 0x8048010 ;  /* 0x0804801000497882 */ /* 0x000fe20000000000 */
[----:B0-----:R-:W-:Y:S01]  /*3cd50*/  MOV.SPILL R0, UR6 ;  /* 0x0000000600007c02 */ /* 0x001fe20009000f00 */
[----:B------:R-:W-:Y:S01]  /*3cd60*/  UIADD3.64 UR6, UPT, UPT, UR8, 0x100, URZ ;  /* 0x0000010008067897 */ /* 0x000fe2000fffe0ff */
[----:B--2---:R-:W-:-:S13]  /*3cd70*/  R2UR UR74, R52 ;  /* 0x00000000344a72ca */ /* 0x004fda00000e0000 */
[----:B------:R-:W-:-:S05]  /*3cd80*/  IMAD.U32 R52, RZ, RZ, UR74 ;  /* 0x0000004aff347e24 */ /* 0x000fca000f8e00ff */
[----:B------:R-:W-:Y:S02]  /*3cd90*/  @P1 R2UR UR74, R52 ;  /* 0x00000000344a12ca */ /* 0x000fe400000e0000 */
[----:B------:R-:W2:Y:S11]  /*3cda0*/  LDL.LU R52, [R1+0x104c] ;  /* 0x00104c0001347983 */ /* 0x000eb60000300800 */
[----:B------:R0:W-:Y:S02]  /*3cdb0*/  UTCHMMA gdesc[UR74], gdesc[UR12], tmem[UR5], tmem[UR72], idesc[UR73], UPT ;  /* 0x00ff480c4a0075ea */ /* 0x0001e4000b800005 */
[----:B0-----:R-:W-:Y:S01]  /*3cdc0*/  UIADD3.64 UR72, UPT, UPT, UR8, 0x80, URZ ;  /* 0x0000008008487897 */ /* 0x001fe2000fffe0ff */
[----:B------:R-:W-:Y:S01]  /*3cdd0*/  UMOV UR74, 0x0 ;  /* 0x00000000004a7882 */ /* 0x000fe20000000000 */
[----:B------:R-:W-:-:S02]  /*3cde0*/  UMOV UR75, 0x8048010 ;  /* 0x08048010004b7882 */ /* 0x000fc40000000000 */
[----:B------:R-:W-:Y:S05]  /*3cdf0*/  UTCHMMA gdesc[UR8], gdesc[UR10], tmem[UR5], tmem[UR74], idesc[UR75], UPT ;  /* 0x00ff4a0a080075ea */ /* 0x000fea000b800005 */
[----:B------:R0:W-:Y:S01]  /*3ce00*/  UTCHMMA gdesc[UR72], gdesc[UR14], tmem[UR5], tmem[UR74], idesc[UR75], UPT ;  /* 0x00ff4a0e480075ea */ /* 0x0001e2000b800005 */
[----:B------:R1:W-:Y:S01]  /*3ce10*/  UTCHMMA gdesc[UR6], gdesc[UR16], tmem[UR5], tmem[UR74], idesc[UR75], UPT ;  /* 0x00ff4a10060075ea */ /* 0x0003e2000b800005 */
[----:B0-----:R-:W-:Y:S02]  /*3ce20*/  UIADD3.64 UR72, UPT, UPT, UR8, 0x180, URZ ;  /* 0x0000018008487897 */ /* 0x001fe4000fffe0ff */
[----:B-1----:R-:W-:-:S07]  /*3ce30*/  UIADD3.64 UR6, UPT, UPT, UR8, 0x200, URZ ;  /* 0x0000020008067897 */ /* 0x002fce000fffe0ff */
[----:B------:R0:W-:Y:S02]  /*3ce40*/  UTCHMMA gdesc[UR72], gdesc[UR18], tmem[UR5], tmem[UR74], idesc[UR75], UPT ;  /* 0x00ff4a12480075ea */ /* 0x0001e4000b800005 */
        /* <DEDUP_REMOVED lines=21> */
[----:B------:R-:W-:Y:S01]  /*3cfa0*/  UIADD3 UR77, UPT, UPT, UR5, 0x10, URZ ;  /* 0x00000010054d7890 */ /* 0x000fe2000fffe0ff */
[----:B0-----:R-:W-:Y:S01]  /*3cfb0*/  R2UR.FILL UR72, R3 ;  /* 0x00000000034872ca */ /* 0x001fe200004e0000 */
[----:B-1----:R-:W-:Y:S01]  /*3cfc0*/  UIADD3 UR74, UPT, UPT, UR5, 0x10, URZ ;  /* 0x00000010054a7890 */ /* 0x002fe2000fffe0ff */
[----:B------:R0:W5:Y:S01]  /*3cfd0*/  LDL.LU R3, [R1+0x1f84] ;  /* 0x001f840001037983 */ /* 0x0001620000300800 */
[----:B------:R-:W-:Y:S01]  /*3cfe0*/  UIADD3 UR75, UPT, UPT, UR5, 0x10, URZ ;  /* 0x00000010054b7890 */ /* 0x000fe2000fffe0ff */
[----:B------:R-:W-:Y:S01]  /*3cff0*/  UMOV UR6, 0x0 ;  /* 0x0000000000067882 */ /* 0x000fe20000000000 */
[----:B------:R-:W-:-:S05]  /*3d000*/  UMOV UR7, 0x8048010 ;  /* 0x0804801000077882 */ /* 0x000fca0000000000 */
[----:B------:R1:W-:Y:S02]  /*3d010*/  UTCHMMA gdesc[UR42], gdesc[UR12], tmem[UR74], tmem[UR6], idesc[UR7], UPT ;  /* 0x00ff060c2a0075ea */ /* 0x0003e4000b80004a */
[----:B------:R3:W-:Y:S01]  /*3d020*/  UTCHMMA gdesc[UR44], gdesc[UR10], tmem[UR75], tmem[UR6], idesc[UR7], UPT ;  /* 0x00ff060a2c0075ea */ /* 0x0007e2000b80004b */
[----:B-1----:R-:W-:Y:S01]  /*3d030*/  UMOV UR74, 0x0 ;  /* 0x00000000004a7882 */ /* 0x002fe20000000000 */
[----:B---3--:R-:W-:Y:S02]  /*3d040*/  UMOV UR75, 0x8048010 ;  /* 0x08048010004b7882 */ /* 0x008fe40000000000 */
[----:B------:R1:W-:Y:S02]  /*3d050*/  UTCHMMA gdesc[UR46], gdesc[UR14], tmem[UR77], tmem[UR74], idesc[UR75], UPT ;  /* 0x00ff4a0e2e0075ea */ /* 0x0003e4000b80004d */
[----:B-1----:R-:W-:Y:S02]  /*3d060*/  UIADD3 UR74, UPT, UPT, UR5, 0x10, URZ ;  /* 0x00000010054a7890 */ /* 0x002fe4000fffe0ff */
[----:B------:R-:W-:-:S07]  /*3d070*/  UIADD3 UR75, UPT, UPT, UR5, 0x10, URZ ;  /* 0x00000010054b7890 */ /* 0x000fce000fffe0ff */
[----:B------:R-:W-:Y:S02]  /*3d080*/  UTCHMMA gdesc[UR48], gdesc[UR16], tmem[UR74], tmem[UR6], idesc[UR7], UPT ;  /* 0x00ff0610300075ea */ /* 0x000fe4000b80004a */
[----:B------:R-:W-:Y:S01]  /*3d090*/  UTCHMMA gdesc[UR50], gdesc[UR18], tmem[UR75], tmem[UR6], idesc[UR7], UPT ;  /* 0x00ff0612320075ea */ /* 0x000fe2000b80004b */
[----:B------:R1:W-:Y:S01]  /*3d0a0*/  UTCHMMA gdesc[UR52], gdesc[UR20], tmem[UR74], tmem[UR6], idesc[UR7], UPT ;  /* 0x00ff0614340075ea */ /* 0x0003e2000b80004a */
[----:B------:R3:W-:Y:S01]  /*3d0b0*/  UTCHMMA gdesc[UR54], gdesc[UR22], tmem[UR75], tmem[UR6], idesc[UR7], UPT ;  /* 0x00ff0616360075ea */ /* 0x0007e2000b80004b */
[----:B-1----:R-:W-:Y:S01]  /*3d0c0*/  UMOV UR74, 0x0 ;  /* 0x00000000004a7882 */ /* 0x002fe20000000000 */
[----:B---3--:R-:W-:Y:S02]  /*3d0d0*/  UMOV UR75, 0x8048010 ;  /* 0x08048010004b7882 */ /* 0x008fe40000000000 */
[----:B------:R1:W-:Y:S02]  /*3d0e0*/  UTCHMMA gdesc[UR56], gdesc[UR24], tmem[UR77], tmem[UR74], idesc[UR75], UPT ;  /* 0x00ff4a18380075ea */ /* 0x0003e4000b80004d */
[----:B-1----:R-:W-:-:S02]  /*3d0f0*/  UIADD3 UR74, UPT, UPT, UR5, 0x10, URZ ;  /* 0x00000010054a7890 */ /* 0x002fc4000fffe0ff */
        /* <DEDUP_REMOVED lines=12> */
[----:B--2---:R-:W-:-:S13]  /*3d1c0*/  R2UR.FILL UR73, R52 ;  /* 0x00000000344972ca */ /* 0x004fda00004e0000 */
[----:B------:R1:W-:Y:S02]  /*3d1d0*/  UTCHMMA gdesc[UR72], gdesc[UR40], tmem[UR74], tmem[UR6], idesc[UR7], UPT ;  /* 0x00ff0628480075ea */ /* 0x0003e4000b80004a */
[----:B-1----:R-:W-:Y:S02]  /*3d1e0*/  R2UR.FILL UR7, R2 ;  /* 0x00000000020772ca */ /* 0x002fe400004e0000 */
[----:B------:R0:W5:Y:S01]  /*3d1f0*/  LDL.LU R2, [R1+0x1f80] ;  /* 0x001f800001027983 */ /* 0x0001620000300800 */
[----:B------:R-:W-:-:S03]  /*3d200*/  R2UR.FILL UR6, R0 ;  /* 0x00000000000672ca */ /* 0x000fc600004e0000 */
[----:B------:R0:W5:Y:S01]  /*3d210*/  LDL.LU R0, [R1+0x1f7c] ;  /* 0x001f7c0001007983 */ /* 0x0001620000300800 */
[----:B------:R-:W-:Y:S02]  /*3d220*/  IMAD.U32 R52, RZ, RZ, UR4 ;  /* 0x00000004ff347e24 */ /* 0x000fe4000f8e00ff */
[----:B------:R-:W-:-:S05]  /*3d230*/  IMAD.MOV.U32 R53, RZ, RZ, RZ ;  /* 0x000000ffff357224 */ /* 0x000fca00078e00ff */
[----:B------:R-:W-:-:S04]  /*3d240*/  @P1 MOV R52, R52 ;  /* 0x0000003400341202 */ /* 0x000fc80000000f00 */
[----:B------:R-:W-:-:S13]  /*3d250*/  @P1 R2UR UR77, R52 ;  /* 0x00000000344d12ca */ /* 0x000fda00000e0000 */
[----:B------:R0:W-:Y:S01]  /*3d260*/  UTCBAR [UR77], URZ ;  /* 0x000000ff4d0073e9 */ /* 0x0001e200080000ff */
[----:B------:R-:W-:Y:S01]  /*3d270*/  NOP ;  /* 0x0000000000007918 */ /* 0x000fe20000000000 */
.L_x_9:
[----:B------:R-:W1:Y:S01]  /*3d280*/  LDC R52, c[0x0][0x3a0] ;  /* 0x0000e800ff347b82 */ /* 0x000e620000000800 */
[----:B-----5:R2:W-:Y:S04]  /*3d290*/  STL [R1+0x1f80], R2 ;  /* 0x001f800201007387 */ /* 0x0205e80000100800 */
[----:B--2---:R-:W2:Y:S04]  /*3d2a0*/  LDL R2, [R1+0x10bc] ;  /* 0x0010bc0001027983 */ /* 0x004ea80000100800 */
[----:B------:R3:W-:Y:S01]  /*3d2b0*/  STL [R1+0x1f7c], R0 ;  /* 0x001f7c0001007387 */ /* 0x0007e20000100800 */
[----:B-1----:R-:W-:-:S03]  /*3d2c0*/  VIADD R52, R52, 0xff ;  /* 0x000000ff34347836 */ /* 0x002fc60000000000 */
[----:B---3--:R-:W3:Y:S02]  /*3d2d0*/  LDL.LU R0, [R1+0x15e8] ;  /* 0x0015e80001007983 */ /* 0x008ee40000300800 */
[----:B------:R-:W-:-:S04]  /*3d2e0*/  SHF.R.S32.HI R53, RZ, 0x1f, R52 ;  /* 0x0000001fff357819 */ /* 0x000fc80000011434 */
[----:B------:R-:W-:-:S04]  /*3d2f0*/  LEA.HI R52, R53, R52, RZ, 0x8 ;  /* 0x0000003435347211 */ /* 0x000fc800078f40ff */
[----:B------:R-:W-:-:S04]  /*3d300*/  SHF.R.S32.HI R52, RZ, 0x8, R52 ;  /* 0x00000008ff347819 */ /* 0x000fc80000011434 */
[----:B------:R-:W-:Y:S02]  /*3d310*/  VIMNMX R53, PT, PT, R52, 0x1, !PT ;  /* 0x0000000134357848 */ /* 0x000fe40007fe0100 */
[----:B------:R-:W4:Y:S03]  /*3d320*/  LDL.LU R52, [R1+0x15e4] ;  /* 0x0015e40001347983 */ /* 0x000f260000300800 */
[----:B------:R-:W-:-:S05]  /*3d330*/  VIADD R53, R53, 0xffffffff ;  /* 0xffffffff35357836 */ /* 0x000fca0000000000 */
[----:B--2---:R-:W-:Y:S02]  /*3d340*/  ISETP.NE.U32.AND P3, PT, R2, R53, PT ;  /* 0x000000350200720c */ /* 0x004fe40003f65070 */
[----:B------:R1:W5:Y:S04]  /*3d350*/  LDL.LU R2, [R1+0x1f80] ;  /* 0x001f800001027983 */ /* 0x0003680000300800 */
[----:B---3--:R2:W-:Y:S01]  /*3d360*/  STL [R1+0x1040], R0 ;  /* 0x0010400001007387 */ /* 0x0085e20000100800 */
[----:B----4-:R-:W-:-:S05]  /*3d370*/  VIADD R52, R52, 0x1 ;  /* 0x0000000134347836 */ /* 0x010fca0000000000 */
[----:B------:R-:W-:-:S04]  /*3d380*/  ISETP.GT.AND P1, PT, R52, 0x1, PT ;  /* 0x000000013400780c */ /* 0x000fc80003f24270 */
[----:B------:R-:W-:Y:S02]  /*3d390*/  SEL R53, RZ, 0x1, !P1 ;  /* 0x00000001ff357807 */ /* 0x000fe40004800000 */
[----:B------:R-:W-:Y:S02]  /*3d3a0*/  SEL R52, R52, RZ, !P1 ;  /* 0x000000ff34347207 */ /* 0x000fe40004800000 */
[----:B------:R-:W-:Y:S02]  /*3d3b0*/  LOP3.LUT R53, R0, R53, RZ, 0x3c, !PT ;  /* 0x0000003500357212 */ /* 0x000fe400078e3cff */
[----:B--2---:R1:W5:Y:S04]  /*3d3c0*/  LDL.LU R0, [R1+0x1f7c] ;  /* 0x001f7c0001007983 */ /* 0x0043680000300800 */
[----:B------:R1:W-:Y:S04]  /*3d3d0*/  STL [R1+0x15e8], R53 ;  /* 0x0015e83501007387 */ /* 0x0003e80000100800 */
[----:B------:R1:W-:Y:S01]  /*3d3e0*/  STL [R1+0x15e4], R52 ;  /* 0x0015e43401007387 */ /* 0x0003e20000100800 */
[----:B------:R-:W-:Y:S05]  /*3d3f0*/  @P3 BRA `(.L_x_10) ;  /* 0xfffffd98003c3947 */ /* 0x000fea000383ffff */
.L_x_7:
[----:B-----5:R-:W3:Y:S02]  /*3d400*/  LDC R0, c[0x0][0x3a0] ;  /* 0x0000e800ff007b82 */ /* 0x020ee40000000800 */
[----:B---3--:R-:W-:-:S05]  /*3d410*/  VIADD R0, R0, 0xff ;  /* 0x000000ff00007836 */ /* 0x008fca0000000000 */
[----:B------:R-:W-:-:S13]  /*3d420*/  ISETP.GE.AND P0, PT, R0, 0x100, PT ;  /* 0x000001000000780c */ /* 0x000fda0003f06270 */
[----:B------:R-:W-:Y:S05]  /*3d430*/  @!P0 BRA `(.L_x_11) ;  /* 0x0000000000108947 */ /* 0x000fea0003800000 */
[----:B-1----:R-:W3:Y:S02]  /*3d440*/  LDL.LU R52, [R1+0x1040] ;  /* 0x0010400001347983 */ /* 0x002ee40000300800 */
[----:B---3--:R-:W-:-:S04]  /*3d450*/  IMAD.U32 R0, R52, -0x80000000, RZ ;  /* 0x8000000034007824 */ /* 0x008fc800078e00ff */
[----:B------:R-:W1:Y:S02]  /*3d460*/  SYNCS.PHASECHK.TRANS64.TRYWAIT P0, [UR4], R0 ;  /* 0x00000000ff0075a7 */ /* 0x000e640008001104 */
[----:B-1----:R-:W-:Y:S05]  /*3d470*/  @!P0 BRA `(.L_x_12) ;  /* 0x0000000c00d48947 */ /* 0x002fea0003800000 */
.L_x_11:
[----:B------:R-:W3:Y:S01]  /*3d480*/  LDL.LU R2, [R1+0x1f78] ;  /* 0x001f780001027983 */ /* 0x000ee20000300800 */
[----:B------:R-:W4:Y:S03]  /*3d490*/  LDC R36, c[0x0][0x3b4] ;  /* 0x0000ed00ff247b82 */ /* 0x000f260000000800 */
[----:B------:R-:W5:Y:S04]  /*3d4a0*/  LDL.LU R46, [R1+0x1b84] ;  /* 0x001b8400012e7983 */ /* 0x000f680000300800 */
[----:B------:R-:W4:Y:S04]  /*3d4b0*/  LDL.LU R45, [R1+0x1f6c] ;  /* 0x001f6c00012d7983 */ /* 0x000f280000300800 */
[----:B--2---:R-:W2:Y:S01]  /*3d4c0*/  LDL.LU R43, [R1+0x1f70] ;  /* 0x001f7000012b7983 */ /* 0x004ea20000300800 */
[----:B------:R-:W-:Y:S06]  /*3d4d0*/  BAR.SYNC.DEFER_BLOCKING 0x0 ;  /* 0x0000000000007b1d */ /* 0x000fec0000010000 */
[----:B------:R-:W0:Y:S02]  /*3d4e0*/  @!P2 SYNCS.CCTL.IV [UR76+0x44000] ;  /* 0x04400000ff00a9b1 */ /* 0x000e24000800004c */
[----:B0-----:R-:W-:Y:S06]  /*3d4f0*/  BAR.SYNC.DEFER_BLOCKING 0x0 ;  /* 0x0000000000007b1d */ /* 0x001fec0000010000 */
[----:B------:R-:W0:Y:S01]  /*3d500*/  @!P2 SYNCS.CCTL.IV [UR76+0x44008] ;  /* 0x04400800ff00a9b1 */ /* 0x000e22000800004c */
[----:B---3--:R-:W-:-:S02]  /*3d510*/  R2UR UR4, R2 ;  /* 0x00000000020472ca */ /* 0x008fc400000e0000 */
[----:B------:R-:W3:Y:S01]  /*3d520*/  LDC.64 R2, c[0x0][0x390] ;  /* 0x0000e400ff027b82 */ /* 0x000ee20000000a00 */
[C---:B-----5:R-:W-:Y:S02]  /*3d530*/  VIADD R38, R46.reuse, 0x2 ;  /* 0x000000022e267836 */ /* 0x060fe40000000000 */
[C---:B------:R-:W-:Y:S02]  /*3d540*/  VIADD R42, R46.reuse, 0x5 ;  /* 0x000000052e2a7836 */ /* 0x040fe40000000000 */
[----:B------:R-:W-:-:S06]  /*3d550*/  VIADD R44, R46, 0x7 ;  /* 0x000000072e2c7836 */ /* 0x000fcc0000000000 */
[----:B------:R-:W5:Y:S01]  /*3d560*/  LDTM.x32 R4, tmem[UR4] ;  /* 0x00000004000479ee */ /* 0x000f6200082c0000 */
[----:B------:R-:W-:Y:S01]  /*3d570*/  NOP ;  /* 0x0000000000007918 */ /* 0x000fe20000000000 */
[----:B-----5:R-:W-:Y:S02]  /*3d580*/  F2FP.F16.F32.PACK_AB R0, R35, R34 ;  /* 0x000000222300723e */ /* 0x020fe400000000ff */
[----:B------:R-:W5:Y:S01]  /*3d590*/  LDC.64 R34, c[0x0][0x398] ;  /* 0x0000e600ff227b82 */ /* 0x000f620000000a00 */
[----:B------:R-:W-:Y:S02]  /*3d5a0*/  F2FP.F16.F32.PACK_AB R19, R19, R18 ;  /* 0x000000121313723e */ /* 0x000fe400000000ff */
[----:B------:R-:W-:Y:S01]  /*3d5b0*/  F2FP.F16.F32.PACK_AB R12, R13, R12 ;  /* 0x0000000c0d0c723e */ /* 0x000fe200000000ff */
[----:B----4-:R-:W-:Y:S01]  /*3d5c0*/  IMAD R13, R45, R36, RZ ;  /* 0x000000242d0d7224 */ /* 0x010fe200078e02ff */
[----:B------:R-:W-:Y:S01]  /*3d5d0*/  F2FP.F16.F32.PACK_AB R14, R15, R14 ;  /* 0x0000000e0f0e723e */ /* 0x000fe200000000ff */
[----:B--2---:R-:W-:Y:S01]  /*3d5e0*/  IMAD R36, R43, R36, RZ ;  /* 0x000000242b247224 */ /* 0x004fe200078e02ff */
[----:B------:R-:W-:Y:S01]  /*3d5f0*/  F2FP.F16.F32.PACK_AB R8, R9, R8 ;  /* 0x000000080908723e */ /* 0x000fe200000000ff */
[----:B------:R-:W2:Y:S01]  /*3d600*/  LDC R18, c[0x0][0x3b8] ;  /* 0x0000ee00ff127b82 */ /* 0x000ea20000000800 */
[----:B------:R-:W-:-:S02]  /*3d610*/  F2FP.F16.F32.PACK_AB R9, R7, R6 ;  /* 0x000000060709723e */ /* 0x000fc400000000ff */
[----:B------:R-:W-:Y:S01]  /*3d620*/  F2FP.F16.F32.PACK_AB R15, R5, R4 ;  /* 0x00000004050f723e */ /* 0x000fe200000000ff */
[----:B------:R-:W-:Y:S01]  /*3d630*/  VIADD R4, R46, 0x3 ;  /* 0x000000032e047836 */ /* 0x000fe20000000000 */
[CC--:B---3--:R-:W-:Y:S02]  /*3d640*/  LEA R6, P0, R13.reuse, R2.reuse, 0x1 ;  /* 0x000000020d067211 */ /* 0x0c8fe400078008ff */
[C---:B------:R-:W-:Y:S02]  /*3d650*/  LEA R2, P1, R36.reuse, R2, 0x1 ;  /* 0x0000000224027211 */ /* 0x040fe400078208ff */
[-C--:B------:R-:W-:Y:S02]  /*3d660*/  LEA.HI.X.SX32 R7, R13, R3.reuse, 0x1, P0 ;  /* 0x000000030d077211 */ /* 0x080fe400000f0eff */
[----:B------:R-:W-:Y:S01]  /*3d670*/  LEA.HI.X.SX32 R3, R36, R3, 0x1, P1 ;  /* 0x0000000324037211 */ /* 0x000fe200008f0eff */
[----:B------:R-:W-:Y:S01]  /*3d680*/  VIADD R36, R46, 0x4 ;  /* 0x000000042e247836 */ /* 0x000fe20000000000 */
[----:B------:R-:W-:-:S02]  /*3d690*/  F2FP.F16.F32.PACK_AB R20, R21, R20 ;  /* 0x000000141514723e */ /* 0x000fc400000000ff */
[----:B------:R-:W-:Y:S02]  /*3d6a0*/  F2FP.F16.F32.PACK_AB R10, R11, R10 ;  /* 0x0000000a0b0a723e */ /* 0x000fe400000000ff */
[-C--:B-----5:R-:W-:Y:S02]  /*3d6b0*/  ISETP.GE.AND P4, PT, R45, R34.reuse, PT ;  /* 0x000000222d00720c */ /* 0x0a0fe40003f86270 */
[----:B------:R-:W-:Y:S02]  /*3d6c0*/  ISETP.GE.AND P6, PT, R43, R34, PT ;  /* 0x000000222b00720c */ /* 0x000fe40003fc6270 */
[CC--:B------:R-:W-:Y:S02]  /*3d6d0*/  ISETP.LT.AND P4, PT, R46.reuse, R35.reuse, !P4 ;  /* 0x000000232e00720c */ /* 0x0c0fe40006781270 */
[CC--:B------:R-:W-:Y:S01]  /*3d6e0*/  ISETP.LT.AND P6, PT, R46.reuse, R35.reuse, !P6 ;  /* 0x000000232e00720c */ /* 0x0c0fe200077c1270 */
[----:B--2---:R-:W-:Y:S01]  /*3d6f0*/  IMAD R5, R46, R18, RZ ;  /* 0x000000122e057224 */ /* 0x004fe200078e02ff */
[-C--:B------:R-:W-:Y:S01]  /*3d700*/  ISETP.GE.AND P0, PT, R4, R35.reuse, PT ;  /* 0x000000230400720c */ /* 0x080fe20003f06270 */
[----:B------:R-:W-:Y:S01]  /*3d710*/  VIADD R4, R46, 0x1 ;  /* 0x000000012e047836 */ /* 0x000fe20000000000 */
[----:B------:R-:W-:Y:S01]  /*3d720*/  ISETP.GE.AND P3, PT, R38, R35, PT ;  /* 0x000000232600720c */ /* 0x000fe20003f66270 */
[----:B------:R-:W-:Y:S01]  /*3d730*/  IMAD.WIDE R38, R5, 0x2, R6 ;  /* 0x0000000205267825 */ /* 0x000fe200078e0206 */
[----:B------:R-:W-:-:S02]  /*3d740*/  F2FP.F16.F32.PACK_AB R16, R17, R16 ;  /* 0x000000101110723e */ /* 0x000fc400000000ff */
[-C--:B------:R-:W-:Y:S01]  /*3d750*/  ISETP.GE.AND P2, PT, R4, R35.reuse, PT ;  /* 0x000000230400720c */ /* 0x080fe20003f46270 */
[----:B------:R-:W-:Y:S01]  /*3d760*/  IMAD.WIDE R40, R5, 0x2, R2 ;  /* 0x0000000205287825 */ /* 0x000fe200078e0202 */
[----:B------:R-:W-:Y:S01]  /*3d770*/  ISETP.GE.AND P1, PT, R36, R35, PT ;  /* 0x000000232400720c */ /* 0x000fe20003f26270 */
[----:B------:R2:W-:Y:S01]  /*3d780*/  @P4 STG.E.U16 desc[UR6][R38.64], R15 ;  /* 0x0000000f26004986 */ /* 0x0005e2000c101506 */
[-C--:B------:R-:W-:Y:S01]  /*3d790*/  ISETP.LT.AND P4, PT, R45, R34.reuse, !P2 ;  /* 0x000000222d00720c */ /* 0x080fe20005781270 */
[--C-:B------:R-:W-:Y:S01]  /*3d7a0*/  IMAD.IADD R37, R5, 0x1, R18.reuse ;  /* 0x0000000105257824 */ /* 0x100fe200078e0212 */
[-C--:B------:R-:W-:Y:S01]  /*3d7b0*/  ISETP.LT.AND P2, PT, R43, R34.reuse, !P2 ;  /* 0x000000222b00720c */ /* 0x080fe20005741270 */
[----:B------:R3:W-:Y:S01]  /*3d7c0*/  @P6 STG.E.U16 desc[UR6][R40.64], R20 ;  /* 0x0000001428006986 */ /* 0x0007e2000c101506 */
[-C--:B------:R-:W-:Y:S01]  /*3d7d0*/  ISETP.LT.AND P6, PT, R45, R34.reuse, !P3 ;  /* 0x000000222d00720c */ /* 0x080fe20005fc1270 */
[----:B------:R-:W-:Y:S01]  /*3d7e0*/  IMAD.IADD R11, R37, 0x1, R18 ;  /* 0x00000001250b7824 */ /* 0x000fe200078e0212 */
[----:B------:R-:W-:Y:S01]  /*3d7f0*/  ISETP.LT.AND P3, PT, R43, R34, !P3 ;  /* 0x000000222b00720c */ /* 0x000fe20005f61270 */
[----:B------:R-:W-:Y:S01]  /*3d800*/  IMAD.WIDE R4, R37, 0x2, R6 ;  /* 0x0000000225047825 */ /* 0x000fe200078e0206 */
[----:B------:R-:W-:-:S02]  /*3d810*/  PRMT R17, R20, 0x7632, R17 ;  /* 0x0000763214117816 */ /* 0x000fc40000000011 */
[----:B------:R-:W-:Y:S01]  /*3d820*/  F2FP.F16.F32.PACK_AB R22, R23, R22 ;  /* 0x000000161716723e */ /* 0x000fe200000000ff */
[----:B------:R-:W-:Y:S01]  /*3d830*/  IMAD.WIDE R36, R37, 0x2, R2 ;  /* 0x0000000225247825 */ /* 0x000fe200078e0202 */
[----:B--2---:R-:W-:Y:S02]  /*3d840*/  PRMT R15, R15, 0x7632, R15 ;  /* 0x000076320f0f7816 */ /* 0x004fe4000000000f */
[----:B------:R-:W-:Y:S01]  /*3d850*/  F2FP.F16.F32.PACK_AB R24, R25, R24 ;  /* 0x000000181918723e */ /* 0x000fe200000000ff */
[----:B------:R-:W-:Y:S01]  /*3d860*/  IMAD.WIDE R38, R11, 0x2, R6 ;  /* 0x000000020b267825 */ /* 0x000fe200078e0206 */
[----:B------:R-:W-:Y:S01]  /*3d870*/  F2FP.F16.F32.PACK_AB R26, R27, R26 ;  /* 0x0000001a1b1a723e */ /* 0x000fe200000000ff */
[----:B------:R2:W-:Y:S01]  /*3d880*/  @P4 STG.E.U16 desc[UR6][R4.64], R15 ;  /* 0x0000000f04004986 */ /* 0x0005e2000c101506 */
[----:B------:R-:W-:Y:S01]  /*3d890*/  ISETP.GE.AND P4, PT, R42, R35, PT ;  /* 0x000000232a00720c */ /* 0x000fe20003f86270 */
[----:B---3--:R-:W-:Y:S01]  /*3d8a0*/  IMAD.WIDE R40, R11, 0x2, R2 ;  /* 0x000000020b287825 */ /* 0x008fe200078e0202 */
[----:B------:R-:W-:Y:S01]  /*3d8b0*/  F2FP.F16.F32.PACK_AB R28, R29, R28 ;  /* 0x0000001c1d1c723e */ /* 0x000fe200000000ff */
[----:B------:R3:W-:Y:S01]  /*3d8c0*/  @P2 STG.E.U16 desc[UR6][R36.64], R17 ;  /* 0x0000001124002986 */ /* 0x0007e2000c101506 */
[----:B------:R-:W-:Y:S01]  /*3d8d0*/  F2FP.F16.F32.PACK_AB R30, R31, R30 ;  /* 0x0000001e1f1e723e */ /* 0x000fe200000000ff */
[--C-:B------:R-:W-:Y:S01]  /*3d8e0*/  IMAD.IADD R11, R11, 0x1, R18.reuse ;  /* 0x000000010b0b7824 */ /* 0x100fe200078e0212 */
[----:B------:R-:W-:Y:S01]  /*3d8f0*/  F2FP.F16.F32.PACK_AB R32, R33, R32 ;  /* 0x000000202120723e */ /* 0x000fe200000000ff */
[----:B------:R4:W-:Y:S01]  /*3d900*/  @P6 STG.E.U16 desc[UR6][R38.64], R9 ;  /* 0x0000000926006986 */ /* 0x0009e2000c101506 */
[-C--:B------:R-:W-:Y:S01]  /*3d910*/  ISETP.LT.AND P6, PT, R45, R34.reuse, !P1 ;  /* 0x000000222d00720c */ /* 0x080fe20004fc1270 */
[----:B------:R-:W-:Y:S01]  /*3d920*/  IMAD.IADD R13, R11, 0x1, R18 ;  /* 0x000000010b0d7824 */ /* 0x000fe200078e0212 */
[-C--:B------:R-:W-:Y:S01]  /*3d930*/  ISETP.LT.AND P1, PT, R43, R34.reuse, !P1 ;  /* 0x000000222b00720c */ /* 0x080fe20004f21270 */
[----:B------:R5:W-:Y:S01]  /*3d940*/  @P3 STG.E.U16 desc[UR6][R40.64], R22 ;  /* 0x0000001628003986 */ /* 0x000be2000c101506 */
[-C--:B------:R-:W-:Y:S01]  /*3d950*/  ISETP.LT.AND P3, PT, R45, R34.reuse, !P0 ;  /* 0x000000222d00720c */ /* 0x080fe20004761270 */
[----:B--2---:R-:W-:Y:S01]  /*3d960*/  IMAD.WIDE R4, R11, 0x2, R6 ;  /* 0x000000020b047825 */ /* 0x004fe200078e0206 */
[----:B------:R-:W-:-:S02]  /*3d970*/  ISETP.LT.AND P0, PT, R43, R34, !P0 ;  /* 0x000000222b00720c */ /* 0x000fc40004701270 */
[----:B------:R-:W-:Y:S01]  /*3d980*/  PRMT R15, R22, 0x7632, R15 ;  /* 0x00007632160f7816 */ /* 0x000fe2000000000f */
[----:B------:R-:W-:Y:S01]  /*3d990*/  IMAD.WIDE R20, R11, 0x2, R2 ;  /* 0x000000020b147825 */ /* 0x000fe200078e0202 */
[----:B------:R-:W-:Y:S02]  /*3d9a0*/  PRMT R11, R9, 0x7632, R11 ;  /* 0x00007632090b7816 */ /* 0x000fe4000000000b */
[----:B---3--:R-:W-:Y:S01]  /*3d9b0*/  PRMT R17, R10, 0x7632, R17 ;  /* 0x000076320a117816 */ /* 0x008fe20000000011 */
[----:B------:R-:W-:-:S04]  /*3d9c0*/  IMAD.WIDE R36, R13, 0x2, R6 ;  /* 0x000000020d247825 */ /* 0x000fc800078e0206 */
[----:B------:R2:W-:Y:S01]  /*3d9d0*/  @P3 STG.E.U16 desc[UR6][R4.64], R11 ;  /* 0x0000000b04003986 */ /* 0x0005e2000c101506 */
[C---:B----4-:R-:W-:Y:S01]  /*3d9e0*/  IMAD.IADD R9, R13.reuse, 0x1, R18 ;  /* 0x000000010d097824 */ /* 0x050fe200078e0212 */
[-C--:B------:R-:W-:Y:S01]  /*3d9f0*/  ISETP.GE.AND P3, PT, R44, R35.reuse, PT ;  /* 0x000000232c00720c */ /* 0x080fe20003f66270 */
[----:B------:R-:W-:Y:S01]  /*3da00*/  VIADD R42, R46, 0x6 ;  /* 0x000000062e2a7836 */ /* 0x000fe20000000000 */
[----:B------:R3:W-:Y:S01]  /*3da10*/  @P0 STG.E.U16 desc[UR6][R20.64], R15 ;  /* 0x0000000f14000986 */ /* 0x0007e2000c101506 */
[----:B------:R-:W-:Y:S01]  /*3da20*/  IMAD.WIDE R38, R13, 0x2, R2 ;  /* 0x000000020d267825 */ /* 0x000fe200078e0202 */
[----:B------:R-:W-:Y:S02]  /*3da30*/  PRMT R13, R8, 0x7632, R13 ;  /* 0x00007632080d7816 */ /* 0x000fe4000000000d */
[----:B------:R4:W-:Y:S01]  /*3da40*/  @P6 STG.E.U16 desc[UR6][R36.64], R8 ;  /* 0x0000000824006986 */ /* 0x0009e2000c101506 */
[-C--:B------:R-:W-:Y:S01]  /*3da50*/  ISETP.LT.AND P6, PT, R45, R34.reuse, !P4 ;  /* 0x000000222d00720c */ /* 0x080fe200067c1270 */
[----:B-----5:R-:W-:Y:S01]  /*3da60*/  IMAD.WIDE R22, R9, 0x2, R6 ;  /* 0x0000000209167825 */ /* 0x020fe200078e0206 */
[----:B------:R-:W-:Y:S01]  /*3da70*/  ISETP.LT.AND P4, PT, R43, R34, !P4 ;  /* 0x000000222b00720c */ /* 0x000fe20006781270 */
[----:B------:R5:W-:Y:S01]  /*3da80*/  @P1 STG.E.U16 desc[UR6][R38.64], R24 ;  /* 0x0000001826001986 */ /* 0x000be2000c101506 */
[----:B------:R-:W-:Y:S01]  /*3da90*/  ISETP.GE.AND P2, PT, R42, R35, PT ;  /* 0x000000232a00720c */ /* 0x000fe20003f46270 */
[C---:B--2---:R-:W-:Y:S01]  /*3daa0*/  IMAD.WIDE R4, R9.reuse, 0x2, R2 ;  /* 0x0000000209047825 */ /* 0x044fe200078e0202 */
[----:B------:R-:W-:-:S02]  /*3dab0*/  IADD3 R25, PT, PT, R9, R18, RZ ;  /* 0x0000001209197210 */ /* 0x000fc40007ffe0ff */
[----:B---3--:R-:W-:Y:S01]  /*3dac0*/  PRMT R15, R24, 0x7632, R15 ;  /* 0x00007632180f7816 */ /* 0x008fe2000000000f */
[----:B------:R-:W-:Y:S02]  /*3dad0*/  VIADD R40, R46, 0x8 ;  /* 0x000000082e287836 */ /* 0x000fe40000000000 */
[----:B------:R-:W-:Y:S02]  /*3dae0*/  IMAD.IADD R11, R25, 0x1, R18 ;  /* 0x00000001190b7824 */ /* 0x000fe400078e0212 */
[----:B------:R2:W-:Y:S01]  /*3daf0*/  @P6 STG.E.U16 desc[UR6][R22.64], R13 ;  /* 0x0000000d16006986 */ /* 0x0005e2000c101506 */
[-C--:B------:R-:W-:Y:S01]  /*3db00*/  ISETP.LT.AND P6, PT, R45, R34.reuse, !P3 ;  /* 0x000000222d00720c */ /* 0x080fe20005fc1270 */
[----:B----4-:R-:W-:Y:S01]  /*3db10*/  IMAD.WIDE R8, R25, 0x2, R6 ;  /* 0x0000000219087825 */ /* 0x010fe200078e0206 */
[-C--:B------:R-:W-:Y:S01]  /*3db20*/  ISETP.LT.AND P3, PT, R43, R34.reuse, !P3 ;  /* 0x000000222b00720c */ /* 0x080fe20005f61270 */
[----:B------:R3:W-:Y:S01]  /*3db30*/  @P4 STG.E.U16 desc[UR6][R4.64], R15 ;  /* 0x0000000f04004986 */ /* 0x0007e2000c101506 */
[-C--:B------:R-:W-:Y:S01]  /*3db40*/  ISETP.LT.AND P4, PT, R45, R34.reuse, !P2 ;  /* 0x000000222d00720c */ /* 0x080fe20005781270 */
[----:B-----5:R-:W-:Y:S01]  /*3db50*/  IMAD.WIDE R24, R25, 0x2, R2 ;  /* 0x0000000219187825 */ /* 0x020fe200078e0202 */
[----:B------:R-:W-:-:S02]  /*3db60*/  ISETP.LT.AND P2, PT, R43, R34, !P2 ;  /* 0x000000222b00720c */ /* 0x000fc40005741270 */
[-C--:B------:R-:W-:Y:S01]  /*3db70*/  ISETP.GE.AND P0, PT, R40, R35.reuse, PT ;  /* 0x000000232800720c */ /* 0x080fe20003f06270 */
[----:B------:R-:W-:Y:S02]  /*3db80*/  VIADD R42, R46, 0x9 ;  /* 0x000000092e2a7836 */ /* 0x000fe40000000000 */
[C---:B------:R-:W-:Y:S01]  /*3db90*/  IMAD.WIDE R20, R11.reuse, 0x2, R6 ;  /* 0x000000020b147825 */ /* 0x040fe200078e0206 */
[----:B--2---:R-:W-:Y:S02]  /*3dba0*/  PRMT R23, R26, 0x7632, R23 ;  /* 0x000076321a177816 */ /* 0x004fe40000000017 */
[----:B------:R-:W-:Y:S01]  /*3dbb0*/  ISETP.GE.AND P1, PT, R42, R35, PT ;  /* 0x000000232a00720c */ /* 0x000fe20003f26270 */
[C---:B---3--:R-:W-:Y:S01]  /*3dbc0*/  IMAD.WIDE R4, R11.reuse, 0x2, R2 ;  /* 0x000000020b047825 */ /* 0x048fe200078e0202 */
[----:B------:R-:W-:Y:S01]  /*3dbd0*/  PRMT R15, R26, 0x7610, R15 ;  /* 0x000076101a0f7816 */ /* 0x000fe2000000000f */
[----:B------:R2:W-:Y:S02]  /*3dbe0*/  @P4 STG.E.U16 desc[UR6][R8.64], R10 ;  /* 0x0000000a08004986 */ /* 0x0005e4000c101506 */
[----:B------:R-:W-:-:S02]  /*3dbf0*/  IMAD.IADD R11, R11, 0x1, R18 ;  /* 0x000000010b0b7824 */ /* 0x000fc400078e0212 */
[----:B------:R-:W-:Y:S01]  /*3dc00*/  @P2 STG.E.U16 desc[UR6][R24.64], R15 ;  /* 0x0000000f18002986 */ /* 0x000fe2000c101506 */
[-C--:B------:R-:W-:Y:S01]  /*3dc10*/  ISETP.LT.AND P2, PT, R43, R34.reuse, !P0 ;  /* 0x000000222b00720c */ /* 0x080fe20004741270 */
[----:B------:R-:W-:Y:S02]  /*3dc20*/  IMAD.IADD R13, R11, 0x1, R18 ;  /* 0x000000010b0d7824 */ /* 0x000fe400078e0212 */
[----:B------:R3:W-:Y:S01]  /*3dc30*/  @P6 STG.E.U16 desc[UR6][R20.64], R17 ;  /* 0x0000001114006986 */ /* 0x0007e2000c101506 */
[-C--:B------:R-:W-:Y:S01]  /*3dc40*/  ISETP.LT.AND P6, PT, R45, R34.reuse, !P1 ;  /* 0x000000222d00720c */ /* 0x080fe20004fc1270 */
[----:B------:R-:W-:Y:S01]  /*3dc50*/  VIADD R36, R46, 0xa ;  /* 0x0000000a2e247836 */ /* 0x000fe20000000000 */
[-C--:B------:R-:W-:Y:S01]  /*3dc60*/  ISETP.LT.AND P1, PT, R43, R34.reuse, !P1 ;  /* 0x000000222b00720c */ /* 0x080fe20004f21270 */
[----:B------:R4:W-:Y:S01]  /*3dc70*/  @P3 STG.E.U16 desc[UR6][R4.64], R23 ;  /* 0x0000001704003986 */ /* 0x0009e2000c101506 */
[----:B------:R-:W-:Y:S01]  /*3dc80*/  ISETP.LT.AND P3, PT, R45, R34, !P0 ;  /* 0x000000222d00720c */ /* 0x000fe20004761270 */
[----:B--2---:R-:W-:Y:S01]  /*3dc90*/  IMAD.WIDE R8, R11, 0x2, R6 ;  /* 0x000000020b087825 */ /* 0x004fe200078e0206 */
[----:B------:R-:W-:-:S03]  /*3dca0*/  ISETP.GE.AND P4, PT, R36, R35, PT ;  /* 0x000000232400720c */ /* 0x000fc60003f86270 */
[----:B------:R-:W-:Y:S01]  /*3dcb0*/  IMAD.WIDE R10, R11, 0x2, R2 ;  /* 0x000000020b0a7825 */ /* 0x000fe200078e0202 */
[C---:B---3--:R-:W-:Y:S02]  /*3dcc0*/  PRMT R17, R12.reuse, 0x7610, R17 ;  /* 0x000076100c117816 */ /* 0x048fe40000000011 */
[----:B------:R-:W-:Y:S01]  /*3dcd0*/  PRMT R21, R12, 0x7632, R21 ;  /* 0x000076320c157816 */ /* 0x000fe20000000015 */
[----:B------:R-:W-:Y:S02]  /*3dce0*/  VIADD R22, R46, 0xb ;  /* 0x0000000b2e167836 */ /* 0x000fe40000000000 */
[C---:B----4-:R-:W-:Y:S02]  /*3dcf0*/  IMAD.WIDE R4, R13.reuse, 0x2, R6 ;  /* 0x000000020d047825 */ /* 0x050fe400078e0206 */
[----:B------:R2:W-:Y:S01]  /*3dd00*/  @P3 STG.E.U16 desc[UR6][R8.64], R17 ;  /* 0x0000001108003986 */ /* 0x0005e2000c101506 */
[----:B------:R-:W-:Y:S01]  /*3dd10*/  ISETP.GE.AND P0, PT, R22, R35, PT ;  /* 0x000000231600720c */ /* 0x000fe20003f06270 */
[----:B------:R-:W-:-:S02]  /*3dd20*/  IMAD.IADD R15, R13, 0x1, R18 ;  /* 0x000000010d0f7824 */ /* 0x000fc400078e0212 */
[----:B------:R3:W-:Y:S01]  /*3dd30*/  @P2 STG.E.U16 desc[UR6][R10.64], R28 ;  /* 0x0000001c0a002986 */ /* 0x0007e2000c101506 */
[----:B------:R-:W-:Y:S01]  /*3dd40*/  PRMT R22, R28, 0x7632, R22 ;  /* 0x000076321c167816 */ /* 0x000fe20000000016 */
[C---:B------:R-:W-:Y:S02]  /*3dd50*/  VIADD R26, R46.reuse, 0xc ;  /* 0x0000000c2e1a7836 */ /* 0x040fe40000000000 */
[----:B------:R4:W-:Y:S01]  /*3dd60*/  @P6 STG.E.U16 desc[UR6][R4.64], R21 ;  /* 0x0000001504006986 */ /* 0x0009e2000c101506 */
[-C--:B------:R-:W-:Y:S01]  /*3dd70*/  ISETP.LT.AND P6, PT, R45, R34.reuse, !P4 ;  /* 0x000000222d00720c */ /* 0x080fe200067c1270 */
[----:B------:R-:W-:Y:S01]  /*3dd80*/  VIADD R12, R46, 0xd ;  /* 0x0000000d2e0c7836 */ /* 0x000fe20000000000 */
[----:B------:R-:W-:Y:S01]  /*3dd90*/  ISETP.LT.AND P4, PT, R43, R34, !P4 ;  /* 0x000000222b00720c */ /* 0x000fe20006781270 */
[--C-:B--2---:R-:W-:Y:S01]  /*3dda0*/  IMAD.WIDE R8, R13, 0x2, R2.reuse ;  /* 0x000000020d087825 */ /* 0x104fe200078e0202 */
[-C--:B------:R-:W-:Y:S02]  /*3ddb0*/  ISETP.GE.AND P3, PT, R26, R35.reuse, PT ;  /* 0x000000231a00720c */ /* 0x080fe40003f66270 */
[----:B------:R-:W-:Y:S01]  /*3ddc0*/  ISETP.GE.AND P2, PT, R12, R35, PT ;  /* 0x000000230c00720c */ /* 0x000fe20003f46270 */
[C---:B---3--:R-:W-:Y:S01]  /*3ddd0*/  IMAD.WIDE R10, R15.reuse, 0x2, R2 ;  /* 0x000000020f0a7825 */ /* 0x048fe200078e0202 */
[----:B------:R2:W-:Y:S03]  /*3dde0*/  @P1 STG.E.U16 desc[UR6][R8.64], R22 ;  /* 0x0000001608001986 */ /* 0x0005e6000c101506 */
[----:B----4-:R-:W-:Y:S01]  /*3ddf0*/  IMAD.WIDE R4, R15, 0x2, R6 ;  /* 0x000000020f047825 */ /* 0x010fe200078e0206 */
[----:B------:R-:W-:-:S03]  /*3de00*/  PRMT R21, R14, 0x7632, R21 ;  /* 0x000076320e157816 */ /* 0x000fc60000000015 */
[----:B------:R-:W-:Y:S01]  /*3de10*/  IMAD.IADD R15, R15, 0x1, R18 ;  /* 0x000000010f0f7824 */ /* 0x000fe200078e0212 */
[----:B------:R3:W-:Y:S01]  /*3de20*/  @P6 STG.E.U16 desc[UR6][R4.64], R14 ;  /* 0x0000000e04006986 */ /* 0x0007e2000c101506 */
[-C--:B------:R-:W-:Y:S01]  /*3de30*/  ISETP.LT.AND P6, PT, R45, R34.reuse, !P3 ;  /* 0x000000222d00720c */ /* 0x080fe20005fc1270 */
[----:B------:R-:W-:Y:S01]  /*3de40*/  VIADD R20, R46, 0xe ;  /* 0x0000000e2e147836 */ /* 0x000fe20000000000 */
[-C--:B------:R-:W-:Y:S01]  /*3de50*/  ISETP.LT.AND P3, PT, R43, R34.reuse, !P3 ;  /* 0x000000222b00720c */ /* 0x080fe20005f61270 */
[----:B------:R4:W-:Y:S01]  /*3de60*/  @P4 STG.E.U16 desc[UR6][R10.64], R30 ;  /* 0x0000001e0a004986 */ /* 0x0009e2000c101506 */
[-C--:B------:R-:W-:Y:S01]  /*3de70*/  ISETP.LT.AND P4, PT, R45, R34.reuse, !P0 ;  /* 0x000000222d00720c */ /* 0x080fe20004781270 */
[----:B--2---:R-:W-:Y:S01]  /*3de80*/  IMAD.WIDE R8, R15, 0x2, R2 ;  /* 0x000000020f087825 */ /* 0x004fe200078e0202 */
[----:B------:R-:W-:Y:S02]  /*3de90*/  ISETP.LT.AND P0, PT, R43, R34, !P0 ;  /* 0x000000222b00720c */ /* 0x000fe40004701270 */
[----:B------:R-:W-:Y:S01]  /*3dea0*/  PRMT R22, R30, 0x7632, R22 ;  /* 0x000076321e167816 */ /* 0x000fe20000000016 */
[C---:B------:R-:W-:Y:S01]  /*3deb0*/  IMAD.IADD R17, R15.reuse, 0x1, R18 ;  /* 0x000000010f117824 */ /* 0x040fe200078e0212 */
[----:B------:R-:W-:Y:S01]  /*3dec0*/  ISETP.GE.AND P1, PT, R20, R35, PT ;  /* 0x000000231400720c */ /* 0x000fe20003f26270 */
[----:B---3--:R-:W-:Y:S01]  /*3ded0*/  IMAD.WIDE R4, R15, 0x2, R6 ;  /* 0x000000020f047825 */ /* 0x008fe200078e0206 */
[----:B------:R-:W-:-:S03]  /*3dee0*/  PRMT R14, R16, 0x7632, R14 ;  /* 0x00007632100e7816 */ /* 0x000fc6000000000e */
[----:B------:R-:W-:Y:S02]  /*3def0*/  VIADD R20, R46, 0xf ;  /* 0x0000000f2e147836 */ /* 0x000fe40000000000 */
[----:B------:R2:W-:Y:S01]  /*3df00*/  @P4 STG.E.U16 desc[UR6][R4.64], R21 ;  /* 0x0000001504004986 */ /* 0x0005e2000c101506 */
[----:B----4-:R-:W-:Y:S02]  /*3df10*/  IMAD.WIDE R10, R17, 0x2, R6 ;  /* 0x00000002110a7825 */ /* 0x010fe400078e0206 */
[----:B------:R-:W-:Y:S01]  /*3df20*/  ISETP.GE.AND P4, PT, R20, R35, PT ;  /* 0x000000231400720c */ /* 0x000fe20003f86270 */
[----:B------:R3:W-:Y:S01]  /*3df30*/  @P0 STG.E.U16 desc[UR6][R8.64], R22 ;  /* 0x0000001608000986 */ /* 0x0007e2000c101506 */
[-C--:B------:R-:W-:Y:S01]  /*3df40*/  ISETP.LT.AND P0, PT, R45, R34.reuse, !P2 ;  /* 0x000000222d00720c */ /* 0x080fe20005701270 */
[----:B------:R-:W-:Y:S01]  /*3df50*/  IMAD.WIDE R12, R17, 0x2, R2 ;  /* 0x00000002110c7825 */ /* 0x000fe200078e0202 */
[-C--:B------:R-:W-:Y:S01]  /*3df60*/  ISETP.LT.AND P2, PT, R43, R34.reuse, !P2 ;  /* 0x000000222b00720c */ /* 0x080fe20005741270 */
[----:B------:R4:W-:Y:S01]  /*3df70*/  @P6 STG.E.U16 desc[UR6][R10.64], R16 ;  /* 0x000000100a006986 */ /* 0x0009e2000c101506 */
[-C--:B------:R-:W-:Y:S01]  /*3df80*/  ISETP.LT.AND P6, PT, R45, R34.reuse, !P1 ;  /* 0x000000222d00720c */ /* 0x080fe20004fc1270 */
[----:B------:R-:W-:Y:S01]  /*3df90*/  IMAD.IADD R17, R17, 0x1, R18 ;  /* 0x0000000111117824 */ /* 0x000fe200078e0212 */
[-C--:B------:R-:W-:Y:S01]  /*3dfa0*/  ISETP.LT.AND P1, PT, R43, R34.reuse, !P1 ;  /* 0x000000222b00720c */ /* 0x080fe20004f21270 */
[----:B------:R5:W-:Y:S01]  /*3dfb0*/  @P3 STG.E.U16 desc[UR6][R12.64], R32 ;  /* 0x000000200c003986 */ /* 0x000be2000c101506 */
[-C--:B------:R-:W-:Y:S01]  /*3dfc0*/  ISETP.LT.AND P3, PT, R45, R34.reuse, !P4 ;  /* 0x000000222d00720c */ /* 0x080fe20006761270 */
[----:B--2---:R-:W-:Y:S01]  /*3dfd0*/  IMAD.WIDE R4, R17, 0x2, R6 ;  /* 0x0000000211047825 */ /* 0x004fe200078e0206 */
[----:B------:R-:W-:-:S03]  /*3dfe0*/  ISETP.LT.AND P4, PT, R43, R34, !P4 ;  /* 0x000000222b00720c */ /* 0x000fc60006781270 */
[C---:B------:R-:W-:Y:S01]  /*3dff0*/  IMAD.IADD R15, R17.reuse, 0x1, R18 ;  /* 0x00000001110f7824 */ /* 0x040fe200078e0212 */
[----:B------:R2:W-:Y:S01]  /*3e000*/  @P0 STG.E.U16 desc[UR6][R4.64], R14 ;  /* 0x0000000e04000986 */ /* 0x0005e2000c101506 */
[----:B---3--:R-:W-:Y:S01]  /*3e010*/  IMAD.WIDE R8, R17, 0x2, R2 ;  /* 0x0000000211087825 */ /* 0x008fe200078e0202 */
[----:B----4-:R-:W-:-:S03]  /*3e020*/  PRMT R16, R0, 0x7632, R16 ;  /* 0x0000763200107816 */ /* 0x010fc60000000010 */
[C---:B------:R-:W-:Y:S02]  /*3e030*/  IMAD.IADD R21, R15.reuse, 0x1, R18 ;  /* 0x000000010f157824 */ /* 0x040fe400078e0212 */
[----:B------:R-:W-:-:S04]  /*3e040*/  IMAD.WIDE R10, R15, 0x2, R6 ;  /* 0x000000020f0a7825 */ /* 0x000fc800078e0206 */
[----:B-----5:R-:W-:Y:S01]  /*3e050*/  IMAD.WIDE R12, R15, 0x2, R2 ;  /* 0x000000020f0c7825 */ /* 0x020fe200078e0202 */
[----:B--2---:R-:W-:Y:S02]  /*3e060*/  PRMT R5, R32, 0x7632, R5 ;  /* 0x0000763220057816 */ /* 0x004fe40000000005 */
[----:B------:R-:W-:Y:S01]  /*3e070*/  PRMT R15, R19, 0x7632, R15 ;  /* 0x00007632130f7816 */ /* 0x000fe2000000000f */
[C---:B------:R-:W-:Y:S02]  /*3e080*/  IMAD.WIDE R6, R21.reuse, 0x2, R6 ;  /* 0x0000000215067825 */ /* 0x040fe400078e0206 */
[----:B------:R2:W-:Y:S02]  /*3e090*/  @P2 STG.E.U16 desc[UR6][R8.64], R5 ;  /* 0x0000000508002986 */ /* 0x0005e4000c101506 */
[----:B------:R-:W-:Y:S02]  /*3e0a0*/  IMAD.WIDE R2, R21, 0x2, R2 ;  /* 0x0000000215027825 */ /* 0x000fe400078e0202 */
[----:B------:R2:W-:Y:S04]  /*3e0b0*/  @P6 STG.E.U16 desc[UR6][R10.64], R19 ;  /* 0x000000130a006986 */ /* 0x0005e8000c101506 */
[----:B------:R2:W-:Y:S04]  /*3e0c0*/  @P1 STG.E.U16 desc[UR6][R12.64], R0 ;  /* 0x000000000c001986 */ /* 0x0005e8000c101506 */
[----:B------:R2:W-:Y:S04]  /*3e0d0*/  @P3 STG.E.U16 desc[UR6][R6.64], R15 ;  /* 0x0000000f06003986 */ /* 0x0005e8000c101506 */
[----:B------:R2:W-:Y:S01]  /*3e0e0*/  @P4 STG.E.U16 desc[UR6][R2.64], R16 ;  /* 0x0000001002004986 */ /* 0x0005e2000c101506 */
[----:B0-----:R-:W-:Y:S06]  /*3e0f0*/  BAR.SYNC.DEFER_BLOCKING 0x0 ;  /* 0x0000000000007b1d */ /* 0x001fec0000010000 */
[----:B------:R-:W-:Y:S05]  /*3e100*/  @P5 BRA `(.L_x_13) ;  /* 0x00000000009c5947 */ /* 0x000fea0003800000 */
[----:B--2---:R-:W0:Y:S01]  /*3e110*/  S2R R3, SR_CgaCtaId ;  /* 0x0000000000037919 */ /* 0x004e220000008800 */
[----:B------:R-:W-:Y:S01]  /*3e120*/  NOP ;  /* 0x0000000000007918 */ /* 0x000fe20000000000 */
[----:B------:R-:W-:-:S04]  /*3e130*/  MOV R0, 0x50 ;  /* 0x0000005000007802 */ /* 0x000fc80000000f00 */
[----:B0-----:R-:W-:Y:S01]  /*3e140*/  LEA R7, R3, R0, 0x18 ;  /* 0x0000000003077211 */ /* 0x001fe200078ec0ff */
[----:B------:R-:W-:Y:S02]  /*3e150*/  IMAD.U32 R0, RZ, RZ, UR5 ;  /* 0x00000005ff007e24 */ /* 0x000fe4000f8e00ff */
[----:B------:R-:W-:Y:S02]  /*3e160*/  IMAD.MOV.U32 R3, RZ, RZ, 0x1 ;  /* 0x00000001ff037424 */ /* 0x000fe400078e00ff */
[----:B------:R-:W0:Y:S01]  /*3e170*/  LDS R5, [R7] ;  /* 0x0000000007057984 */ /* 0x000e220000000800 */
[----:B------:R-:W-:-:S04]  /*3e180*/  LOP3.LUT R0, R0, 0xffff, RZ, 0xc0, !PT ;  /* 0x0000ffff00007812 */ /* 0x000fc800078ec0ff */
[----:B------:R-:W-:-:S05]  /*3e190*/  SHF.R.U32.HI R0, RZ, 0x5, R0 ;  /* 0x00000005ff007819 */ /* 0x000fca0000011600 */
[----:B------:R-:W-:Y:S01]  /*3e1a0*/  VIADD R2, R0, 0x10 ;  /* 0x0000001000027836 */ /* 0x000fe20000000000 */
[----:B------:R-:W-:-:S04]  /*3e1b0*/  SHF.L.U32 R0, R3, R0, RZ ;  /* 0x0000000003007219 */ /* 0x000fc800000006ff */
[----:B------:R-:W-:-:S04]  /*3e1c0*/  SHF.L.U32 R3, R3, R2, RZ ;  /* 0x0000000203037219 */ /* 0x000fc800000006ff */
[----:B------:R-:W-:-:S04]  /*3e1d0*/  LOP3.LUT R0, R3, R0, RZ, 0xfc, !PT ;  /* 0x0000000003007212 */ /* 0x000fc800078efcff */
[C---:B------:R-:W-:Y:S02]  /*3e1e0*/  LOP3.LUT R2, R0.reuse, 0xffff, RZ, 0xc0, !PT ;  /* 0x0000ffff00027812 */ /* 0x040fe400078ec0ff */
[----:B0-----:R-:W-:-:S04]  /*3e1f0*/  LOP3.LUT R3, R0, 0xffff, R5, 0x80, !PT ;  /* 0x0000ffff00037812 */ /* 0x001fc800078e8005 */
[----:B------:R-:W-:-:S13]  /*3e200*/  ISETP.NE.AND P0, PT, R3, R2, PT ;  /* 0x000000020300720c */ /* 0x000fda0003f05270 */
[----:B------:R-:W-:Y:S05]  /*3e210*/  @P0 BRA `(.L_x_14) ;  /* 0x0000000000500947 */ /* 0x000fea0003800000 */
[----:B------:R-:W-:Y:S02]  /*3e220*/  SHF.R.U32.HI R5, RZ, 0x10, R5 ;  /* 0x00000010ff057819 */ /* 0x000fe40000011605 */
[----:B------:R-:W-:-:S04]  /*3e230*/  SHF.R.U32.HI R2, RZ, 0x10, R0 ;  /* 0x00000010ff027819 */ /* 0x000fc80000011600 */
[----:B------:R-:W-:-:S04]  /*3e240*/  LOP3.LUT R5, R5, R2, RZ, 0xc0, !PT ;  /* 0x0000000205057212 */ /* 0x000fc800078ec0ff */
[----:B------:R-:W-:-:S13]  /*3e250*/  ISETP.NE.AND P0, PT, R5, R2, PT ;  /* 0x000000020500720c */ /* 0x000fda0003f05270 */
[----:B------:R-:W-:Y:S05]  /*3e260*/  @P0 BRA `(.L_x_15) ;  /* 0x0000000000300947 */ /* 0x000fea0003800000 */
[----:B------:R-:W-:Y:S01]  /*3e270*/  R2UR UR4, R0 ;  /* 0x00000000000472ca */ /* 0x000fe200000e0000 */
[----:B------:R-:W0:Y:S01]  /*3e280*/  S2R R3, SR_LANEID ;  /* 0x0000000000037919 */ /* 0x000e220000000000 */
[----:B------:R-:W-:-:S06]  /*3e290*/  VOTE.ANY R2, PT, PT ;  /* 0x0000000000027806 */ /* 0x000fcc00038e0100 */
[----:B------:R-:W0:Y:S05]  /*3e2a0*/  FLO.U32 R2, R2 ;  /* 0x0000000200027300 */ /* 0x000e2a00000e0000 */
[----:B------:R-:W-:-:S06]  /*3e2b0*/  ULOP3.LUT UR4, URZ, UR4, URZ, 0x33, !UPT ;  /* 0x00000004ff047292 */ /* 0x000fcc000f8e33ff */
[----:B------:R-:W-:-:S04]  /*3e2c0*/  IMAD.U32 R4, RZ, RZ, UR4 ;  /* 0x00000004ff047e24 */ /* 0x000fc8000f8e00ff */
[----:B------:R-:W2:Y:S02]  /*3e2d0*/  REDUX UR5, R4 ;  /* 0x00000000040573c4 */ /* 0x000ea40000000000 */
[----:B------:R3:W-:Y:S01]  /*3e2e0*/  UTCATOMSWS.AND URZ, UR4 ;  /* 0x0000000400ff79e3 */ /* 0x0007e20008000000 */
[----:B0-----:R-:W-:Y:S01]  /*3e2f0*/  ISETP.EQ.U32.AND P0, PT, R2, R3, PT ;  /* 0x000000030200720c */ /* 0x001fe20003f02070 */
[----:B--2---:R-:W-:-:S12]  /*3e300*/  IMAD.U32 R0, RZ, RZ, UR5 ;  /* 0x00000005ff007e24 */ /* 0x004fd8000f8e00ff */
[----:B------:R3:W-:Y:S01]  /*3e310*/  @P0 ATOMS.AND RZ, [R7], R0 ;  /* 0x0000000007ff038c */ /* 0x0007e20002800000 */
[----:B------:R-:W-:Y:S05]  /*3e320*/  BRA `(.L_x_13) ;  /* 0x0000000000147947 */ /* 0x000fea0003800000 */
.L_x_15:
[----:B------:R-:W-:-:S07]  /*3e330*/  MOV R2, 0x3e350 ;  /* 0x0003e35000027802 */ /* 0x000fce0000000f00 */
[----:B-1----:R-:W-:Y:S05]  /*3e340*/  CALL.REL.NOINC `($__internal_0_$__cuda_sm10x_tcgen05_guardrail_trap_col_being_dealloced_not_returned_by_alloc) ;  /* 0x00000000002c7944 */ /* 0x002fea0003c00000 */
[----:B------:R-:W-:Y:S05]  /*3e350*/  BRA `(.L_x_13) ;  /* 0x0000000000087947 */ /* 0x000fea0003800000 */
.L_x_14:
[----:B------:R-:W-:-:S07]  /*3e360*/  MOV R2, 0x3e380 ;  /* 0x0003e38000027802 */ /* 0x000fce0000000f00 */
[----:B-1----:R-:W-:Y:S05]  /*3e370*/  CALL.REL.NOINC `($__internal_2_$__cuda_sm10x_tcgen05_guardrail_trap_unallocated_columns_being_dealloced) ;  /* 0x0000000000387944 */ /* 0x002fea0003c00000 */
.L_x_13:
[----:B------:R-:W-:Y:S01]  /*3e380*/  NOP ;  /* 0x0000000000007918 */ /* 0x000fe20000000000 */
[----:B---3--:R-:W-:Y:S05]  /*3e390*/  EXIT ;  /* 0x000000000000794d */ /* 0x008fea0003800000 */
.L_x_8:
[----:B------:R-:W0:Y:S02]  /*3e3a0*/  SYNCS.PHASECHK.TRANS64.TRYWAIT P1, [UR4], R48 ;  /* 0x00000030ff0075a7 */ /* 0x000e240008021104 */
[----:B0-----:R-:W-:Y:S05]  /*3e3b0*/  @!P1 BRA `(.L_x_8) ;  /* 0xfffffffc00f89947 */ /* 0x001fea000383ffff */
[----:B------:R-:W-:Y:S05]  /*3e3c0*/  BRA `(.L_x_16) ;  /* 0xfffffe3000287947 */ /* 0x000fea000383ffff */
.L_x_12:
[----:B------:R-:W1:Y:S02]  /*3e3d0*/  SYNCS.PHASECHK.TRANS64.TRYWAIT P0, [UR4], R0 ;  /* 0x00000000ff0075a7 */ /* 0x000e640008001104 */
[----:B-1----:R-:W-:Y:S05]  /*3e3e0*/  @!P0 BRA `(.L_x_12) ;  /* 0xfffffffc00f88947 */ /* 0x002fea000383ffff */
[----:B------:R-:W-:Y:S05]  /*3e3f0*/  BRA `(.L_x_11) ;  /* 0xfffffff000207947 */ /* 0x000fea000383ffff */
        .weak           $__internal_0_$__cuda_sm10x_tcgen05_guardrail_trap_col_being_dealloced_not_returned_by_alloc
        .type           $__internal_0_$__cuda_sm10x_tcgen05_guardrail_trap_col_being_dealloced_not_returned_by_alloc,@function
        .size           $__internal_0_$__cuda_sm10x_tcgen05_guardrail_trap_col_being_dealloced_not_returned_by_alloc,($__internal_1_$__cuda_sm10x_tcgen05_guardrail_trap_phase_invalid_during_alloc - $__internal_0_$__cuda_sm10x_tcgen05_guardrail_trap_col_being_dealloced_not_returned_by_alloc)
$__internal_0_$__cuda_sm10x_tcgen05_guardrail_trap_col_being_dealloced_not_returned_by_alloc:
[----:B------:R-:W-:Y:S05]  /*3e400*/  BPT.TRAP 0x1 ;  /* 0x000000040000795c */ /* 0x000fea0000300000 */
[----:B------:R-:W-:-:S04]  /*3e410*/  IMAD.MOV.U32 R3, RZ, RZ, 0x0 ;  /* 0x00000000ff037424 */ /* 0x000fc800078e00ff */
[----:B------:R-:W-:Y:S05]  /*3e420*/  RET.REL.NODEC R2 `(matmul_kernel) ;  /* 0xfffffc1802f47950 */ /* 0x000fea0003c3ffff */
        .weak           $__internal_1_$__cuda_sm10x_tcgen05_guardrail_trap_phase_invalid_during_alloc
        .type           $__internal_1_$__cuda_sm10x_tcgen05_guardrail_trap_phase_invalid_during_alloc,@function
        .size           $__internal_1_$__cuda_sm10x_tcgen05_guardrail_trap_phase_invalid_during_alloc,($__internal_2_$__cuda_sm10x_tcgen05_guardrail_trap_unallocated_columns_being_dealloced - $__internal_1_$__cuda_sm10x_tcgen05_guardrail_trap_phase_invalid_during_alloc)
$__internal_1_$__cuda_sm10x_tcgen05_guardrail_trap_phase_invalid_during_alloc:
[----:B------:R-:W-:Y:S05]  /*3e430*/  BPT.TRAP 0x1 ;  /* 0x000000040000795c */ /* 0x000fea0000300000 */
[----:B------:R-:W-:-:S04]  /*3e440*/  IMAD.MOV.U32 R3, RZ, RZ, 0x0 ;  /* 0x00000000ff037424 */ /* 0x000fc800078e00ff */
[----:B------:R-:W-:Y:S05]  /*3e450*/  RET.REL.NODEC R2 `(matmul_kernel) ;  /* 0xfffffc1802e87950 */ /* 0x000fea0003c3ffff */
        .weak           $__internal_2_$__cuda_sm10x_tcgen05_guardrail_trap_unallocated_columns_being_dealloced
        .type           $__internal_2_$__cuda_sm10x_tcgen05_guardrail_trap_unallocated_columns_being_dealloced,@function
        .size           $__internal_2_$__cuda_sm10x_tcgen05_guardrail_trap_unallocated_columns_being_dealloced,(.L_x_20 - $__internal_2_$__cuda_sm10x_tcgen05_guardrail_trap_unallocated_columns_being_dealloced)
$__internal_2_$__cuda_sm10x_tcgen05_guardrail_trap_unallocated_columns_being_dealloced:
[----:B------:R-:W-:Y:S05]  /*3e460*/  BPT.TRAP 0x1 ;  /* 0x000000040000795c */ /* 0x000fea0000300000 */
[----:B------:R-:W-:-:S04]  /*3e470*/  IMAD.MOV.U32 R3, RZ, RZ, 0x0 ;  /* 0x00000000ff037424 */ /* 0x000fc800078e00ff */
[----:B------:R-:W-:Y:S05]  /*3e480*/  RET.REL.NODEC R2 `(matmul_kernel) ;  /* 0xfffffc1802dc7950 */ /* 0x000fea0003c3ffff */
.L_x_17:
[----:B------:R-:W-:-:S00]  /*3e490*/  BRA `(.L_x_17) ;  /* 0xfffffffc00fc7947 */ /* 0x000fc0000383ffff */
[----:B------:R-:W-:-:S00]  /*3e4a0*/  NOP ;  /* 0x0000000000007918 */ /* 0x000fc00000000000 */
        /* <DEDUP_REMOVED lines=13> */
.L_x_20:


//--------------------- .nv.shared.matmul_kernel  --------------------------
	.section	.nv.shared.matmul_kernel,"aw",@nobits
	.sectionflags	@""
	.align	16
	.zero		1024


//--------------------- .nv.shared.reserved.0     --------------------------
	.section	.nv.shared.reserved.0,"aw",@nobits
	.align	8
	.weak		__nv_reservedSMEM_offset_0_alias
	.size		__nv_reservedSMEM_offset_0_alias, 0, 64
	.other		__nv_reservedSMEM_offset_0_alias,@"STO_CUDA_RESERVED_SHARED STV_DEFAULT"
__nv_reservedSMEM_offset_0_alias:
	.zero		0
.nv.shared.reserved.0:
	.zero		64
	.weak		__nv_reservedSMEM_allocation_phase
	.type		__nv_reservedSMEM_allocation_phase,@object
	.size		__nv_reservedSMEM_allocation_phase,(.L_0 - __nv_reservedSMEM_allocation_phase)
__nv_reservedSMEM_allocation_phase:
	.zero		1
.L_0:
	.zero		7
	.weak		__nv_reservedSMEM_devtool_atexit_pc
	.type		__nv_reservedSMEM_devtool_atexit_pc,@object
	.size		__nv_reservedSMEM_devtool_atexit_pc,(__nv_reservedSMEM_allocation_mask - __nv_reservedSMEM_devtool_atexit_pc)
__nv_reservedSMEM_devtool_atexit_pc:
	.zero		8
	.weak		__nv_reservedSMEM_allocation_mask
	.type		__nv_reservedSMEM_allocation_mask,@object
	.size		__nv_reservedSMEM_allocation_mask,(.L_2 - __nv_reservedSMEM_allocation_mask)
__nv_reservedSMEM_allocation_mask:
	.zero		4
.L_2:


//--------------------- .nv.constant0.matmul_kernel --------------------------
	.section	.nv.constant0.matmul_kernel,"a",@progbits
	.sectionflags	@""
	.align	4
.nv.constant0.matmul_kernel:
	.zero		976


//--------------------- SYMBOLS --------------------------

	.type		.nv.reservedSmem.offset0,@object
	.size		.nv.reservedSmem.offset0,0x4
	.type		.nv.reservedSmem.cap,@object
	.size		.nv.reservedSmem.cap,0x4
